//
// Generated by NVIDIA NVVM Compiler
//
// Compiler Build ID: CL-36424714
// Cuda compilation tools, release 13.0, V13.0.88
// Based on NVVM 20.0.0
//

.version 9.0
.target sm_100
.address_size 64

	// .globl	_Z21initializeUnionMatrixPimi
.extern .func  (.param .b32 func_retval0) vprintf
(
	.param .b64 vprintf_param_0,
	.param .b64 vprintf_param_1
)
;
.global .align 4 .u32 devFound;
.global .align 4 .u32 dev_totalCost;
// _ZZN3cub18CUB_300001_SM_10006detail10radix_sort31DeviceRadixSortSingleTileKernelINS1_5radix10policy_hubIiiyE10Policy1000ELNS0_9SortOrderE0EiiyNS1_21identity_decomposer_tEEEvPKT1_PSA_PKT2_PSE_T3_iiT4_E12temp_storage has been demoted
// _ZZN3cub18CUB_300001_SM_10006detail10radix_sort30DeviceRadixSortHistogramKernelINS1_5radix10policy_hubIiiyE10Policy1000ELNS0_9SortOrderE0EiyNS1_21identity_decomposer_tEEEvPT2_PKT1_SA_iiT3_E12temp_storage has been demoted
// _ZZN3cub18CUB_300001_SM_10006detail10radix_sort33DeviceRadixSortExclusiveSumKernelINS1_5radix10policy_hubIiiyE10Policy1000EyEEvPT0_E12temp_storage has been demoted
// _ZZN3cub18CUB_300001_SM_10006detail10radix_sort29DeviceRadixSortOnesweepKernelINS1_5radix10policy_hubIiiyE10Policy1000ELNS0_9SortOrderE0EiiyiiNS1_21identity_decomposer_tEEEvPT5_SB_PT3_PKSC_PT1_PKSG_PT2_PKSK_T4_iiT6_E1s has been demoted
.global .align 1 .b8 _ZN34_INTERNAL_5634ba66_4_k_cu_484e0c9e4cuda3std3__45__cpo5beginE[1];
.global .align 1 .b8 _ZN34_INTERNAL_5634ba66_4_k_cu_484e0c9e4cuda3std3__45__cpo3endE[1];
.global .align 1 .b8 _ZN34_INTERNAL_5634ba66_4_k_cu_484e0c9e4cuda3std3__45__cpo6cbeginE[1];
.global .align 1 .b8 _ZN34_INTERNAL_5634ba66_4_k_cu_484e0c9e4cuda3std3__45__cpo4cendE[1];
.global .align 1 .b8 _ZN34_INTERNAL_5634ba66_4_k_cu_484e0c9e4cuda3std3__45__cpo6rbeginE[1];
.global .align 1 .b8 _ZN34_INTERNAL_5634ba66_4_k_cu_484e0c9e4cuda3std3__45__cpo4rendE[1];
.global .align 1 .b8 _ZN34_INTERNAL_5634ba66_4_k_cu_484e0c9e4cuda3std3__45__cpo7crbeginE[1];
.global .align 1 .b8 _ZN34_INTERNAL_5634ba66_4_k_cu_484e0c9e4cuda3std3__45__cpo5crendE[1];
.global .align 1 .b8 _ZN34_INTERNAL_5634ba66_4_k_cu_484e0c9e4cuda3std3__436_GLOBAL__N__5634ba66_4_k_cu_484e0c9e6ignoreE[1];
.global .align 1 .b8 _ZN34_INTERNAL_5634ba66_4_k_cu_484e0c9e4cuda3std3__419piecewise_constructE[1];
.global .align 1 .b8 _ZN34_INTERNAL_5634ba66_4_k_cu_484e0c9e4cuda3std3__48in_placeE[1];
.global .align 1 .b8 _ZN34_INTERNAL_5634ba66_4_k_cu_484e0c9e4cuda3std3__420unreachable_sentinelE[1];
.global .align 1 .b8 _ZN34_INTERNAL_5634ba66_4_k_cu_484e0c9e4cuda3std3__47nulloptE[1];
.global .align 1 .b8 _ZN34_INTERNAL_5634ba66_4_k_cu_484e0c9e4cuda3std3__48unexpectE[1];
.global .align 1 .b8 _ZN34_INTERNAL_5634ba66_4_k_cu_484e0c9e4cuda3std6ranges3__45__cpo4swapE[1];
.global .align 1 .b8 _ZN34_INTERNAL_5634ba66_4_k_cu_484e0c9e4cuda3std6ranges3__45__cpo9iter_moveE[1];
.global .align 1 .b8 _ZN34_INTERNAL_5634ba66_4_k_cu_484e0c9e4cuda3std6ranges3__45__cpo5beginE[1];
.global .align 1 .b8 _ZN34_INTERNAL_5634ba66_4_k_cu_484e0c9e4cuda3std6ranges3__45__cpo3endE[1];
.global .align 1 .b8 _ZN34_INTERNAL_5634ba66_4_k_cu_484e0c9e4cuda3std6ranges3__45__cpo6cbeginE[1];
.global .align 1 .b8 _ZN34_INTERNAL_5634ba66_4_k_cu_484e0c9e4cuda3std6ranges3__45__cpo4cendE[1];
.global .align 1 .b8 _ZN34_INTERNAL_5634ba66_4_k_cu_484e0c9e4cuda3std6ranges3__45__cpo7advanceE[1];
.global .align 1 .b8 _ZN34_INTERNAL_5634ba66_4_k_cu_484e0c9e4cuda3std6ranges3__45__cpo9iter_swapE[1];
.global .align 1 .b8 _ZN34_INTERNAL_5634ba66_4_k_cu_484e0c9e4cuda3std6ranges3__45__cpo4nextE[1];
.global .align 1 .b8 _ZN34_INTERNAL_5634ba66_4_k_cu_484e0c9e4cuda3std6ranges3__45__cpo4prevE[1];
.global .align 1 .b8 _ZN34_INTERNAL_5634ba66_4_k_cu_484e0c9e4cuda3std6ranges3__45__cpo4dataE[1];
.global .align 1 .b8 _ZN34_INTERNAL_5634ba66_4_k_cu_484e0c9e4cuda3std6ranges3__45__cpo5cdataE[1];
.global .align 1 .b8 _ZN34_INTERNAL_5634ba66_4_k_cu_484e0c9e4cuda3std6ranges3__45__cpo4sizeE[1];
.global .align 1 .b8 _ZN34_INTERNAL_5634ba66_4_k_cu_484e0c9e4cuda3std6ranges3__45__cpo5ssizeE[1];
.global .align 1 .b8 _ZN34_INTERNAL_5634ba66_4_k_cu_484e0c9e4cuda3std6ranges3__45__cpo8distanceE[1];
.global .align 1 .b8 _ZN34_INTERNAL_5634ba66_4_k_cu_484e0c9e6thrust24THRUST_300001_SM_1000_NS8cuda_cub3parE[1];
.global .align 1 .b8 _ZN34_INTERNAL_5634ba66_4_k_cu_484e0c9e6thrust24THRUST_300001_SM_1000_NS8cuda_cub10par_nosyncE[1];
.global .align 1 .b8 _ZN34_INTERNAL_5634ba66_4_k_cu_484e0c9e6thrust24THRUST_300001_SM_1000_NS6system6detail10sequential3seqE[1];
.global .align 1 .b8 _ZN34_INTERNAL_5634ba66_4_k_cu_484e0c9e6thrust24THRUST_300001_SM_1000_NS6system3cpp3parE[1];
.global .align 1 .b8 _ZN34_INTERNAL_5634ba66_4_k_cu_484e0c9e6thrust24THRUST_300001_SM_1000_NS12placeholders2_1E[1];
.global .align 1 .b8 _ZN34_INTERNAL_5634ba66_4_k_cu_484e0c9e6thrust24THRUST_300001_SM_1000_NS12placeholders2_2E[1];
.global .align 1 .b8 _ZN34_INTERNAL_5634ba66_4_k_cu_484e0c9e6thrust24THRUST_300001_SM_1000_NS12placeholders2_3E[1];
.global .align 1 .b8 _ZN34_INTERNAL_5634ba66_4_k_cu_484e0c9e6thrust24THRUST_300001_SM_1000_NS12placeholders2_4E[1];
.global .align 1 .b8 _ZN34_INTERNAL_5634ba66_4_k_cu_484e0c9e6thrust24THRUST_300001_SM_1000_NS12placeholders2_5E[1];
.global .align 1 .b8 _ZN34_INTERNAL_5634ba66_4_k_cu_484e0c9e6thrust24THRUST_300001_SM_1000_NS12placeholders2_6E[1];
.global .align 1 .b8 _ZN34_INTERNAL_5634ba66_4_k_cu_484e0c9e6thrust24THRUST_300001_SM_1000_NS12placeholders2_7E[1];
.global .align 1 .b8 _ZN34_INTERNAL_5634ba66_4_k_cu_484e0c9e6thrust24THRUST_300001_SM_1000_NS12placeholders2_8E[1];
.global .align 1 .b8 _ZN34_INTERNAL_5634ba66_4_k_cu_484e0c9e6thrust24THRUST_300001_SM_1000_NS12placeholders2_9E[1];
.global .align 1 .b8 _ZN34_INTERNAL_5634ba66_4_k_cu_484e0c9e6thrust24THRUST_300001_SM_1000_NS12placeholders3_10E[1];
.global .align 1 .b8 _ZN34_INTERNAL_5634ba66_4_k_cu_484e0c9e6thrust24THRUST_300001_SM_1000_NS3seqE[1];
.global .align 1 .b8 _ZN34_INTERNAL_5634ba66_4_k_cu_484e0c9e6thrust24THRUST_300001_SM_1000_NS6deviceE[1];
.global .align 1 .b8 $str[4] = {37, 100, 32};
.global .align 1 .b8 $str$1[2] = {10};

.visible .entry _Z21initializeUnionMatrixPimi(
	.param .u64 .ptr .align 1 _Z21initializeUnionMatrixPimi_param_0,
	.param .u64 _Z21initializeUnionMatrixPimi_param_1,
	.param .u32 _Z21initializeUnionMatrixPimi_param_2
)
{
	.reg .pred 	%p<3>;
	.reg .b32 	%r<13>;
	.reg .b64 	%rd<12>;

	ld.param.u64 	%rd3, [_Z21initializeUnionMatrixPimi_param_0];
	ld.param.u64 	%rd2, [_Z21initializeUnionMatrixPimi_param_1];
	ld.param.u32 	%r3, [_Z21initializeUnionMatrixPimi_param_2];
	cvta.to.global.u64 	%rd1, %rd3;
	mov.u32 	%r4, %ctaid.y;
	mov.u32 	%r5, %ntid.y;
	mov.u32 	%r6, %tid.y;
	mad.lo.s32 	%r1, %r4, %r5, %r6;
	mov.u32 	%r7, %ctaid.x;
	mov.u32 	%r8, %ntid.x;
	mov.u32 	%r9, %tid.x;
	mad.lo.s32 	%r2, %r7, %r8, %r9;
	max.s32 	%r10, %r1, %r2;
	setp.ge.s32 	%p1, %r10, %r3;
	@%p1 bra 	$L__BB0_4;
	setp.ne.s32 	%p2, %r1, %r2;
	@%p2 bra 	$L__BB0_3;
	cvt.u64.u32 	%rd8, %r1;
	mad.lo.s64 	%rd9, %rd2, %rd8, %rd1;
	mul.wide.u32 	%rd10, %r1, 4;
	add.s64 	%rd11, %rd9, %rd10;
	mov.b32 	%r12, 1;
	st.global.u32 	[%rd11], %r12;
	bra.uni 	$L__BB0_4;
$L__BB0_3:
	cvt.u64.u32 	%rd4, %r1;
	mad.lo.s64 	%rd5, %rd2, %rd4, %rd1;
	mul.wide.s32 	%rd6, %r2, 4;
	add.s64 	%rd7, %rd5, %rd6;
	mov.b32 	%r11, 0;
	st.global.u32 	[%rd7], %r11;
$L__BB0_4:
	bar.sync 	0;
	ret;

}
	// .globl	_Z8setValuePiS_m
.visible .entry _Z8setValuePiS_m(
	.param .u64 .ptr .align 1 _Z8setValuePiS_m_param_0,
	.param .u64 .ptr .align 1 _Z8setValuePiS_m_param_1,
	.param .u64 _Z8setValuePiS_m_param_2
)
{
	.reg .b32 	%r<4>;
	.reg .b64 	%rd<14>;

	ld.param.u64 	%rd1, [_Z8setValuePiS_m_param_0];
	ld.param.u64 	%rd2, [_Z8setValuePiS_m_param_1];
	ld.param.u64 	%rd3, [_Z8setValuePiS_m_param_2];
	cvta.to.global.u64 	%rd4, %rd1;
	cvta.to.global.u64 	%rd5, %rd2;
	ld.global.s32 	%rd6, [%rd5];
	mad.lo.s64 	%rd7, %rd3, %rd6, %rd4;
	ld.global.u32 	%r1, [%rd5+4];
	mul.wide.s32 	%rd8, %r1, 4;
	add.s64 	%rd9, %rd7, %rd8;
	mov.b32 	%r2, 1;
	st.global.u32 	[%rd9], %r2;
	ld.global.s32 	%rd10, [%rd5+4];
	mad.lo.s64 	%rd11, %rd3, %rd10, %rd4;
	ld.global.u32 	%r3, [%rd5];
	mul.wide.s32 	%rd12, %r3, 4;
	add.s64 	%rd13, %rd11, %rd12;
	st.global.u32 	[%rd13], %r2;
	ret;

}
	// .globl	_Z5orColPimiS_
.visible .entry _Z5orColPimiS_(
	.param .u64 .ptr .align 1 _Z5orColPimiS__param_0,
	.param .u64 _Z5orColPimiS__param_1,
	.param .u32 _Z5orColPimiS__param_2,
	.param .u64 .ptr .align 1 _Z5orColPimiS__param_3
)
{
	.reg .pred 	%p<4>;
	.reg .b32 	%r<12>;
	.reg .b64 	%rd<12>;

	ld.param.u64 	%rd3, [_Z5orColPimiS__param_0];
	ld.param.u64 	%rd4, [_Z5orColPimiS__param_1];
	ld.param.u32 	%r3, [_Z5orColPimiS__param_2];
	ld.param.u64 	%rd5, [_Z5orColPimiS__param_3];
	mov.u32 	%r4, %ctaid.x;
	mov.u32 	%r5, %ntid.x;
	mov.u32 	%r6, %tid.x;
	mad.lo.s32 	%r1, %r4, %r5, %r6;
	setp.ge.s32 	%p1, %r1, %r3;
	@%p1 bra 	$L__BB2_5;
	cvta.to.global.u64 	%rd6, %rd5;
	ld.global.u32 	%r7, [%rd6+4];
	ld.global.u32 	%r8, [%rd6];
	cvta.to.global.u64 	%rd7, %rd3;
	cvt.s64.s32 	%rd8, %r1;
	mad.lo.s64 	%rd9, %rd4, %rd8, %rd7;
	mul.wide.s32 	%rd10, %r8, 4;
	add.s64 	%rd1, %rd9, %rd10;
	ld.global.u32 	%r9, [%rd1];
	mul.wide.s32 	%rd11, %r7, 4;
	add.s64 	%rd2, %rd9, %rd11;
	ld.global.u32 	%r2, [%rd2];
	setp.ne.s32 	%p2, %r9, 1;
	@%p2 bra 	$L__BB2_3;
	mov.b32 	%r10, 1;
	st.global.u32 	[%rd2], %r10;
$L__BB2_3:
	setp.ne.s32 	%p3, %r2, 1;
	@%p3 bra 	$L__BB2_5;
	mov.b32 	%r11, 1;
	st.global.u32 	[%rd1], %r11;
$L__BB2_5:
	bar.sync 	0;
	ret;

}
	// .globl	_Z6updatePimiS_
.visible .entry _Z6updatePimiS_(
	.param .u64 .ptr .align 1 _Z6updatePimiS__param_0,
	.param .u64 _Z6updatePimiS__param_1,
	.param .u32 _Z6updatePimiS__param_2,
	.param .u64 .ptr .align 1 _Z6updatePimiS__param_3
)
{
	.reg .pred 	%p<6>;
	.reg .b32 	%r<19>;
	.reg .b64 	%rd<16>;

	ld.param.u64 	%rd5, [_Z6updatePimiS__param_0];
	ld.param.u64 	%rd4, [_Z6updatePimiS__param_1];
	ld.param.u32 	%r4, [_Z6updatePimiS__param_2];
	ld.param.u64 	%rd6, [_Z6updatePimiS__param_3];
	cvta.to.global.u64 	%rd1, %rd5;
	cvta.to.global.u64 	%rd7, %rd6;
	ld.global.u32 	%r6, [%rd7];
	mov.u32 	%r7, %ctaid.y;
	mov.u32 	%r8, %ntid.y;
	mov.u32 	%r9, %tid.y;
	mad.lo.s32 	%r10, %r7, %r8, %r9;
	mov.u32 	%r11, %ctaid.x;
	mov.u32 	%r12, %ntid.x;
	mov.u32 	%r13, %tid.x;
	mad.lo.s32 	%r14, %r11, %r12, %r13;
	max.s32 	%r15, %r14, %r10;
	setp.ge.s32 	%p1, %r15, %r4;
	setp.eq.s32 	%p2, %r14, %r6;
	or.pred  	%p3, %p1, %p2;
	@%p3 bra 	$L__BB3_4;
	cvt.u64.u32 	%rd8, %r10;
	mad.lo.s64 	%rd2, %rd4, %rd8, %rd1;
	mul.wide.s32 	%rd9, %r6, 4;
	add.s64 	%rd10, %rd2, %rd9;
	ld.global.u32 	%r16, [%rd10];
	setp.ne.s32 	%p4, %r16, 1;
	@%p4 bra 	$L__BB3_4;
	cvt.s64.s32 	%rd3, %r14;
	mad.lo.s64 	%rd11, %rd4, %rd3, %rd1;
	add.s64 	%rd13, %rd11, %rd9;
	ld.global.u32 	%r17, [%rd13];
	setp.ne.s32 	%p5, %r17, 1;
	@%p5 bra 	$L__BB3_4;
	shl.b64 	%rd14, %rd3, 2;
	add.s64 	%rd15, %rd2, %rd14;
	mov.b32 	%r18, 1;
	st.global.u32 	[%rd15], %r18;
$L__BB3_4:
	bar.sync 	0;
	ret;

}
	// .globl	_Z8checkSetPiS_miS_
.visible .entry _Z8checkSetPiS_miS_(
	.param .u64 .ptr .align 1 _Z8checkSetPiS_miS__param_0,
	.param .u64 .ptr .align 1 _Z8checkSetPiS_miS__param_1,
	.param .u64 _Z8checkSetPiS_miS__param_2,
	.param .u32 _Z8checkSetPiS_miS__param_3,
	.param .u64 .ptr .align 1 _Z8checkSetPiS_miS__param_4
)
{
	.reg .pred 	%p<5>;
	.reg .b32 	%r<10>;
	.reg .b64 	%rd<17>;

	ld.param.u64 	%rd1, [_Z8checkSetPiS_miS__param_0];
	ld.param.u64 	%rd2, [_Z8checkSetPiS_miS__param_1];
	ld.param.u64 	%rd3, [_Z8checkSetPiS_miS__param_2];
	ld.param.u32 	%r2, [_Z8checkSetPiS_miS__param_3];
	ld.param.u64 	%rd4, [_Z8checkSetPiS_miS__param_4];
	mov.u32 	%r3, %ctaid.x;
	mov.u32 	%r4, %ntid.x;
	mov.u32 	%r5, %tid.x;
	mad.lo.s32 	%r1, %r3, %r4, %r5;
	setp.ge.s32 	%p1, %r1, %r2;
	@%p1 bra 	$L__BB4_3;
	cvta.to.global.u64 	%rd5, %rd4;
	cvta.to.global.u64 	%rd6, %rd1;
	ld.global.s32 	%rd7, [%rd5];
	mad.lo.s64 	%rd8, %rd3, %rd7, %rd6;
	mul.wide.s32 	%rd9, %r1, 4;
	add.s64 	%rd10, %rd8, %rd9;
	ld.global.u32 	%r6, [%rd10];
	ld.global.s32 	%rd11, [%rd5+4];
	mad.lo.s64 	%rd12, %rd3, %rd11, %rd6;
	add.s64 	%rd13, %rd12, %rd9;
	ld.global.u32 	%r7, [%rd13];
	setp.ne.s32 	%p2, %r6, 1;
	setp.ne.s32 	%p3, %r7, 1;
	or.pred  	%p4, %p2, %p3;
	@%p4 bra 	$L__BB4_3;
	cvta.to.global.u64 	%rd14, %rd2;
	add.s64 	%rd16, %rd14, %rd9;
	mov.b32 	%r9, 1;
	st.global.u32 	[%rd16], %r9;
$L__BB4_3:
	bar.sync 	0;
	ret;

}
	// .globl	_Z10arrayCheckPii
.visible .entry _Z10arrayCheckPii(
	.param .u64 .ptr .align 1 _Z10arrayCheckPii_param_0,
	.param .u32 _Z10arrayCheckPii_param_1
)
{
	.reg .pred 	%p<3>;
	.reg .b32 	%r<8>;
	.reg .b64 	%rd<5>;

	ld.param.u64 	%rd1, [_Z10arrayCheckPii_param_0];
	ld.param.u32 	%r2, [_Z10arrayCheckPii_param_1];
	mov.u32 	%r3, %ctaid.x;
	mov.u32 	%r4, %ntid.x;
	mov.u32 	%r5, %tid.x;
	mad.lo.s32 	%r1, %r3, %r4, %r5;
	setp.ge.s32 	%p1, %r1, %r2;
	@%p1 bra 	$L__BB5_3;
	cvta.to.global.u64 	%rd2, %rd1;
	mul.wide.s32 	%rd3, %r1, 4;
	add.s64 	%rd4, %rd2, %rd3;
	ld.global.u32 	%r6, [%rd4];
	setp.ne.s32 	%p2, %r6, 1;
	@%p2 bra 	$L__BB5_3;
	mov.b32 	%r7, 1;
	st.global.u32 	[devFound], %r7;
$L__BB5_3:
	bar.sync 	0;
	ret;

}
	// .globl	_Z16resetGlobalFoundv
.visible .entry _Z16resetGlobalFoundv()
{
	.reg .b32 	%r<2>;

	mov.b32 	%r1, 0;
	st.global.u32 	[devFound], %r1;
	ret;

}
	// .globl	_Z10resetArrayPii
.visible .entry _Z10resetArrayPii(
	.param .u64 .ptr .align 1 _Z10resetArrayPii_param_0,
	.param .u32 _Z10resetArrayPii_param_1
)
{
	.reg .pred 	%p<2>;
	.reg .b32 	%r<7>;
	.reg .b64 	%rd<5>;

	ld.param.u64 	%rd1, [_Z10resetArrayPii_param_0];
	ld.param.u32 	%r2, [_Z10resetArrayPii_param_1];
	mov.u32 	%r3, %ctaid.x;
	mov.u32 	%r4, %ntid.x;
	mov.u32 	%r5, %tid.x;
	mad.lo.s32 	%r1, %r3, %r4, %r5;
	setp.ge.s32 	%p1, %r1, %r2;
	@%p1 bra 	$L__BB7_2;
	cvta.to.global.u64 	%rd2, %rd1;
	mul.wide.s32 	%rd3, %r1, 4;
	add.s64 	%rd4, %rd2, %rd3;
	mov.b32 	%r6, 0;
	st.global.u32 	[%rd4], %r6;
$L__BB7_2:
	ret;

}
	// .globl	_Z9fillOrderPiii
.visible .entry _Z9fillOrderPiii(
	.param .u64 .ptr .align 1 _Z9fillOrderPiii_param_0,
	.param .u32 _Z9fillOrderPiii_param_1,
	.param .u32 _Z9fillOrderPiii_param_2
)
{
	.reg .pred 	%p<2>;
	.reg .b32 	%r<6>;
	.reg .b64 	%rd<5>;

	ld.param.u64 	%rd1, [_Z9fillOrderPiii_param_0];
	ld.param.u32 	%r2, [_Z9fillOrderPiii_param_1];
	mov.u32 	%r3, %ctaid.x;
	mov.u32 	%r4, %ntid.x;
	mov.u32 	%r5, %tid.x;
	mad.lo.s32 	%r1, %r3, %r4, %r5;
	setp.ge.s32 	%p1, %r1, %r2;
	@%p1 bra 	$L__BB8_2;
	cvta.to.global.u64 	%rd2, %rd1;
	mul.wide.s32 	%rd3, %r1, 4;
	add.s64 	%rd4, %rd2, %rd3;
	st.global.u32 	[%rd4], %r1;
$L__BB8_2:
	bar.sync 	0;
	ret;

}
	// .globl	_Z13copyingGraphsPtPii
.visible .entry _Z13copyingGraphsPtPii(
	.param .u64 .ptr .align 1 _Z13copyingGraphsPtPii_param_0,
	.param .u64 .ptr .align 1 _Z13copyingGraphsPtPii_param_1,
	.param .u32 _Z13copyingGraphsPtPii_param_2
)
{
	.reg .pred 	%p<2>;
	.reg .b32 	%r<7>;
	.reg .b64 	%rd<9>;

	ld.param.u64 	%rd1, [_Z13copyingGraphsPtPii_param_0];
	ld.param.u64 	%rd2, [_Z13copyingGraphsPtPii_param_1];
	ld.param.u32 	%r2, [_Z13copyingGraphsPtPii_param_2];
	mov.u32 	%r3, %ctaid.x;
	mov.u32 	%r4, %ntid.x;
	mov.u32 	%r5, %tid.x;
	mad.lo.s32 	%r1, %r3, %r4, %r5;
	setp.ge.s32 	%p1, %r1, %r2;
	@%p1 bra 	$L__BB9_2;
	cvta.to.global.u64 	%rd3, %rd1;
	cvta.to.global.u64 	%rd4, %rd2;
	mul.wide.s32 	%rd5, %r1, 2;
	add.s64 	%rd6, %rd3, %rd5;
	ld.global.u16 	%r6, [%rd6];
	mul.wide.s32 	%rd7, %r1, 4;
	add.s64 	%rd8, %rd4, %rd7;
	st.global.u32 	[%rd8], %r6;
$L__BB9_2:
	bar.sync 	0;
	ret;

}
	// .globl	_Z14addToMinWeightPtPii
.visible .entry _Z14addToMinWeightPtPii(
	.param .u64 .ptr .align 1 _Z14addToMinWeightPtPii_param_0,
	.param .u64 .ptr .align 1 _Z14addToMinWeightPtPii_param_1,
	.param .u32 _Z14addToMinWeightPtPii_param_2
)
{
	.reg .b32 	%r<7>;
	.reg .b64 	%rd<10>;

	ld.param.u64 	%rd1, [_Z14addToMinWeightPtPii_param_0];
	ld.param.u64 	%rd2, [_Z14addToMinWeightPtPii_param_1];
	ld.param.u32 	%r1, [_Z14addToMinWeightPtPii_param_2];
	cvta.to.global.u64 	%rd3, %rd1;
	cvta.to.global.u64 	%rd4, %rd2;
	ld.global.u32 	%r2, [%rd4];
	ld.global.s32 	%rd5, [%rd4+4];
	mul.lo.s32 	%r3, %r2, %r1;
	cvt.s64.s32 	%rd6, %r3;
	add.s64 	%rd7, %rd6, %rd5;
	shl.b64 	%rd8, %rd7, 1;
	add.s64 	%rd9, %rd3, %rd8;
	ld.global.u16 	%r4, [%rd9];
	ld.global.u32 	%r5, [dev_totalCost];
	add.s32 	%r6, %r5, %r4;
	st.global.u32 	[dev_totalCost], %r6;
	ret;

}
	// .globl	_Z8getValuePtPiS0_ii
.visible .entry _Z8getValuePtPiS0_ii(
	.param .u64 .ptr .align 1 _Z8getValuePtPiS0_ii_param_0,
	.param .u64 .ptr .align 1 _Z8getValuePtPiS0_ii_param_1,
	.param .u64 .ptr .align 1 _Z8getValuePtPiS0_ii_param_2,
	.param .u32 _Z8getValuePtPiS0_ii_param_3,
	.param .u32 _Z8getValuePtPiS0_ii_param_4
)
{
	.reg .b32 	%r<7>;
	.reg .b64 	%rd<7>;

	ld.param.u64 	%rd1, [_Z8getValuePtPiS0_ii_param_1];
	ld.param.u64 	%rd2, [_Z8getValuePtPiS0_ii_param_2];
	ld.param.u32 	%r1, [_Z8getValuePtPiS0_ii_param_3];
	ld.param.u32 	%r2, [_Z8getValuePtPiS0_ii_param_4];
	cvta.to.global.u64 	%rd3, %rd2;
	cvta.to.global.u64 	%rd4, %rd1;
	mul.wide.s32 	%rd5, %r1, 4;
	add.s64 	%rd6, %rd4, %rd5;
	ld.global.u32 	%r3, [%rd6];
	div.s32 	%r4, %r3, %r2;
	mul.lo.s32 	%r5, %r4, %r2;
	sub.s32 	%r6, %r3, %r5;
	st.global.u32 	[%rd3], %r4;
	st.global.u32 	[%rd3+4], %r6;
	ret;

}
	// .globl	_Z6printAPii
.visible .entry _Z6printAPii(
	.param .u64 .ptr .align 1 _Z6printAPii_param_0,
	.param .u32 _Z6printAPii_param_1
)
{
	.local .align 8 .b8 	__local_depot12[8];
	.reg .b64 	%SP;
	.reg .b64 	%SPL;
	.reg .pred 	%p<10>;
	.reg .b32 	%r<112>;
	.reg .b64 	%rd<32>;

	mov.u64 	%SPL, __local_depot12;
	cvta.local.u64 	%SP, %SPL;
	ld.param.u64 	%rd9, [_Z6printAPii_param_0];
	ld.param.u32 	%r16, [_Z6printAPii_param_1];
	cvta.to.global.u64 	%rd1, %rd9;
	add.u64 	%rd10, %SP, 0;
	add.u64 	%rd2, %SPL, 0;
	setp.lt.s32 	%p1, %r16, 1;
	@%p1 bra 	$L__BB12_13;
	and.b32  	%r1, %r16, 15;
	setp.lt.u32 	%p2, %r16, 16;
	mov.b32 	%r109, 0;
	@%p2 bra 	$L__BB12_4;
	and.b32  	%r109, %r16, 2147483632;
	neg.s32 	%r107, %r109;
	add.s64 	%rd30, %rd1, 32;
	mov.u64 	%rd11, $str;
$L__BB12_3:
	.pragma "nounroll";
	ld.global.u32 	%r18, [%rd30+-32];
	st.local.u32 	[%rd2], %r18;
	cvta.global.u64 	%rd12, %rd11;
	{ // callseq 0, 0
	.param .b64 param0;
	st.param.b64 	[param0], %rd12;
	.param .b64 param1;
	st.param.b64 	[param1], %rd10;
	.param .b32 retval0;
	call.uni (retval0), 
	vprintf, 
	(
	param0, 
	param1
	);
	ld.param.b32 	%r19, [retval0];
	} // callseq 0
	ld.global.u32 	%r21, [%rd30+-28];
	st.local.u32 	[%rd2], %r21;
	{ // callseq 1, 0
	.param .b64 param0;
	st.param.b64 	[param0], %rd12;
	.param .b64 param1;
	st.param.b64 	[param1], %rd10;
	.param .b32 retval0;
	call.uni (retval0), 
	vprintf, 
	(
	param0, 
	param1
	);
	ld.param.b32 	%r22, [retval0];
	} // callseq 1
	ld.global.u32 	%r24, [%rd30+-24];
	st.local.u32 	[%rd2], %r24;
	{ // callseq 2, 0
	.param .b64 param0;
	st.param.b64 	[param0], %rd12;
	.param .b64 param1;
	st.param.b64 	[param1], %rd10;
	.param .b32 retval0;
	call.uni (retval0), 
	vprintf, 
	(
	param0, 
	param1
	);
	ld.param.b32 	%r25, [retval0];
	} // callseq 2
	ld.global.u32 	%r27, [%rd30+-20];
	st.local.u32 	[%rd2], %r27;
	{ // callseq 3, 0
	.param .b64 param0;
	st.param.b64 	[param0], %rd12;
	.param .b64 param1;
	st.param.b64 	[param1], %rd10;
	.param .b32 retval0;
	call.uni (retval0), 
	vprintf, 
	(
	param0, 
	param1
	);
	ld.param.b32 	%r28, [retval0];
	} // callseq 3
	ld.global.u32 	%r30, [%rd30+-16];
	st.local.u32 	[%rd2], %r30;
	{ // callseq 4, 0
	.param .b64 param0;
	st.param.b64 	[param0], %rd12;
	.param .b64 param1;
	st.param.b64 	[param1], %rd10;
	.param .b32 retval0;
	call.uni (retval0), 
	vprintf, 
	(
	param0, 
	param1
	);
	ld.param.b32 	%r31, [retval0];
	} // callseq 4
	ld.global.u32 	%r33, [%rd30+-12];
	st.local.u32 	[%rd2], %r33;
	{ // callseq 5, 0
	.param .b64 param0;
	st.param.b64 	[param0], %rd12;
	.param .b64 param1;
	st.param.b64 	[param1], %rd10;
	.param .b32 retval0;
	call.uni (retval0), 
	vprintf, 
	(
	param0, 
	param1
	);
	ld.param.b32 	%r34, [retval0];
	} // callseq 5
	ld.global.u32 	%r36, [%rd30+-8];
	st.local.u32 	[%rd2], %r36;
	{ // callseq 6, 0
	.param .b64 param0;
	st.param.b64 	[param0], %rd12;
	.param .b64 param1;
	st.param.b64 	[param1], %rd10;
	.param .b32 retval0;
	call.uni (retval0), 
	vprintf, 
	(
	param0, 
	param1
	);
	ld.param.b32 	%r37, [retval0];
	} // callseq 6
	ld.global.u32 	%r39, [%rd30+-4];
	st.local.u32 	[%rd2], %r39;
	{ // callseq 7, 0
	.param .b64 param0;
	st.param.b64 	[param0], %rd12;
	.param .b64 param1;
	st.param.b64 	[param1], %rd10;
	.param .b32 retval0;
	call.uni (retval0), 
	vprintf, 
	(
	param0, 
	param1
	);
	ld.param.b32 	%r40, [retval0];
	} // callseq 7
	ld.global.u32 	%r42, [%rd30];
	st.local.u32 	[%rd2], %r42;
	{ // callseq 8, 0
	.param .b64 param0;
	st.param.b64 	[param0], %rd12;
	.param .b64 param1;
	st.param.b64 	[param1], %rd10;
	.param .b32 retval0;
	call.uni (retval0), 
	vprintf, 
	(
	param0, 
	param1
	);
	ld.param.b32 	%r43, [retval0];
	} // callseq 8
	ld.global.u32 	%r45, [%rd30+4];
	st.local.u32 	[%rd2], %r45;
	{ // callseq 9, 0
	.param .b64 param0;
	st.param.b64 	[param0], %rd12;
	.param .b64 param1;
	st.param.b64 	[param1], %rd10;
	.param .b32 retval0;
	call.uni (retval0), 
	vprintf, 
	(
	param0, 
	param1
	);
	ld.param.b32 	%r46, [retval0];
	} // callseq 9
	ld.global.u32 	%r48, [%rd30+8];
	st.local.u32 	[%rd2], %r48;
	{ // callseq 10, 0
	.param .b64 param0;
	st.param.b64 	[param0], %rd12;
	.param .b64 param1;
	st.param.b64 	[param1], %rd10;
	.param .b32 retval0;
	call.uni (retval0), 
	vprintf, 
	(
	param0, 
	param1
	);
	ld.param.b32 	%r49, [retval0];
	} // callseq 10
	ld.global.u32 	%r51, [%rd30+12];
	st.local.u32 	[%rd2], %r51;
	{ // callseq 11, 0
	.param .b64 param0;
	st.param.b64 	[param0], %rd12;
	.param .b64 param1;
	st.param.b64 	[param1], %rd10;
	.param .b32 retval0;
	call.uni (retval0), 
	vprintf, 
	(
	param0, 
	param1
	);
	ld.param.b32 	%r52, [retval0];
	} // callseq 11
	ld.global.u32 	%r54, [%rd30+16];
	st.local.u32 	[%rd2], %r54;
	{ // callseq 12, 0
	.param .b64 param0;
	st.param.b64 	[param0], %rd12;
	.param .b64 param1;
	st.param.b64 	[param1], %rd10;
	.param .b32 retval0;
	call.uni (retval0), 
	vprintf, 
	(
	param0, 
	param1
	);
	ld.param.b32 	%r55, [retval0];
	} // callseq 12
	ld.global.u32 	%r57, [%rd30+20];
	st.local.u32 	[%rd2], %r57;
	{ // callseq 13, 0
	.param .b64 param0;
	st.param.b64 	[param0], %rd12;
	.param .b64 param1;
	st.param.b64 	[param1], %rd10;
	.param .b32 retval0;
	call.uni (retval0), 
	vprintf, 
	(
	param0, 
	param1
	);
	ld.param.b32 	%r58, [retval0];
	} // callseq 13
	ld.global.u32 	%r60, [%rd30+24];
	st.local.u32 	[%rd2], %r60;
	{ // callseq 14, 0
	.param .b64 param0;
	st.param.b64 	[param0], %rd12;
	.param .b64 param1;
	st.param.b64 	[param1], %rd10;
	.param .b32 retval0;
	call.uni (retval0), 
	vprintf, 
	(
	param0, 
	param1
	);
	ld.param.b32 	%r61, [retval0];
	} // callseq 14
	ld.global.u32 	%r63, [%rd30+28];
	st.local.u32 	[%rd2], %r63;
	{ // callseq 15, 0
	.param .b64 param0;
	st.param.b64 	[param0], %rd12;
	.param .b64 param1;
	st.param.b64 	[param1], %rd10;
	.param .b32 retval0;
	call.uni (retval0), 
	vprintf, 
	(
	param0, 
	param1
	);
	ld.param.b32 	%r64, [retval0];
	} // callseq 15
	add.s32 	%r107, %r107, 16;
	add.s64 	%rd30, %rd30, 64;
	setp.ne.s32 	%p3, %r107, 0;
	@%p3 bra 	$L__BB12_3;
$L__BB12_4:
	setp.eq.s32 	%p4, %r1, 0;
	@%p4 bra 	$L__BB12_13;
	and.b32  	%r7, %r16, 7;
	setp.lt.u32 	%p5, %r1, 8;
	@%p5 bra 	$L__BB12_7;
	mul.wide.u32 	%rd14, %r109, 4;
	add.s64 	%rd15, %rd1, %rd14;
	ld.global.u32 	%r66, [%rd15];
	st.local.u32 	[%rd2], %r66;
	mov.u64 	%rd16, $str;
	cvta.global.u64 	%rd17, %rd16;
	{ // callseq 16, 0
	.param .b64 param0;
	st.param.b64 	[param0], %rd17;
	.param .b64 param1;
	st.param.b64 	[param1], %rd10;
	.param .b32 retval0;
	call.uni (retval0), 
	vprintf, 
	(
	param0, 
	param1
	);
	ld.param.b32 	%r67, [retval0];
	} // callseq 16
	ld.global.u32 	%r69, [%rd15+4];
	st.local.u32 	[%rd2], %r69;
	{ // callseq 17, 0
	.param .b64 param0;
	st.param.b64 	[param0], %rd17;
	.param .b64 param1;
	st.param.b64 	[param1], %rd10;
	.param .b32 retval0;
	call.uni (retval0), 
	vprintf, 
	(
	param0, 
	param1
	);
	ld.param.b32 	%r70, [retval0];
	} // callseq 17
	ld.global.u32 	%r72, [%rd15+8];
	st.local.u32 	[%rd2], %r72;
	{ // callseq 18, 0
	.param .b64 param0;
	st.param.b64 	[param0], %rd17;
	.param .b64 param1;
	st.param.b64 	[param1], %rd10;
	.param .b32 retval0;
	call.uni (retval0), 
	vprintf, 
	(
	param0, 
	param1
	);
	ld.param.b32 	%r73, [retval0];
	} // callseq 18
	ld.global.u32 	%r75, [%rd15+12];
	st.local.u32 	[%rd2], %r75;
	{ // callseq 19, 0
	.param .b64 param0;
	st.param.b64 	[param0], %rd17;
	.param .b64 param1;
	st.param.b64 	[param1], %rd10;
	.param .b32 retval0;
	call.uni (retval0), 
	vprintf, 
	(
	param0, 
	param1
	);
	ld.param.b32 	%r76, [retval0];
	} // callseq 19
	ld.global.u32 	%r78, [%rd15+16];
	st.local.u32 	[%rd2], %r78;
	{ // callseq 20, 0
	.param .b64 param0;
	st.param.b64 	[param0], %rd17;
	.param .b64 param1;
	st.param.b64 	[param1], %rd10;
	.param .b32 retval0;
	call.uni (retval0), 
	vprintf, 
	(
	param0, 
	param1
	);
	ld.param.b32 	%r79, [retval0];
	} // callseq 20
	ld.global.u32 	%r81, [%rd15+20];
	st.local.u32 	[%rd2], %r81;
	{ // callseq 21, 0
	.param .b64 param0;
	st.param.b64 	[param0], %rd17;
	.param .b64 param1;
	st.param.b64 	[param1], %rd10;
	.param .b32 retval0;
	call.uni (retval0), 
	vprintf, 
	(
	param0, 
	param1
	);
	ld.param.b32 	%r82, [retval0];
	} // callseq 21
	ld.global.u32 	%r84, [%rd15+24];
	st.local.u32 	[%rd2], %r84;
	{ // callseq 22, 0
	.param .b64 param0;
	st.param.b64 	[param0], %rd17;
	.param .b64 param1;
	st.param.b64 	[param1], %rd10;
	.param .b32 retval0;
	call.uni (retval0), 
	vprintf, 
	(
	param0, 
	param1
	);
	ld.param.b32 	%r85, [retval0];
	} // callseq 22
	ld.global.u32 	%r87, [%rd15+28];
	st.local.u32 	[%rd2], %r87;
	{ // callseq 23, 0
	.param .b64 param0;
	st.param.b64 	[param0], %rd17;
	.param .b64 param1;
	st.param.b64 	[param1], %rd10;
	.param .b32 retval0;
	call.uni (retval0), 
	vprintf, 
	(
	param0, 
	param1
	);
	ld.param.b32 	%r88, [retval0];
	} // callseq 23
	add.s32 	%r109, %r109, 8;
$L__BB12_7:
	setp.eq.s32 	%p6, %r7, 0;
	@%p6 bra 	$L__BB12_13;
	and.b32  	%r10, %r16, 3;
	setp.lt.u32 	%p7, %r7, 4;
	@%p7 bra 	$L__BB12_10;
	mul.wide.u32 	%rd19, %r109, 4;
	add.s64 	%rd20, %rd1, %rd19;
	ld.global.u32 	%r90, [%rd20];
	st.local.u32 	[%rd2], %r90;
	mov.u64 	%rd21, $str;
	cvta.global.u64 	%rd22, %rd21;
	{ // callseq 24, 0
	.param .b64 param0;
	st.param.b64 	[param0], %rd22;
	.param .b64 param1;
	st.param.b64 	[param1], %rd10;
	.param .b32 retval0;
	call.uni (retval0), 
	vprintf, 
	(
	param0, 
	param1
	);
	ld.param.b32 	%r91, [retval0];
	} // callseq 24
	ld.global.u32 	%r93, [%rd20+4];
	st.local.u32 	[%rd2], %r93;
	{ // callseq 25, 0
	.param .b64 param0;
	st.param.b64 	[param0], %rd22;
	.param .b64 param1;
	st.param.b64 	[param1], %rd10;
	.param .b32 retval0;
	call.uni (retval0), 
	vprintf, 
	(
	param0, 
	param1
	);
	ld.param.b32 	%r94, [retval0];
	} // callseq 25
	ld.global.u32 	%r96, [%rd20+8];
	st.local.u32 	[%rd2], %r96;
	{ // callseq 26, 0
	.param .b64 param0;
	st.param.b64 	[param0], %rd22;
	.param .b64 param1;
	st.param.b64 	[param1], %rd10;
	.param .b32 retval0;
	call.uni (retval0), 
	vprintf, 
	(
	param0, 
	param1
	);
	ld.param.b32 	%r97, [retval0];
	} // callseq 26
	ld.global.u32 	%r99, [%rd20+12];
	st.local.u32 	[%rd2], %r99;
	{ // callseq 27, 0
	.param .b64 param0;
	st.param.b64 	[param0], %rd22;
	.param .b64 param1;
	st.param.b64 	[param1], %rd10;
	.param .b32 retval0;
	call.uni (retval0), 
	vprintf, 
	(
	param0, 
	param1
	);
	ld.param.b32 	%r100, [retval0];
	} // callseq 27
	add.s32 	%r109, %r109, 4;
$L__BB12_10:
	setp.eq.s32 	%p8, %r10, 0;
	@%p8 bra 	$L__BB12_13;
	mul.wide.u32 	%rd24, %r109, 4;
	add.s64 	%rd31, %rd1, %rd24;
	neg.s32 	%r111, %r10;
	mov.u64 	%rd25, $str;
$L__BB12_12:
	.pragma "nounroll";
	ld.global.u32 	%r102, [%rd31];
	st.local.u32 	[%rd2], %r102;
	cvta.global.u64 	%rd26, %rd25;
	{ // callseq 28, 0
	.param .b64 param0;
	st.param.b64 	[param0], %rd26;
	.param .b64 param1;
	st.param.b64 	[param1], %rd10;
	.param .b32 retval0;
	call.uni (retval0), 
	vprintf, 
	(
	param0, 
	param1
	);
	ld.param.b32 	%r103, [retval0];
	} // callseq 28
	add.s64 	%rd31, %rd31, 4;
	add.s32 	%r111, %r111, 1;
	setp.ne.s32 	%p9, %r111, 0;
	@%p9 bra 	$L__BB12_12;
$L__BB12_13:
	mov.u64 	%rd28, $str$1;
	cvta.global.u64 	%rd29, %rd28;
	{ // callseq 29, 0
	.param .b64 param0;
	st.param.b64 	[param0], %rd29;
	.param .b64 param1;
	st.param.b64 	[param1], 0;
	.param .b32 retval0;
	call.uni (retval0), 
	vprintf, 
	(
	param0, 
	param1
	);
	ld.param.b32 	%r105, [retval0];
	} // callseq 29
	ret;

}
	// .globl	_Z14insertToResultPtS_Pii
.visible .entry _Z14insertToResultPtS_Pii(
	.param .u64 .ptr .align 1 _Z14insertToResultPtS_Pii_param_0,
	.param .u64 .ptr .align 1 _Z14insertToResultPtS_Pii_param_1,
	.param .u64 .ptr .align 1 _Z14insertToResultPtS_Pii_param_2,
	.param .u32 _Z14insertToResultPtS_Pii_param_3
)
{
	.reg .pred 	%p<3>;
	.reg .b16 	%rs<3>;
	.reg .b32 	%r<9>;
	.reg .b64 	%rd<23>;

	ld.param.u64 	%rd4, [_Z14insertToResultPtS_Pii_param_0];
	ld.param.u64 	%rd5, [_Z14insertToResultPtS_Pii_param_1];
	ld.param.u64 	%rd6, [_Z14insertToResultPtS_Pii_param_2];
	ld.param.u32 	%r1, [_Z14insertToResultPtS_Pii_param_3];
	cvta.to.global.u64 	%rd1, %rd5;
	cvta.to.global.u64 	%rd2, %rd4;
	cvta.to.global.u64 	%rd3, %rd6;
	mov.u32 	%r2, %tid.x;
	setp.eq.s32 	%p1, %r2, 1;
	@%p1 bra 	$L__BB13_3;
	setp.ne.s32 	%p2, %r2, 0;
	@%p2 bra 	$L__BB13_4;
	ld.global.u32 	%r7, [%rd3];
	mul.lo.s32 	%r8, %r7, %r1;
	cvt.s64.s32 	%rd17, %r8;
	ld.global.s32 	%rd18, [%rd3+4];
	add.s64 	%rd19, %rd17, %rd18;
	shl.b64 	%rd20, %rd19, 1;
	add.s64 	%rd21, %rd2, %rd20;
	ld.global.u16 	%rs2, [%rd21];
	add.s64 	%rd22, %rd1, %rd20;
	st.global.u16 	[%rd22], %rs2;
	bra.uni 	$L__BB13_4;
$L__BB13_3:
	ld.global.u32 	%r3, [%rd3];
	mul.lo.s32 	%r4, %r3, %r1;
	cvt.s64.s32 	%rd7, %r4;
	ld.global.u32 	%r5, [%rd3+4];
	cvt.s64.s32 	%rd8, %r5;
	add.s64 	%rd9, %rd7, %rd8;
	shl.b64 	%rd10, %rd9, 1;
	add.s64 	%rd11, %rd2, %rd10;
	ld.global.u16 	%rs1, [%rd11];
	mul.lo.s32 	%r6, %r5, %r1;
	cvt.s64.s32 	%rd12, %r6;
	cvt.s64.s32 	%rd13, %r3;
	add.s64 	%rd14, %rd13, %rd12;
	shl.b64 	%rd15, %rd14, 1;
	add.s64 	%rd16, %rd1, %rd15;
	st.global.u16 	[%rd16], %rs1;
$L__BB13_4:
	ret;

}
	// .globl	_Z11resetResultPti
.visible .entry _Z11resetResultPti(
	.param .u64 .ptr .align 1 _Z11resetResultPti_param_0,
	.param .u32 _Z11resetResultPti_param_1
)
{
	.reg .pred 	%p<2>;
	.reg .b16 	%rs<2>;
	.reg .b32 	%r<6>;
	.reg .b64 	%rd<5>;

	ld.param.u64 	%rd1, [_Z11resetResultPti_param_0];
	ld.param.u32 	%r2, [_Z11resetResultPti_param_1];
	mov.u32 	%r3, %ctaid.x;
	mov.u32 	%r4, %ntid.x;
	mov.u32 	%r5, %tid.x;
	mad.lo.s32 	%r1, %r3, %r4, %r5;
	setp.ge.s32 	%p1, %r1, %r2;
	@%p1 bra 	$L__BB14_2;
	cvta.to.global.u64 	%rd2, %rd1;
	mul.wide.s32 	%rd3, %r1, 2;
	add.s64 	%rd4, %rd2, %rd3;
	mov.b16 	%rs1, 0;
	st.global.u16 	[%rd4], %rs1;
$L__BB14_2:
	ret;

}
	// .globl	_ZN3cub18CUB_300001_SM_10006detail11EmptyKernelIvEEvv
.visible .entry _ZN3cub18CUB_300001_SM_10006detail11EmptyKernelIvEEvv()
{


	ret;

}
	// .globl	_ZN3cub18CUB_300001_SM_10006detail10radix_sort31DeviceRadixSortSingleTileKernelINS1_5radix10policy_hubIiiyE10Policy1000ELNS0_9SortOrderE0EiiyNS1_21identity_decomposer_tEEEvPKT1_PSA_PKT2_PSE_T3_iiT4_
.visible .entry _ZN3cub18CUB_300001_SM_10006detail10radix_sort31DeviceRadixSortSingleTileKernelINS1_5radix10policy_hubIiiyE10Policy1000ELNS0_9SortOrderE0EiiyNS1_21identity_decomposer_tEEEvPKT1_PSA_PKT2_PSE_T3_iiT4_(
	.param .u64 .ptr .align 1 _ZN3cub18CUB_300001_SM_10006detail10radix_sort31DeviceRadixSortSingleTileKernelINS1_5radix10policy_hubIiiyE10Policy1000ELNS0_9SortOrderE0EiiyNS1_21identity_decomposer_tEEEvPKT1_PSA_PKT2_PSE_T3_iiT4__param_0,
	.param .u64 .ptr .align 1 _ZN3cub18CUB_300001_SM_10006detail10radix_sort31DeviceRadixSortSingleTileKernelINS1_5radix10policy_hubIiiyE10Policy1000ELNS0_9SortOrderE0EiiyNS1_21identity_decomposer_tEEEvPKT1_PSA_PKT2_PSE_T3_iiT4__param_1,
	.param .u64 .ptr .align 1 _ZN3cub18CUB_300001_SM_10006detail10radix_sort31DeviceRadixSortSingleTileKernelINS1_5radix10policy_hubIiiyE10Policy1000ELNS0_9SortOrderE0EiiyNS1_21identity_decomposer_tEEEvPKT1_PSA_PKT2_PSE_T3_iiT4__param_2,
	.param .u64 .ptr .align 1 _ZN3cub18CUB_300001_SM_10006detail10radix_sort31DeviceRadixSortSingleTileKernelINS1_5radix10policy_hubIiiyE10Policy1000ELNS0_9SortOrderE0EiiyNS1_21identity_decomposer_tEEEvPKT1_PSA_PKT2_PSE_T3_iiT4__param_3,
	.param .u64 _ZN3cub18CUB_300001_SM_10006detail10radix_sort31DeviceRadixSortSingleTileKernelINS1_5radix10policy_hubIiiyE10Policy1000ELNS0_9SortOrderE0EiiyNS1_21identity_decomposer_tEEEvPKT1_PSA_PKT2_PSE_T3_iiT4__param_4,
	.param .u32 _ZN3cub18CUB_300001_SM_10006detail10radix_sort31DeviceRadixSortSingleTileKernelINS1_5radix10policy_hubIiiyE10Policy1000ELNS0_9SortOrderE0EiiyNS1_21identity_decomposer_tEEEvPKT1_PSA_PKT2_PSE_T3_iiT4__param_5,
	.param .u32 _ZN3cub18CUB_300001_SM_10006detail10radix_sort31DeviceRadixSortSingleTileKernelINS1_5radix10policy_hubIiiyE10Policy1000ELNS0_9SortOrderE0EiiyNS1_21identity_decomposer_tEEEvPKT1_PSA_PKT2_PSE_T3_iiT4__param_6,
	.param .align 1 .b8 _ZN3cub18CUB_300001_SM_10006detail10radix_sort31DeviceRadixSortSingleTileKernelINS1_5radix10policy_hubIiiyE10Policy1000ELNS0_9SortOrderE0EiiyNS1_21identity_decomposer_tEEEvPKT1_PSA_PKT2_PSE_T3_iiT4__param_7[1]
)
.maxntid 256
.minnctapersm 1
{
	.reg .pred 	%p<73>;
	.reg .b16 	%rs<39>;
	.reg .b32 	%r<900>;
	.reg .b64 	%rd<37>;
	// demoted variable
	.shared .align 16 .b8 _ZZN3cub18CUB_300001_SM_10006detail10radix_sort31DeviceRadixSortSingleTileKernelINS1_5radix10policy_hubIiiyE10Policy1000ELNS0_9SortOrderE0EiiyNS1_21identity_decomposer_tEEEvPKT1_PSA_PKT2_PSE_T3_iiT4_E12temp_storage[33856];
	ld.param.u64 	%rd10, [_ZN3cub18CUB_300001_SM_10006detail10radix_sort31DeviceRadixSortSingleTileKernelINS1_5radix10policy_hubIiiyE10Policy1000ELNS0_9SortOrderE0EiiyNS1_21identity_decomposer_tEEEvPKT1_PSA_PKT2_PSE_T3_iiT4__param_0];
	ld.param.u64 	%rd6, [_ZN3cub18CUB_300001_SM_10006detail10radix_sort31DeviceRadixSortSingleTileKernelINS1_5radix10policy_hubIiiyE10Policy1000ELNS0_9SortOrderE0EiiyNS1_21identity_decomposer_tEEEvPKT1_PSA_PKT2_PSE_T3_iiT4__param_1];
	ld.param.u64 	%rd7, [_ZN3cub18CUB_300001_SM_10006detail10radix_sort31DeviceRadixSortSingleTileKernelINS1_5radix10policy_hubIiiyE10Policy1000ELNS0_9SortOrderE0EiiyNS1_21identity_decomposer_tEEEvPKT1_PSA_PKT2_PSE_T3_iiT4__param_2];
	ld.param.u64 	%rd8, [_ZN3cub18CUB_300001_SM_10006detail10radix_sort31DeviceRadixSortSingleTileKernelINS1_5radix10policy_hubIiiyE10Policy1000ELNS0_9SortOrderE0EiiyNS1_21identity_decomposer_tEEEvPKT1_PSA_PKT2_PSE_T3_iiT4__param_3];
	ld.param.u64 	%rd9, [_ZN3cub18CUB_300001_SM_10006detail10radix_sort31DeviceRadixSortSingleTileKernelINS1_5radix10policy_hubIiiyE10Policy1000ELNS0_9SortOrderE0EiiyNS1_21identity_decomposer_tEEEvPKT1_PSA_PKT2_PSE_T3_iiT4__param_4];
	ld.param.u32 	%r303, [_ZN3cub18CUB_300001_SM_10006detail10radix_sort31DeviceRadixSortSingleTileKernelINS1_5radix10policy_hubIiiyE10Policy1000ELNS0_9SortOrderE0EiiyNS1_21identity_decomposer_tEEEvPKT1_PSA_PKT2_PSE_T3_iiT4__param_5];
	ld.param.u32 	%r304, [_ZN3cub18CUB_300001_SM_10006detail10radix_sort31DeviceRadixSortSingleTileKernelINS1_5radix10policy_hubIiiyE10Policy1000ELNS0_9SortOrderE0EiiyNS1_21identity_decomposer_tEEEvPKT1_PSA_PKT2_PSE_T3_iiT4__param_6];
	cvta.to.global.u64 	%rd11, %rd10;
	cvt.u32.u64 	%r1, %rd9;
	mov.u32 	%r2, %tid.x;
	mul.lo.s32 	%r3, %r2, 19;
	setp.ge.s32 	%p1, %r3, %r1;
	mul.wide.u32 	%rd12, %r3, 4;
	add.s64 	%rd1, %rd11, %rd12;
	mov.b32 	%r878, -1;
	@%p1 bra 	$L__BB16_2;
	ld.global.u32 	%r306, [%rd1];
	xor.b32  	%r878, %r306, -2147483648;
$L__BB16_2:
	add.s32 	%r6, %r3, 1;
	setp.ge.s32 	%p2, %r6, %r1;
	mov.b32 	%r877, -1;
	@%p2 bra 	$L__BB16_4;
	ld.global.u32 	%r308, [%rd1+4];
	xor.b32  	%r877, %r308, -2147483648;
$L__BB16_4:
	add.s32 	%r9, %r3, 2;
	setp.ge.s32 	%p3, %r9, %r1;
	mov.b32 	%r876, -1;
	@%p3 bra 	$L__BB16_6;
	ld.global.u32 	%r310, [%rd1+8];
	xor.b32  	%r876, %r310, -2147483648;
$L__BB16_6:
	add.s32 	%r12, %r3, 3;
	setp.ge.s32 	%p4, %r12, %r1;
	mov.b32 	%r875, -1;
	@%p4 bra 	$L__BB16_8;
	ld.global.u32 	%r312, [%rd1+12];
	xor.b32  	%r875, %r312, -2147483648;
$L__BB16_8:
	add.s32 	%r15, %r3, 4;
	setp.ge.s32 	%p5, %r15, %r1;
	mov.b32 	%r874, -1;
	@%p5 bra 	$L__BB16_10;
	ld.global.u32 	%r314, [%rd1+16];
	xor.b32  	%r874, %r314, -2147483648;
$L__BB16_10:
	add.s32 	%r18, %r3, 5;
	setp.ge.s32 	%p6, %r18, %r1;
	mov.b32 	%r873, -1;
	@%p6 bra 	$L__BB16_12;
	ld.global.u32 	%r316, [%rd1+20];
	xor.b32  	%r873, %r316, -2147483648;
$L__BB16_12:
	add.s32 	%r21, %r3, 6;
	setp.ge.s32 	%p7, %r21, %r1;
	mov.b32 	%r872, -1;
	@%p7 bra 	$L__BB16_14;
	ld.global.u32 	%r318, [%rd1+24];
	xor.b32  	%r872, %r318, -2147483648;
$L__BB16_14:
	add.s32 	%r24, %r3, 7;
	setp.ge.s32 	%p8, %r24, %r1;
	mov.b32 	%r871, -1;
	@%p8 bra 	$L__BB16_16;
	ld.global.u32 	%r320, [%rd1+28];
	xor.b32  	%r871, %r320, -2147483648;
$L__BB16_16:
	add.s32 	%r27, %r3, 8;
	setp.ge.s32 	%p9, %r27, %r1;
	mov.b32 	%r870, -1;
	@%p9 bra 	$L__BB16_18;
	ld.global.u32 	%r322, [%rd1+32];
	xor.b32  	%r870, %r322, -2147483648;
$L__BB16_18:
	add.s32 	%r30, %r3, 9;
	setp.ge.s32 	%p10, %r30, %r1;
	mov.b32 	%r869, -1;
	@%p10 bra 	$L__BB16_20;
	ld.global.u32 	%r324, [%rd1+36];
	xor.b32  	%r869, %r324, -2147483648;
$L__BB16_20:
	add.s32 	%r33, %r3, 10;
	setp.ge.s32 	%p11, %r33, %r1;
	mov.b32 	%r868, -1;
	@%p11 bra 	$L__BB16_22;
	ld.global.u32 	%r326, [%rd1+40];
	xor.b32  	%r868, %r326, -2147483648;
$L__BB16_22:
	add.s32 	%r36, %r3, 11;
	setp.ge.s32 	%p12, %r36, %r1;
	mov.b32 	%r867, -1;
	@%p12 bra 	$L__BB16_24;
	ld.global.u32 	%r328, [%rd1+44];
	xor.b32  	%r867, %r328, -2147483648;
$L__BB16_24:
	add.s32 	%r39, %r3, 12;
	setp.ge.s32 	%p13, %r39, %r1;
	mov.b32 	%r866, -1;
	@%p13 bra 	$L__BB16_26;
	ld.global.u32 	%r330, [%rd1+48];
	xor.b32  	%r866, %r330, -2147483648;
$L__BB16_26:
	add.s32 	%r42, %r3, 13;
	setp.ge.s32 	%p14, %r42, %r1;
	mov.b32 	%r865, -1;
	@%p14 bra 	$L__BB16_28;
	ld.global.u32 	%r332, [%rd1+52];
	xor.b32  	%r865, %r332, -2147483648;
$L__BB16_28:
	add.s32 	%r45, %r3, 14;
	setp.ge.s32 	%p15, %r45, %r1;
	mov.b32 	%r864, -1;
	@%p15 bra 	$L__BB16_30;
	ld.global.u32 	%r334, [%rd1+56];
	xor.b32  	%r864, %r334, -2147483648;
$L__BB16_30:
	add.s32 	%r48, %r3, 15;
	setp.ge.s32 	%p16, %r48, %r1;
	mov.b32 	%r863, -1;
	@%p16 bra 	$L__BB16_32;
	ld.global.u32 	%r336, [%rd1+60];
	xor.b32  	%r863, %r336, -2147483648;
$L__BB16_32:
	add.s32 	%r51, %r3, 16;
	setp.ge.s32 	%p17, %r51, %r1;
	mov.b32 	%r862, -1;
	@%p17 bra 	$L__BB16_34;
	ld.global.u32 	%r338, [%rd1+64];
	xor.b32  	%r862, %r338, -2147483648;
$L__BB16_34:
	add.s32 	%r54, %r3, 17;
	setp.ge.s32 	%p18, %r54, %r1;
	mov.b32 	%r861, -1;
	@%p18 bra 	$L__BB16_36;
	ld.global.u32 	%r340, [%rd1+68];
	xor.b32  	%r861, %r340, -2147483648;
$L__BB16_36:
	add.s32 	%r57, %r3, 18;
	setp.ge.s32 	%p19, %r57, %r1;
	mov.b32 	%r860, -1;
	@%p19 bra 	$L__BB16_38;
	ld.global.u32 	%r342, [%rd1+72];
	xor.b32  	%r860, %r342, -2147483648;
$L__BB16_38:
	bar.sync 	0;
	mov.b64 	{%r344, %r345}, %rd9;
	shfl.sync.idx.b32	%r60|%p20, %r344, 0, 31, -1;
	shfl.sync.idx.b32	%r346|%p21, %r345, 0, 31, -1;
	mov.b64 	%rd2, {%r60, %r346};
	setp.ge.s32 	%p22, %r3, %r60;
	cvta.to.global.u64 	%rd13, %rd7;
	add.s64 	%rd3, %rd13, %rd12;
	@%p22 bra 	$L__BB16_40;
	ld.global.u32 	%r897, [%rd3];
$L__BB16_40:
	setp.ge.s32 	%p23, %r6, %r60;
	@%p23 bra 	$L__BB16_42;
	ld.global.u32 	%r896, [%rd3+4];
$L__BB16_42:
	setp.ge.s32 	%p24, %r9, %r60;
	@%p24 bra 	$L__BB16_44;
	ld.global.u32 	%r895, [%rd3+8];
$L__BB16_44:
	setp.ge.s32 	%p25, %r12, %r60;
	@%p25 bra 	$L__BB16_46;
	ld.global.u32 	%r894, [%rd3+12];
$L__BB16_46:
	setp.ge.s32 	%p26, %r15, %r60;
	@%p26 bra 	$L__BB16_48;
	ld.global.u32 	%r893, [%rd3+16];
$L__BB16_48:
	setp.ge.s32 	%p27, %r18, %r60;
	@%p27 bra 	$L__BB16_50;
	ld.global.u32 	%r892, [%rd3+20];
$L__BB16_50:
	setp.ge.s32 	%p28, %r21, %r60;
	@%p28 bra 	$L__BB16_52;
	ld.global.u32 	%r891, [%rd3+24];
$L__BB16_52:
	setp.ge.s32 	%p29, %r24, %r60;
	@%p29 bra 	$L__BB16_54;
	ld.global.u32 	%r890, [%rd3+28];
$L__BB16_54:
	setp.ge.s32 	%p30, %r27, %r60;
	@%p30 bra 	$L__BB16_56;
	ld.global.u32 	%r889, [%rd3+32];
$L__BB16_56:
	setp.ge.s32 	%p31, %r30, %r60;
	@%p31 bra 	$L__BB16_58;
	ld.global.u32 	%r888, [%rd3+36];
$L__BB16_58:
	setp.ge.s32 	%p32, %r33, %r60;
	@%p32 bra 	$L__BB16_60;
	ld.global.u32 	%r887, [%rd3+40];
$L__BB16_60:
	setp.ge.s32 	%p33, %r36, %r60;
	@%p33 bra 	$L__BB16_62;
	ld.global.u32 	%r886, [%rd3+44];
$L__BB16_62:
	setp.ge.s32 	%p34, %r39, %r60;
	@%p34 bra 	$L__BB16_64;
	ld.global.u32 	%r885, [%rd3+48];
$L__BB16_64:
	setp.ge.s32 	%p35, %r42, %r60;
	@%p35 bra 	$L__BB16_66;
	ld.global.u32 	%r884, [%rd3+52];
$L__BB16_66:
	setp.ge.s32 	%p36, %r45, %r60;
	@%p36 bra 	$L__BB16_68;
	ld.global.u32 	%r883, [%rd3+56];
$L__BB16_68:
	setp.ge.s32 	%p37, %r48, %r60;
	@%p37 bra 	$L__BB16_70;
	ld.global.u32 	%r882, [%rd3+60];
$L__BB16_70:
	setp.ge.s32 	%p38, %r51, %r60;
	@%p38 bra 	$L__BB16_72;
	ld.global.u32 	%r881, [%rd3+64];
$L__BB16_72:
	setp.ge.s32 	%p39, %r54, %r60;
	@%p39 bra 	$L__BB16_74;
	ld.global.u32 	%r880, [%rd3+68];
$L__BB16_74:
	setp.ge.s32 	%p40, %r57, %r60;
	@%p40 bra 	$L__BB16_76;
	ld.global.u32 	%r879, [%rd3+72];
$L__BB16_76:
	bar.sync 	0;
	shr.u32 	%r99, %r2, 5;
	shl.b32 	%r366, %r2, 2;
	mov.u32 	%r367, _ZZN3cub18CUB_300001_SM_10006detail10radix_sort31DeviceRadixSortSingleTileKernelINS1_5radix10policy_hubIiiyE10Policy1000ELNS0_9SortOrderE0EiiyNS1_21identity_decomposer_tEEEvPKT1_PSA_PKT2_PSE_T3_iiT4_E12temp_storage;
	add.s32 	%r100, %r367, %r366;
	shl.b32 	%r368, %r2, 7;
	add.s32 	%r101, %r100, %r368;
	shl.b32 	%r369, %r99, 2;
	add.s32 	%r370, %r367, %r369;
	add.s32 	%r102, %r370, 33792;
	mad.lo.s32 	%r103, %r2, -56, %r101;
	add.s32 	%r859, %r303, 6;
	sub.s32 	%r858, %r304, %r303;
$L__BB16_77:
	add.s32 	%r430, %r859, -6;
	min.s32 	%r373, %r858, 6;
	mov.b32 	%r459, 0;
	st.shared.u32 	[%r100], %r459;
	st.shared.u32 	[%r100+1024], %r459;
	st.shared.u32 	[%r100+2048], %r459;
	st.shared.u32 	[%r100+3072], %r459;
	st.shared.u32 	[%r100+4096], %r459;
	st.shared.u32 	[%r100+5120], %r459;
	st.shared.u32 	[%r100+6144], %r459;
	st.shared.u32 	[%r100+7168], %r459;
	st.shared.u32 	[%r100+8192], %r459;
	st.shared.u32 	[%r100+9216], %r459;
	st.shared.u32 	[%r100+10240], %r459;
	st.shared.u32 	[%r100+11264], %r459;
	st.shared.u32 	[%r100+12288], %r459;
	st.shared.u32 	[%r100+13312], %r459;
	st.shared.u32 	[%r100+14336], %r459;
	st.shared.u32 	[%r100+15360], %r459;
	st.shared.u32 	[%r100+16384], %r459;
	st.shared.u32 	[%r100+17408], %r459;
	st.shared.u32 	[%r100+18432], %r459;
	st.shared.u32 	[%r100+19456], %r459;
	st.shared.u32 	[%r100+20480], %r459;
	st.shared.u32 	[%r100+21504], %r459;
	st.shared.u32 	[%r100+22528], %r459;
	st.shared.u32 	[%r100+23552], %r459;
	st.shared.u32 	[%r100+24576], %r459;
	st.shared.u32 	[%r100+25600], %r459;
	st.shared.u32 	[%r100+26624], %r459;
	st.shared.u32 	[%r100+27648], %r459;
	st.shared.u32 	[%r100+28672], %r459;
	st.shared.u32 	[%r100+29696], %r459;
	st.shared.u32 	[%r100+30720], %r459;
	st.shared.u32 	[%r100+31744], %r459;
	st.shared.u32 	[%r100+32768], %r459;
	// begin inline asm
	bmsk.clamp.b32 %r371, %r459, %r373;
	// end inline asm
	// begin inline asm
	shr.b32 %r374, %r878, %r430;
	// end inline asm
	and.b32  	%r462, %r371, %r374;
	shl.b32 	%r463, %r462, 10;
	and.b32  	%r464, %r463, 31744;
	add.s32 	%r465, %r100, %r464;
	shr.u32 	%r466, %r462, 4;
	and.b32  	%r467, %r466, 268435454;
	add.s32 	%r147, %r465, %r467;
	ld.shared.u16 	%rs1, [%r147];
	add.s16 	%rs20, %rs1, 1;
	st.shared.u16 	[%r147], %rs20;
	// begin inline asm
	shr.b32 %r377, %r877, %r430;
	// end inline asm
	and.b32  	%r468, %r371, %r377;
	shl.b32 	%r469, %r468, 10;
	and.b32  	%r470, %r469, 31744;
	add.s32 	%r471, %r100, %r470;
	shr.u32 	%r472, %r468, 4;
	and.b32  	%r473, %r472, 268435454;
	add.s32 	%r148, %r471, %r473;
	ld.shared.u16 	%rs2, [%r148];
	add.s16 	%rs21, %rs2, 1;
	st.shared.u16 	[%r148], %rs21;
	// begin inline asm
	shr.b32 %r380, %r876, %r430;
	// end inline asm
	and.b32  	%r474, %r371, %r380;
	shl.b32 	%r475, %r474, 10;
	and.b32  	%r476, %r475, 31744;
	add.s32 	%r477, %r100, %r476;
	shr.u32 	%r478, %r474, 4;
	and.b32  	%r479, %r478, 268435454;
	add.s32 	%r149, %r477, %r479;
	ld.shared.u16 	%rs3, [%r149];
	add.s16 	%rs22, %rs3, 1;
	st.shared.u16 	[%r149], %rs22;
	// begin inline asm
	shr.b32 %r383, %r875, %r430;
	// end inline asm
	and.b32  	%r480, %r371, %r383;
	shl.b32 	%r481, %r480, 10;
	and.b32  	%r482, %r481, 31744;
	add.s32 	%r483, %r100, %r482;
	shr.u32 	%r484, %r480, 4;
	and.b32  	%r485, %r484, 268435454;
	add.s32 	%r150, %r483, %r485;
	ld.shared.u16 	%rs4, [%r150];
	add.s16 	%rs23, %rs4, 1;
	st.shared.u16 	[%r150], %rs23;
	// begin inline asm
	shr.b32 %r386, %r874, %r430;
	// end inline asm
	and.b32  	%r486, %r371, %r386;
	shl.b32 	%r487, %r486, 10;
	and.b32  	%r488, %r487, 31744;
	add.s32 	%r489, %r100, %r488;
	shr.u32 	%r490, %r486, 4;
	and.b32  	%r491, %r490, 268435454;
	add.s32 	%r151, %r489, %r491;
	ld.shared.u16 	%rs5, [%r151];
	add.s16 	%rs24, %rs5, 1;
	st.shared.u16 	[%r151], %rs24;
	// begin inline asm
	shr.b32 %r389, %r873, %r430;
	// end inline asm
	and.b32  	%r492, %r371, %r389;
	shl.b32 	%r493, %r492, 10;
	and.b32  	%r494, %r493, 31744;
	add.s32 	%r495, %r100, %r494;
	shr.u32 	%r496, %r492, 4;
	and.b32  	%r497, %r496, 268435454;
	add.s32 	%r152, %r495, %r497;
	ld.shared.u16 	%rs6, [%r152];
	add.s16 	%rs25, %rs6, 1;
	st.shared.u16 	[%r152], %rs25;
	// begin inline asm
	shr.b32 %r392, %r872, %r430;
	// end inline asm
	and.b32  	%r498, %r371, %r392;
	shl.b32 	%r499, %r498, 10;
	and.b32  	%r500, %r499, 31744;
	add.s32 	%r501, %r100, %r500;
	shr.u32 	%r502, %r498, 4;
	and.b32  	%r503, %r502, 268435454;
	add.s32 	%r153, %r501, %r503;
	ld.shared.u16 	%rs7, [%r153];
	add.s16 	%rs26, %rs7, 1;
	st.shared.u16 	[%r153], %rs26;
	// begin inline asm
	shr.b32 %r395, %r871, %r430;
	// end inline asm
	and.b32  	%r504, %r371, %r395;
	shl.b32 	%r505, %r504, 10;
	and.b32  	%r506, %r505, 31744;
	add.s32 	%r507, %r100, %r506;
	shr.u32 	%r508, %r504, 4;
	and.b32  	%r509, %r508, 268435454;
	add.s32 	%r154, %r507, %r509;
	ld.shared.u16 	%rs8, [%r154];
	add.s16 	%rs27, %rs8, 1;
	st.shared.u16 	[%r154], %rs27;
	// begin inline asm
	shr.b32 %r398, %r870, %r430;
	// end inline asm
	and.b32  	%r510, %r371, %r398;
	shl.b32 	%r511, %r510, 10;
	and.b32  	%r512, %r511, 31744;
	add.s32 	%r513, %r100, %r512;
	shr.u32 	%r514, %r510, 4;
	and.b32  	%r515, %r514, 268435454;
	add.s32 	%r155, %r513, %r515;
	ld.shared.u16 	%rs9, [%r155];
	add.s16 	%rs28, %rs9, 1;
	st.shared.u16 	[%r155], %rs28;
	// begin inline asm
	shr.b32 %r401, %r869, %r430;
	// end inline asm
	and.b32  	%r516, %r371, %r401;
	shl.b32 	%r517, %r516, 10;
	and.b32  	%r518, %r517, 31744;
	add.s32 	%r519, %r100, %r518;
	shr.u32 	%r520, %r516, 4;
	and.b32  	%r521, %r520, 268435454;
	add.s32 	%r156, %r519, %r521;
	ld.shared.u16 	%rs10, [%r156];
	add.s16 	%rs29, %rs10, 1;
	st.shared.u16 	[%r156], %rs29;
	// begin inline asm
	shr.b32 %r404, %r868, %r430;
	// end inline asm
	and.b32  	%r522, %r371, %r404;
	shl.b32 	%r523, %r522, 10;
	and.b32  	%r524, %r523, 31744;
	add.s32 	%r525, %r100, %r524;
	shr.u32 	%r526, %r522, 4;
	and.b32  	%r527, %r526, 268435454;
	add.s32 	%r157, %r525, %r527;
	ld.shared.u16 	%rs11, [%r157];
	add.s16 	%rs30, %rs11, 1;
	st.shared.u16 	[%r157], %rs30;
	// begin inline asm
	shr.b32 %r407, %r867, %r430;
	// end inline asm
	and.b32  	%r528, %r371, %r407;
	shl.b32 	%r529, %r528, 10;
	and.b32  	%r530, %r529, 31744;
	add.s32 	%r531, %r100, %r530;
	shr.u32 	%r532, %r528, 4;
	and.b32  	%r533, %r532, 268435454;
	add.s32 	%r158, %r531, %r533;
	ld.shared.u16 	%rs12, [%r158];
	add.s16 	%rs31, %rs12, 1;
	st.shared.u16 	[%r158], %rs31;
	// begin inline asm
	shr.b32 %r410, %r866, %r430;
	// end inline asm
	and.b32  	%r534, %r371, %r410;
	shl.b32 	%r535, %r534, 10;
	and.b32  	%r536, %r535, 31744;
	add.s32 	%r537, %r100, %r536;
	shr.u32 	%r538, %r534, 4;
	and.b32  	%r539, %r538, 268435454;
	add.s32 	%r159, %r537, %r539;
	ld.shared.u16 	%rs13, [%r159];
	add.s16 	%rs32, %rs13, 1;
	st.shared.u16 	[%r159], %rs32;
	// begin inline asm
	shr.b32 %r413, %r865, %r430;
	// end inline asm
	and.b32  	%r540, %r371, %r413;
	shl.b32 	%r541, %r540, 10;
	and.b32  	%r542, %r541, 31744;
	add.s32 	%r543, %r100, %r542;
	shr.u32 	%r544, %r540, 4;
	and.b32  	%r545, %r544, 268435454;
	add.s32 	%r160, %r543, %r545;
	ld.shared.u16 	%rs14, [%r160];
	add.s16 	%rs33, %rs14, 1;
	st.shared.u16 	[%r160], %rs33;
	// begin inline asm
	shr.b32 %r416, %r864, %r430;
	// end inline asm
	and.b32  	%r546, %r371, %r416;
	shl.b32 	%r547, %r546, 10;
	and.b32  	%r548, %r547, 31744;
	add.s32 	%r549, %r100, %r548;
	shr.u32 	%r550, %r546, 4;
	and.b32  	%r551, %r550, 268435454;
	add.s32 	%r161, %r549, %r551;
	ld.shared.u16 	%rs15, [%r161];
	add.s16 	%rs34, %rs15, 1;
	st.shared.u16 	[%r161], %rs34;
	// begin inline asm
	shr.b32 %r419, %r863, %r430;
	// end inline asm
	and.b32  	%r552, %r371, %r419;
	shl.b32 	%r553, %r552, 10;
	and.b32  	%r554, %r553, 31744;
	add.s32 	%r555, %r100, %r554;
	shr.u32 	%r556, %r552, 4;
	and.b32  	%r557, %r556, 268435454;
	add.s32 	%r162, %r555, %r557;
	ld.shared.u16 	%rs16, [%r162];
	add.s16 	%rs35, %rs16, 1;
	st.shared.u16 	[%r162], %rs35;
	// begin inline asm
	shr.b32 %r422, %r862, %r430;
	// end inline asm
	and.b32  	%r558, %r371, %r422;
	shl.b32 	%r559, %r558, 10;
	and.b32  	%r560, %r559, 31744;
	add.s32 	%r561, %r100, %r560;
	shr.u32 	%r562, %r558, 4;
	and.b32  	%r563, %r562, 268435454;
	add.s32 	%r163, %r561, %r563;
	ld.shared.u16 	%rs17, [%r163];
	add.s16 	%rs36, %rs17, 1;
	st.shared.u16 	[%r163], %rs36;
	// begin inline asm
	shr.b32 %r425, %r861, %r430;
	// end inline asm
	and.b32  	%r564, %r371, %r425;
	shl.b32 	%r565, %r564, 10;
	and.b32  	%r566, %r565, 31744;
	add.s32 	%r567, %r100, %r566;
	shr.u32 	%r568, %r564, 4;
	and.b32  	%r569, %r568, 268435454;
	add.s32 	%r164, %r567, %r569;
	ld.shared.u16 	%rs18, [%r164];
	add.s16 	%rs37, %rs18, 1;
	st.shared.u16 	[%r164], %rs37;
	// begin inline asm
	shr.b32 %r428, %r860, %r430;
	// end inline asm
	and.b32  	%r570, %r371, %r428;
	shl.b32 	%r571, %r570, 10;
	and.b32  	%r572, %r571, 31744;
	add.s32 	%r573, %r100, %r572;
	shr.u32 	%r574, %r570, 4;
	and.b32  	%r575, %r574, 268435454;
	add.s32 	%r165, %r573, %r575;
	ld.shared.u16 	%rs19, [%r165];
	add.s16 	%rs38, %rs19, 1;
	st.shared.u16 	[%r165], %rs38;
	bar.sync 	0;
	ld.shared.u32 	%r166, [%r101];
	ld.shared.u32 	%r576, [%r101+4];
	ld.shared.u32 	%r577, [%r101+8];
	ld.shared.u32 	%r578, [%r101+12];
	ld.shared.u32 	%r579, [%r101+16];
	ld.shared.u32 	%r580, [%r101+20];
	ld.shared.u32 	%r581, [%r101+24];
	ld.shared.u32 	%r582, [%r101+28];
	ld.shared.u32 	%r583, [%r101+32];
	ld.shared.u32 	%r584, [%r101+36];
	ld.shared.u32 	%r585, [%r101+40];
	ld.shared.u32 	%r586, [%r101+44];
	ld.shared.u32 	%r587, [%r101+48];
	ld.shared.u32 	%r588, [%r101+52];
	ld.shared.u32 	%r589, [%r101+56];
	ld.shared.u32 	%r590, [%r101+60];
	ld.shared.u32 	%r591, [%r101+64];
	ld.shared.u32 	%r592, [%r101+68];
	ld.shared.u32 	%r593, [%r101+72];
	ld.shared.u32 	%r594, [%r101+76];
	ld.shared.u32 	%r595, [%r101+80];
	ld.shared.u32 	%r596, [%r101+84];
	ld.shared.u32 	%r597, [%r101+88];
	ld.shared.u32 	%r598, [%r101+92];
	ld.shared.u32 	%r599, [%r101+96];
	ld.shared.u32 	%r600, [%r101+100];
	ld.shared.u32 	%r601, [%r101+104];
	ld.shared.u32 	%r602, [%r101+108];
	ld.shared.u32 	%r603, [%r101+112];
	ld.shared.u32 	%r604, [%r101+116];
	ld.shared.u32 	%r605, [%r101+120];
	ld.shared.u32 	%r606, [%r101+124];
	ld.shared.u32 	%r607, [%r101+128];
	add.s32 	%r167, %r576, %r166;
	add.s32 	%r168, %r577, %r167;
	add.s32 	%r169, %r578, %r168;
	add.s32 	%r170, %r579, %r169;
	add.s32 	%r171, %r580, %r170;
	add.s32 	%r172, %r581, %r171;
	add.s32 	%r173, %r582, %r172;
	add.s32 	%r174, %r583, %r173;
	add.s32 	%r175, %r584, %r174;
	add.s32 	%r176, %r585, %r175;
	add.s32 	%r177, %r586, %r176;
	add.s32 	%r178, %r587, %r177;
	add.s32 	%r179, %r588, %r178;
	add.s32 	%r180, %r589, %r179;
	add.s32 	%r181, %r590, %r180;
	add.s32 	%r182, %r591, %r181;
	add.s32 	%r183, %r592, %r182;
	add.s32 	%r184, %r593, %r183;
	add.s32 	%r185, %r594, %r184;
	add.s32 	%r186, %r595, %r185;
	add.s32 	%r187, %r596, %r186;
	add.s32 	%r188, %r597, %r187;
	add.s32 	%r189, %r598, %r188;
	add.s32 	%r190, %r599, %r189;
	add.s32 	%r191, %r600, %r190;
	add.s32 	%r192, %r601, %r191;
	add.s32 	%r193, %r602, %r192;
	add.s32 	%r194, %r603, %r193;
	add.s32 	%r195, %r604, %r194;
	add.s32 	%r196, %r605, %r195;
	add.s32 	%r197, %r606, %r196;
	add.s32 	%r436, %r607, %r197;
	// begin inline asm
	mov.u32 %r431, %laneid;
	// end inline asm
	mov.b32 	%r434, 1;
	mov.b32 	%r461, -1;
	// begin inline asm
	{  .reg .u32 r0;  .reg .pred p;  shfl.sync.up.b32 r0|p, %r436, %r434, %r459, %r461;  @p add.u32 r0, r0, %r436;  mov.u32 %r432, r0;}
	// end inline asm
	mov.b32 	%r440, 2;
	// begin inline asm
	{  .reg .u32 r0;  .reg .pred p;  shfl.sync.up.b32 r0|p, %r432, %r440, %r459, %r461;  @p add.u32 r0, r0, %r432;  mov.u32 %r438, r0;}
	// end inline asm
	mov.b32 	%r446, 4;
	// begin inline asm
	{  .reg .u32 r0;  .reg .pred p;  shfl.sync.up.b32 r0|p, %r438, %r446, %r459, %r461;  @p add.u32 r0, r0, %r438;  mov.u32 %r444, r0;}
	// end inline asm
	mov.b32 	%r452, 8;
	// begin inline asm
	{  .reg .u32 r0;  .reg .pred p;  shfl.sync.up.b32 r0|p, %r444, %r452, %r459, %r461;  @p add.u32 r0, r0, %r444;  mov.u32 %r450, r0;}
	// end inline asm
	mov.b32 	%r458, 16;
	// begin inline asm
	{  .reg .u32 r0;  .reg .pred p;  shfl.sync.up.b32 r0|p, %r450, %r458, %r459, %r461;  @p add.u32 r0, r0, %r450;  mov.u32 %r456, r0;}
	// end inline asm
	setp.ne.s32 	%p41, %r431, 31;
	@%p41 bra 	$L__BB16_79;
	st.shared.u32 	[%r102], %r456;
$L__BB16_79:
	sub.s32 	%r608, %r456, %r436;
	setp.gt.u32 	%p42, %r2, 31;
	setp.eq.s32 	%p43, %r99, 7;
	setp.eq.s32 	%p44, %r99, 6;
	setp.eq.s32 	%p45, %r99, 5;
	setp.eq.s32 	%p46, %r99, 4;
	setp.eq.s32 	%p47, %r99, 3;
	setp.eq.s32 	%p48, %r99, 2;
	setp.eq.s32 	%p49, %r99, 1;
	bar.sync 	0;
	ld.shared.v4.u32 	{%r609, %r610, %r611, %r612}, [_ZZN3cub18CUB_300001_SM_10006detail10radix_sort31DeviceRadixSortSingleTileKernelINS1_5radix10policy_hubIiiyE10Policy1000ELNS0_9SortOrderE0EiiyNS1_21identity_decomposer_tEEEvPKT1_PSA_PKT2_PSE_T3_iiT4_E12temp_storage+33792];
	selp.b32 	%r613, %r609, %r898, %p49;
	add.s32 	%r614, %r610, %r609;
	selp.b32 	%r615, %r614, %r613, %p48;
	add.s32 	%r616, %r614, %r611;
	selp.b32 	%r617, %r616, %r615, %p47;
	add.s32 	%r618, %r616, %r612;
	selp.b32 	%r619, %r618, %r617, %p46;
	ld.shared.v4.u32 	{%r620, %r621, %r622, %r623}, [_ZZN3cub18CUB_300001_SM_10006detail10radix_sort31DeviceRadixSortSingleTileKernelINS1_5radix10policy_hubIiiyE10Policy1000ELNS0_9SortOrderE0EiiyNS1_21identity_decomposer_tEEEvPKT1_PSA_PKT2_PSE_T3_iiT4_E12temp_storage+33808];
	add.s32 	%r624, %r618, %r620;
	selp.b32 	%r625, %r624, %r619, %p45;
	add.s32 	%r626, %r624, %r621;
	selp.b32 	%r627, %r626, %r625, %p44;
	add.s32 	%r628, %r626, %r622;
	selp.b32 	%r898, %r628, %r627, %p43;
	add.s32 	%r202, %r628, %r623;
	setp.ne.s32 	%p50, %r431, 0;
	selp.b32 	%r629, %r608, 0, %p50;
	add.s32 	%r630, %r898, %r629;
	or.pred  	%p51, %p42, %p50;
	selp.b32 	%r899, %r630, %r608, %p42;
	@%p51 bra 	$L__BB16_81;
	shl.b32 	%r899, %r202, 16;
	st.shared.u32 	[_ZZN3cub18CUB_300001_SM_10006detail10radix_sort31DeviceRadixSortSingleTileKernelINS1_5radix10policy_hubIiiyE10Policy1000ELNS0_9SortOrderE0EiiyNS1_21identity_decomposer_tEEEvPKT1_PSA_PKT2_PSE_T3_iiT4_E12temp_storage+33832], %r899;
$L__BB16_81:
	setp.eq.s32 	%p52, %r2, 0;
	bar.sync 	0;
	ld.shared.u32 	%r631, [_ZZN3cub18CUB_300001_SM_10006detail10radix_sort31DeviceRadixSortSingleTileKernelINS1_5radix10policy_hubIiiyE10Policy1000ELNS0_9SortOrderE0EiiyNS1_21identity_decomposer_tEEEvPKT1_PSA_PKT2_PSE_T3_iiT4_E12temp_storage+33832];
	selp.b32 	%r632, 0, %r631, %p52;
	add.s32 	%r633, %r899, %r632;
	add.s32 	%r634, %r166, %r633;
	add.s32 	%r635, %r167, %r633;
	add.s32 	%r636, %r168, %r633;
	add.s32 	%r637, %r169, %r633;
	add.s32 	%r638, %r170, %r633;
	add.s32 	%r639, %r171, %r633;
	add.s32 	%r640, %r172, %r633;
	add.s32 	%r641, %r173, %r633;
	add.s32 	%r642, %r174, %r633;
	add.s32 	%r643, %r175, %r633;
	add.s32 	%r644, %r176, %r633;
	add.s32 	%r645, %r177, %r633;
	add.s32 	%r646, %r178, %r633;
	add.s32 	%r647, %r179, %r633;
	add.s32 	%r648, %r180, %r633;
	add.s32 	%r649, %r181, %r633;
	add.s32 	%r650, %r182, %r633;
	add.s32 	%r651, %r183, %r633;
	add.s32 	%r652, %r184, %r633;
	add.s32 	%r653, %r185, %r633;
	add.s32 	%r654, %r186, %r633;
	add.s32 	%r655, %r187, %r633;
	add.s32 	%r656, %r188, %r633;
	add.s32 	%r657, %r189, %r633;
	add.s32 	%r658, %r190, %r633;
	add.s32 	%r659, %r191, %r633;
	add.s32 	%r660, %r192, %r633;
	add.s32 	%r661, %r193, %r633;
	add.s32 	%r662, %r194, %r633;
	add.s32 	%r663, %r195, %r633;
	add.s32 	%r664, %r196, %r633;
	add.s32 	%r665, %r197, %r633;
	st.shared.u32 	[%r101], %r633;
	st.shared.u32 	[%r101+4], %r634;
	st.shared.u32 	[%r101+8], %r635;
	st.shared.u32 	[%r101+12], %r636;
	st.shared.u32 	[%r101+16], %r637;
	st.shared.u32 	[%r101+20], %r638;
	st.shared.u32 	[%r101+24], %r639;
	st.shared.u32 	[%r101+28], %r640;
	st.shared.u32 	[%r101+32], %r641;
	st.shared.u32 	[%r101+36], %r642;
	st.shared.u32 	[%r101+40], %r643;
	st.shared.u32 	[%r101+44], %r644;
	st.shared.u32 	[%r101+48], %r645;
	st.shared.u32 	[%r101+52], %r646;
	st.shared.u32 	[%r101+56], %r647;
	st.shared.u32 	[%r101+60], %r648;
	st.shared.u32 	[%r101+64], %r649;
	st.shared.u32 	[%r101+68], %r650;
	st.shared.u32 	[%r101+72], %r651;
	st.shared.u32 	[%r101+76], %r652;
	st.shared.u32 	[%r101+80], %r653;
	st.shared.u32 	[%r101+84], %r654;
	st.shared.u32 	[%r101+88], %r655;
	st.shared.u32 	[%r101+92], %r656;
	st.shared.u32 	[%r101+96], %r657;
	st.shared.u32 	[%r101+100], %r658;
	st.shared.u32 	[%r101+104], %r659;
	st.shared.u32 	[%r101+108], %r660;
	st.shared.u32 	[%r101+112], %r661;
	st.shared.u32 	[%r101+116], %r662;
	st.shared.u32 	[%r101+120], %r663;
	st.shared.u32 	[%r101+124], %r664;
	st.shared.u32 	[%r101+128], %r665;
	bar.sync 	0;
	cvt.u32.u16 	%r666, %rs1;
	ld.shared.u16 	%r667, [%r147];
	add.s32 	%r206, %r667, %r666;
	cvt.u32.u16 	%r668, %rs2;
	ld.shared.u16 	%r669, [%r148];
	add.s32 	%r207, %r669, %r668;
	cvt.u32.u16 	%r670, %rs3;
	ld.shared.u16 	%r671, [%r149];
	add.s32 	%r208, %r671, %r670;
	cvt.u32.u16 	%r672, %rs4;
	ld.shared.u16 	%r673, [%r150];
	add.s32 	%r209, %r673, %r672;
	cvt.u32.u16 	%r674, %rs5;
	ld.shared.u16 	%r675, [%r151];
	add.s32 	%r210, %r675, %r674;
	cvt.u32.u16 	%r676, %rs6;
	ld.shared.u16 	%r677, [%r152];
	add.s32 	%r211, %r677, %r676;
	cvt.u32.u16 	%r678, %rs7;
	ld.shared.u16 	%r679, [%r153];
	add.s32 	%r212, %r679, %r678;
	cvt.u32.u16 	%r680, %rs8;
	ld.shared.u16 	%r681, [%r154];
	add.s32 	%r213, %r681, %r680;
	cvt.u32.u16 	%r682, %rs9;
	ld.shared.u16 	%r683, [%r155];
	add.s32 	%r214, %r683, %r682;
	cvt.u32.u16 	%r684, %rs10;
	ld.shared.u16 	%r685, [%r156];
	add.s32 	%r215, %r685, %r684;
	cvt.u32.u16 	%r686, %rs11;
	ld.shared.u16 	%r687, [%r157];
	add.s32 	%r216, %r687, %r686;
	cvt.u32.u16 	%r688, %rs12;
	ld.shared.u16 	%r689, [%r158];
	add.s32 	%r217, %r689, %r688;
	cvt.u32.u16 	%r690, %rs13;
	ld.shared.u16 	%r691, [%r159];
	add.s32 	%r218, %r691, %r690;
	cvt.u32.u16 	%r692, %rs14;
	ld.shared.u16 	%r693, [%r160];
	add.s32 	%r219, %r693, %r692;
	cvt.u32.u16 	%r694, %rs15;
	ld.shared.u16 	%r695, [%r161];
	add.s32 	%r220, %r695, %r694;
	cvt.u32.u16 	%r696, %rs16;
	ld.shared.u16 	%r697, [%r162];
	add.s32 	%r221, %r697, %r696;
	cvt.u32.u16 	%r698, %rs17;
	ld.shared.u16 	%r699, [%r163];
	add.s32 	%r222, %r699, %r698;
	cvt.u32.u16 	%r700, %rs18;
	ld.shared.u16 	%r701, [%r164];
	add.s32 	%r223, %r701, %r700;
	cvt.u32.u16 	%r702, %rs19;
	ld.shared.u16 	%r703, [%r165];
	add.s32 	%r224, %r703, %r702;
	bar.sync 	0;
	setp.lt.s32 	%p53, %r859, %r304;
	@%p53 bra 	$L__BB16_121;
	cvt.u64.u32 	%rd15, %r2;
	shl.b32 	%r704, %r206, 2;
	mov.u32 	%r705, _ZZN3cub18CUB_300001_SM_10006detail10radix_sort31DeviceRadixSortSingleTileKernelINS1_5radix10policy_hubIiiyE10Policy1000ELNS0_9SortOrderE0EiiyNS1_21identity_decomposer_tEEEvPKT1_PSA_PKT2_PSE_T3_iiT4_E12temp_storage;
	add.s32 	%r706, %r705, %r704;
	st.shared.u32 	[%r706], %r878;
	shl.b32 	%r707, %r207, 2;
	add.s32 	%r708, %r705, %r707;
	st.shared.u32 	[%r708], %r877;
	shl.b32 	%r709, %r208, 2;
	add.s32 	%r710, %r705, %r709;
	st.shared.u32 	[%r710], %r876;
	shl.b32 	%r711, %r209, 2;
	add.s32 	%r712, %r705, %r711;
	st.shared.u32 	[%r712], %r875;
	shl.b32 	%r713, %r210, 2;
	add.s32 	%r714, %r705, %r713;
	st.shared.u32 	[%r714], %r874;
	shl.b32 	%r715, %r211, 2;
	add.s32 	%r716, %r705, %r715;
	st.shared.u32 	[%r716], %r873;
	shl.b32 	%r717, %r212, 2;
	add.s32 	%r718, %r705, %r717;
	st.shared.u32 	[%r718], %r872;
	shl.b32 	%r719, %r213, 2;
	add.s32 	%r720, %r705, %r719;
	st.shared.u32 	[%r720], %r871;
	shl.b32 	%r721, %r214, 2;
	add.s32 	%r722, %r705, %r721;
	st.shared.u32 	[%r722], %r870;
	shl.b32 	%r723, %r215, 2;
	add.s32 	%r724, %r705, %r723;
	st.shared.u32 	[%r724], %r869;
	shl.b32 	%r725, %r216, 2;
	add.s32 	%r726, %r705, %r725;
	st.shared.u32 	[%r726], %r868;
	shl.b32 	%r727, %r217, 2;
	add.s32 	%r728, %r705, %r727;
	st.shared.u32 	[%r728], %r867;
	shl.b32 	%r729, %r218, 2;
	add.s32 	%r730, %r705, %r729;
	st.shared.u32 	[%r730], %r866;
	shl.b32 	%r731, %r219, 2;
	add.s32 	%r732, %r705, %r731;
	st.shared.u32 	[%r732], %r865;
	shl.b32 	%r733, %r220, 2;
	add.s32 	%r734, %r705, %r733;
	st.shared.u32 	[%r734], %r864;
	shl.b32 	%r735, %r221, 2;
	add.s32 	%r736, %r705, %r735;
	st.shared.u32 	[%r736], %r863;
	shl.b32 	%r737, %r222, 2;
	add.s32 	%r738, %r705, %r737;
	st.shared.u32 	[%r738], %r862;
	shl.b32 	%r739, %r223, 2;
	add.s32 	%r740, %r705, %r739;
	st.shared.u32 	[%r740], %r861;
	shl.b32 	%r741, %r224, 2;
	add.s32 	%r742, %r705, %r741;
	st.shared.u32 	[%r742], %r860;
	bar.sync 	0;
	mad.lo.s32 	%r225, %r2, -72, %r103;
	ld.shared.u32 	%r226, [%r225];
	ld.shared.u32 	%r227, [%r225+1024];
	ld.shared.u32 	%r228, [%r225+2048];
	ld.shared.u32 	%r229, [%r225+3072];
	ld.shared.u32 	%r230, [%r225+4096];
	ld.shared.u32 	%r231, [%r225+5120];
	ld.shared.u32 	%r232, [%r225+6144];
	ld.shared.u32 	%r233, [%r225+7168];
	ld.shared.u32 	%r234, [%r225+8192];
	ld.shared.u32 	%r235, [%r225+9216];
	ld.shared.u32 	%r236, [%r225+10240];
	ld.shared.u32 	%r237, [%r225+11264];
	ld.shared.u32 	%r238, [%r225+12288];
	ld.shared.u32 	%r239, [%r225+13312];
	ld.shared.u32 	%r240, [%r225+14336];
	ld.shared.u32 	%r241, [%r225+15360];
	ld.shared.u32 	%r242, [%r225+16384];
	ld.shared.u32 	%r243, [%r225+17408];
	ld.shared.u32 	%r244, [%r225+18432];
	bar.sync 	0;
	st.shared.u32 	[%r706], %r897;
	st.shared.u32 	[%r708], %r896;
	st.shared.u32 	[%r710], %r895;
	st.shared.u32 	[%r712], %r894;
	st.shared.u32 	[%r714], %r893;
	st.shared.u32 	[%r716], %r892;
	st.shared.u32 	[%r718], %r891;
	st.shared.u32 	[%r720], %r890;
	st.shared.u32 	[%r722], %r889;
	st.shared.u32 	[%r724], %r888;
	st.shared.u32 	[%r726], %r887;
	st.shared.u32 	[%r728], %r886;
	st.shared.u32 	[%r730], %r885;
	st.shared.u32 	[%r732], %r884;
	st.shared.u32 	[%r734], %r883;
	st.shared.u32 	[%r736], %r882;
	st.shared.u32 	[%r738], %r881;
	st.shared.u32 	[%r740], %r880;
	st.shared.u32 	[%r742], %r879;
	bar.sync 	0;
	ld.shared.u32 	%r245, [%r225+1024];
	ld.shared.u32 	%r246, [%r225+2048];
	ld.shared.u32 	%r247, [%r225+3072];
	ld.shared.u32 	%r248, [%r225+4096];
	ld.shared.u32 	%r249, [%r225+5120];
	ld.shared.u32 	%r250, [%r225+6144];
	ld.shared.u32 	%r251, [%r225+7168];
	ld.shared.u32 	%r252, [%r225+8192];
	ld.shared.u32 	%r253, [%r225+9216];
	ld.shared.u32 	%r254, [%r225+10240];
	ld.shared.u32 	%r255, [%r225+11264];
	ld.shared.u32 	%r256, [%r225+12288];
	ld.shared.u32 	%r257, [%r225+13312];
	ld.shared.u32 	%r258, [%r225+14336];
	ld.shared.u32 	%r259, [%r225+15360];
	ld.shared.u32 	%r260, [%r225+16384];
	ld.shared.u32 	%r261, [%r225+17408];
	ld.shared.u32 	%r262, [%r225+18432];
	setp.gt.u64 	%p54, %rd2, %rd15;
	cvta.to.global.u64 	%rd16, %rd6;
	mul.wide.u32 	%rd17, %r2, 4;
	add.s64 	%rd4, %rd16, %rd17;
	cvta.to.global.u64 	%rd18, %rd8;
	add.s64 	%rd5, %rd18, %rd17;
	@%p54 bra 	$L__BB16_83;
	bra.uni 	$L__BB16_84;
$L__BB16_83:
	xor.b32  	%r743, %r226, -2147483648;
	ld.shared.u32 	%r744, [%r225];
	st.global.u32 	[%rd4], %r743;
	st.global.u32 	[%rd5], %r744;
$L__BB16_84:
	add.s32 	%r745, %r2, 256;
	cvt.u64.u32 	%rd19, %r745;
	setp.le.u64 	%p55, %rd2, %rd19;
	@%p55 bra 	$L__BB16_86;
	xor.b32  	%r746, %r227, -2147483648;
	st.global.u32 	[%rd4+1024], %r746;
	st.global.u32 	[%rd5+1024], %r245;
$L__BB16_86:
	add.s32 	%r747, %r2, 512;
	cvt.u64.u32 	%rd20, %r747;
	setp.le.u64 	%p56, %rd2, %rd20;
	@%p56 bra 	$L__BB16_88;
	xor.b32  	%r748, %r228, -2147483648;
	st.global.u32 	[%rd4+2048], %r748;
	st.global.u32 	[%rd5+2048], %r246;
$L__BB16_88:
	add.s32 	%r749, %r2, 768;
	cvt.u64.u32 	%rd21, %r749;
	setp.le.u64 	%p57, %rd2, %rd21;
	@%p57 bra 	$L__BB16_90;
	xor.b32  	%r750, %r229, -2147483648;
	st.global.u32 	[%rd4+3072], %r750;
	st.global.u32 	[%rd5+3072], %r247;
$L__BB16_90:
	or.b32  	%r751, %r2, 1024;
	cvt.u64.u32 	%rd22, %r751;
	setp.le.u64 	%p58, %rd2, %rd22;
	@%p58 bra 	$L__BB16_92;
	xor.b32  	%r752, %r230, -2147483648;
	st.global.u32 	[%rd4+4096], %r752;
	st.global.u32 	[%rd5+4096], %r248;
$L__BB16_92:
	add.s32 	%r753, %r2, 1280;
	cvt.u64.u32 	%rd23, %r753;
	setp.le.u64 	%p59, %rd2, %rd23;
	@%p59 bra 	$L__BB16_94;
	xor.b32  	%r754, %r231, -2147483648;
	st.global.u32 	[%rd4+5120], %r754;
	st.global.u32 	[%rd5+5120], %r249;
$L__BB16_94:
	add.s32 	%r755, %r2, 1536;
	cvt.u64.u32 	%rd24, %r755;
	setp.le.u64 	%p60, %rd2, %rd24;
	@%p60 bra 	$L__BB16_96;
	xor.b32  	%r756, %r232, -2147483648;
	st.global.u32 	[%rd4+6144], %r756;
	st.global.u32 	[%rd5+6144], %r250;
$L__BB16_96:
	add.s32 	%r757, %r2, 1792;
	cvt.u64.u32 	%rd25, %r757;
	setp.le.u64 	%p61, %rd2, %rd25;
	@%p61 bra 	$L__BB16_98;
	xor.b32  	%r758, %r233, -2147483648;
	st.global.u32 	[%rd4+7168], %r758;
	st.global.u32 	[%rd5+7168], %r251;
$L__BB16_98:
	or.b32  	%r759, %r2, 2048;
	cvt.u64.u32 	%rd26, %r759;
	setp.le.u64 	%p62, %rd2, %rd26;
	@%p62 bra 	$L__BB16_100;
	xor.b32  	%r760, %r234, -2147483648;
	st.global.u32 	[%rd4+8192], %r760;
	st.global.u32 	[%rd5+8192], %r252;
$L__BB16_100:
	add.s32 	%r761, %r2, 2304;
	cvt.u64.u32 	%rd27, %r761;
	setp.le.u64 	%p63, %rd2, %rd27;
	@%p63 bra 	$L__BB16_102;
	xor.b32  	%r762, %r235, -2147483648;
	st.global.u32 	[%rd4+9216], %r762;
	st.global.u32 	[%rd5+9216], %r253;
$L__BB16_102:
	add.s32 	%r763, %r2, 2560;
	cvt.u64.u32 	%rd28, %r763;
	setp.le.u64 	%p64, %rd2, %rd28;
	@%p64 bra 	$L__BB16_104;
	xor.b32  	%r764, %r236, -2147483648;
	st.global.u32 	[%rd4+10240], %r764;
	st.global.u32 	[%rd5+10240], %r254;
$L__BB16_104:
	add.s32 	%r765, %r2, 2816;
	cvt.u64.u32 	%rd29, %r765;
	setp.le.u64 	%p65, %rd2, %rd29;
	@%p65 bra 	$L__BB16_106;
	xor.b32  	%r766, %r237, -2147483648;
	st.global.u32 	[%rd4+11264], %r766;
	st.global.u32 	[%rd5+11264], %r255;
$L__BB16_106:
	or.b32  	%r767, %r2, 3072;
	cvt.u64.u32 	%rd30, %r767;
	setp.le.u64 	%p66, %rd2, %rd30;
	@%p66 bra 	$L__BB16_108;
	xor.b32  	%r768, %r238, -2147483648;
	st.global.u32 	[%rd4+12288], %r768;
	st.global.u32 	[%rd5+12288], %r256;
$L__BB16_108:
	add.s32 	%r769, %r2, 3328;
	cvt.u64.u32 	%rd31, %r769;
	setp.le.u64 	%p67, %rd2, %rd31;
	@%p67 bra 	$L__BB16_110;
	xor.b32  	%r770, %r239, -2147483648;
	st.global.u32 	[%rd4+13312], %r770;
	st.global.u32 	[%rd5+13312], %r257;
$L__BB16_110:
	add.s32 	%r771, %r2, 3584;
	cvt.u64.u32 	%rd32, %r771;
	setp.le.u64 	%p68, %rd2, %rd32;
	@%p68 bra 	$L__BB16_112;
	xor.b32  	%r772, %r240, -2147483648;
	st.global.u32 	[%rd4+14336], %r772;
	st.global.u32 	[%rd5+14336], %r258;
$L__BB16_112:
	add.s32 	%r773, %r2, 3840;
	cvt.u64.u32 	%rd33, %r773;
	setp.le.u64 	%p69, %rd2, %rd33;
	@%p69 bra 	$L__BB16_114;
	xor.b32  	%r774, %r241, -2147483648;
	st.global.u32 	[%rd4+15360], %r774;
	st.global.u32 	[%rd5+15360], %r259;
$L__BB16_114:
	or.b32  	%r775, %r2, 4096;
	cvt.u64.u32 	%rd34, %r775;
	setp.le.u64 	%p70, %rd2, %rd34;
	@%p70 bra 	$L__BB16_116;
	xor.b32  	%r776, %r242, -2147483648;
	st.global.u32 	[%rd4+16384], %r776;
	st.global.u32 	[%rd5+16384], %r260;
$L__BB16_116:
	add.s32 	%r777, %r2, 4352;
	cvt.u64.u32 	%rd35, %r777;
	setp.le.u64 	%p71, %rd2, %rd35;
	@%p71 bra 	$L__BB16_118;
	xor.b32  	%r778, %r243, -2147483648;
	st.global.u32 	[%rd4+17408], %r778;
	st.global.u32 	[%rd5+17408], %r261;
$L__BB16_118:
	add.s32 	%r779, %r2, 4608;
	cvt.u64.u32 	%rd36, %r779;
	setp.le.u64 	%p72, %rd2, %rd36;
	@%p72 bra 	$L__BB16_120;
	xor.b32  	%r780, %r244, -2147483648;
	st.global.u32 	[%rd4+18432], %r780;
	st.global.u32 	[%rd5+18432], %r262;
$L__BB16_120:
	ret;
$L__BB16_121:
	shl.b32 	%r781, %r206, 2;
	mov.u32 	%r782, _ZZN3cub18CUB_300001_SM_10006detail10radix_sort31DeviceRadixSortSingleTileKernelINS1_5radix10policy_hubIiiyE10Policy1000ELNS0_9SortOrderE0EiiyNS1_21identity_decomposer_tEEEvPKT1_PSA_PKT2_PSE_T3_iiT4_E12temp_storage;
	add.s32 	%r783, %r782, %r781;
	st.shared.u32 	[%r783], %r878;
	shl.b32 	%r784, %r207, 2;
	add.s32 	%r785, %r782, %r784;
	st.shared.u32 	[%r785], %r877;
	shl.b32 	%r786, %r208, 2;
	add.s32 	%r787, %r782, %r786;
	st.shared.u32 	[%r787], %r876;
	shl.b32 	%r788, %r209, 2;
	add.s32 	%r789, %r782, %r788;
	st.shared.u32 	[%r789], %r875;
	shl.b32 	%r790, %r210, 2;
	add.s32 	%r791, %r782, %r790;
	st.shared.u32 	[%r791], %r874;
	shl.b32 	%r792, %r211, 2;
	add.s32 	%r793, %r782, %r792;
	st.shared.u32 	[%r793], %r873;
	shl.b32 	%r794, %r212, 2;
	add.s32 	%r795, %r782, %r794;
	st.shared.u32 	[%r795], %r872;
	shl.b32 	%r796, %r213, 2;
	add.s32 	%r797, %r782, %r796;
	st.shared.u32 	[%r797], %r871;
	shl.b32 	%r798, %r214, 2;
	add.s32 	%r799, %r782, %r798;
	st.shared.u32 	[%r799], %r870;
	shl.b32 	%r800, %r215, 2;
	add.s32 	%r801, %r782, %r800;
	st.shared.u32 	[%r801], %r869;
	shl.b32 	%r802, %r216, 2;
	add.s32 	%r803, %r782, %r802;
	st.shared.u32 	[%r803], %r868;
	shl.b32 	%r804, %r217, 2;
	add.s32 	%r805, %r782, %r804;
	st.shared.u32 	[%r805], %r867;
	shl.b32 	%r806, %r218, 2;
	add.s32 	%r807, %r782, %r806;
	st.shared.u32 	[%r807], %r866;
	shl.b32 	%r808, %r219, 2;
	add.s32 	%r809, %r782, %r808;
	st.shared.u32 	[%r809], %r865;
	shl.b32 	%r810, %r220, 2;
	add.s32 	%r811, %r782, %r810;
	st.shared.u32 	[%r811], %r864;
	shl.b32 	%r812, %r221, 2;
	add.s32 	%r813, %r782, %r812;
	st.shared.u32 	[%r813], %r863;
	shl.b32 	%r814, %r222, 2;
	add.s32 	%r815, %r782, %r814;
	st.shared.u32 	[%r815], %r862;
	shl.b32 	%r816, %r223, 2;
	add.s32 	%r817, %r782, %r816;
	st.shared.u32 	[%r817], %r861;
	shl.b32 	%r818, %r224, 2;
	add.s32 	%r819, %r782, %r818;
	st.shared.u32 	[%r819], %r860;
	bar.sync 	0;
	ld.shared.u32 	%r878, [%r103];
	ld.shared.u32 	%r877, [%r103+4];
	ld.shared.u32 	%r876, [%r103+8];
	ld.shared.u32 	%r875, [%r103+12];
	ld.shared.u32 	%r874, [%r103+16];
	ld.shared.u32 	%r873, [%r103+20];
	ld.shared.u32 	%r872, [%r103+24];
	ld.shared.u32 	%r871, [%r103+28];
	ld.shared.u32 	%r870, [%r103+32];
	ld.shared.u32 	%r869, [%r103+36];
	ld.shared.u32 	%r868, [%r103+40];
	ld.shared.u32 	%r867, [%r103+44];
	ld.shared.u32 	%r866, [%r103+48];
	ld.shared.u32 	%r865, [%r103+52];
	ld.shared.u32 	%r864, [%r103+56];
	ld.shared.u32 	%r863, [%r103+60];
	ld.shared.u32 	%r862, [%r103+64];
	ld.shared.u32 	%r861, [%r103+68];
	ld.shared.u32 	%r860, [%r103+72];
	bar.sync 	0;
	st.shared.u32 	[%r783], %r897;
	st.shared.u32 	[%r785], %r896;
	st.shared.u32 	[%r787], %r895;
	st.shared.u32 	[%r789], %r894;
	st.shared.u32 	[%r791], %r893;
	st.shared.u32 	[%r793], %r892;
	st.shared.u32 	[%r795], %r891;
	st.shared.u32 	[%r797], %r890;
	st.shared.u32 	[%r799], %r889;
	st.shared.u32 	[%r801], %r888;
	st.shared.u32 	[%r803], %r887;
	st.shared.u32 	[%r805], %r886;
	st.shared.u32 	[%r807], %r885;
	st.shared.u32 	[%r809], %r884;
	st.shared.u32 	[%r811], %r883;
	st.shared.u32 	[%r813], %r882;
	st.shared.u32 	[%r815], %r881;
	st.shared.u32 	[%r817], %r880;
	st.shared.u32 	[%r819], %r879;
	bar.sync 	0;
	ld.shared.u32 	%r897, [%r103];
	ld.shared.u32 	%r896, [%r103+4];
	ld.shared.u32 	%r895, [%r103+8];
	ld.shared.u32 	%r894, [%r103+12];
	ld.shared.u32 	%r893, [%r103+16];
	ld.shared.u32 	%r892, [%r103+20];
	ld.shared.u32 	%r891, [%r103+24];
	ld.shared.u32 	%r890, [%r103+28];
	ld.shared.u32 	%r889, [%r103+32];
	ld.shared.u32 	%r888, [%r103+36];
	ld.shared.u32 	%r887, [%r103+40];
	ld.shared.u32 	%r886, [%r103+44];
	ld.shared.u32 	%r885, [%r103+48];
	ld.shared.u32 	%r884, [%r103+52];
	ld.shared.u32 	%r883, [%r103+56];
	ld.shared.u32 	%r882, [%r103+60];
	ld.shared.u32 	%r881, [%r103+64];
	ld.shared.u32 	%r880, [%r103+68];
	ld.shared.u32 	%r879, [%r103+72];
	bar.sync 	0;
	add.s32 	%r859, %r859, 6;
	add.s32 	%r858, %r858, -6;
	bra.uni 	$L__BB16_77;

}
	// .globl	_ZN3cub18CUB_300001_SM_10006detail10radix_sort30DeviceRadixSortHistogramKernelINS1_5radix10policy_hubIiiyE10Policy1000ELNS0_9SortOrderE0EiyNS1_21identity_decomposer_tEEEvPT2_PKT1_SA_iiT3_
.visible .entry _ZN3cub18CUB_300001_SM_10006detail10radix_sort30DeviceRadixSortHistogramKernelINS1_5radix10policy_hubIiiyE10Policy1000ELNS0_9SortOrderE0EiyNS1_21identity_decomposer_tEEEvPT2_PKT1_SA_iiT3_(
	.param .u64 .ptr .align 1 _ZN3cub18CUB_300001_SM_10006detail10radix_sort30DeviceRadixSortHistogramKernelINS1_5radix10policy_hubIiiyE10Policy1000ELNS0_9SortOrderE0EiyNS1_21identity_decomposer_tEEEvPT2_PKT1_SA_iiT3__param_0,
	.param .u64 .ptr .align 1 _ZN3cub18CUB_300001_SM_10006detail10radix_sort30DeviceRadixSortHistogramKernelINS1_5radix10policy_hubIiiyE10Policy1000ELNS0_9SortOrderE0EiyNS1_21identity_decomposer_tEEEvPT2_PKT1_SA_iiT3__param_1,
	.param .u64 _ZN3cub18CUB_300001_SM_10006detail10radix_sort30DeviceRadixSortHistogramKernelINS1_5radix10policy_hubIiiyE10Policy1000ELNS0_9SortOrderE0EiyNS1_21identity_decomposer_tEEEvPT2_PKT1_SA_iiT3__param_2,
	.param .u32 _ZN3cub18CUB_300001_SM_10006detail10radix_sort30DeviceRadixSortHistogramKernelINS1_5radix10policy_hubIiiyE10Policy1000ELNS0_9SortOrderE0EiyNS1_21identity_decomposer_tEEEvPT2_PKT1_SA_iiT3__param_3,
	.param .u32 _ZN3cub18CUB_300001_SM_10006detail10radix_sort30DeviceRadixSortHistogramKernelINS1_5radix10policy_hubIiiyE10Policy1000ELNS0_9SortOrderE0EiyNS1_21identity_decomposer_tEEEvPT2_PKT1_SA_iiT3__param_4,
	.param .align 1 .b8 _ZN3cub18CUB_300001_SM_10006detail10radix_sort30DeviceRadixSortHistogramKernelINS1_5radix10policy_hubIiiyE10Policy1000ELNS0_9SortOrderE0EiyNS1_21identity_decomposer_tEEEvPT2_PKT1_SA_iiT3__param_5[1]
)
.maxntid 128
{
	.reg .pred 	%p<91>;
	.reg .b32 	%r<486>;
	.reg .b64 	%rd<137>;
	// demoted variable
	.shared .align 4 .b8 _ZZN3cub18CUB_300001_SM_10006detail10radix_sort30DeviceRadixSortHistogramKernelINS1_5radix10policy_hubIiiyE10Policy1000ELNS0_9SortOrderE0EiyNS1_21identity_decomposer_tEEEvPT2_PKT1_SA_iiT3_E12temp_storage[4096];
	ld.param.u64 	%rd18, [_ZN3cub18CUB_300001_SM_10006detail10radix_sort30DeviceRadixSortHistogramKernelINS1_5radix10policy_hubIiiyE10Policy1000ELNS0_9SortOrderE0EiyNS1_21identity_decomposer_tEEEvPT2_PKT1_SA_iiT3__param_0];
	ld.param.u64 	%rd19, [_ZN3cub18CUB_300001_SM_10006detail10radix_sort30DeviceRadixSortHistogramKernelINS1_5radix10policy_hubIiiyE10Policy1000ELNS0_9SortOrderE0EiyNS1_21identity_decomposer_tEEEvPT2_PKT1_SA_iiT3__param_1];
	ld.param.u64 	%rd17, [_ZN3cub18CUB_300001_SM_10006detail10radix_sort30DeviceRadixSortHistogramKernelINS1_5radix10policy_hubIiiyE10Policy1000ELNS0_9SortOrderE0EiyNS1_21identity_decomposer_tEEEvPT2_PKT1_SA_iiT3__param_2];
	ld.param.u32 	%r174, [_ZN3cub18CUB_300001_SM_10006detail10radix_sort30DeviceRadixSortHistogramKernelINS1_5radix10policy_hubIiiyE10Policy1000ELNS0_9SortOrderE0EiyNS1_21identity_decomposer_tEEEvPT2_PKT1_SA_iiT3__param_3];
	ld.param.u32 	%r175, [_ZN3cub18CUB_300001_SM_10006detail10radix_sort30DeviceRadixSortHistogramKernelINS1_5radix10policy_hubIiiyE10Policy1000ELNS0_9SortOrderE0EiyNS1_21identity_decomposer_tEEEvPT2_PKT1_SA_iiT3__param_4];
	cvta.to.global.u64 	%rd1, %rd19;
	cvta.to.global.u64 	%rd2, %rd18;
	setp.eq.s64 	%p2, %rd17, 0;
	@%p2 bra 	$L__BB17_153;
	sub.s32 	%r176, %r175, %r174;
	add.s32 	%r177, %r176, 7;
	shr.s32 	%r178, %r177, 31;
	shr.u32 	%r179, %r178, 29;
	add.s32 	%r180, %r177, %r179;
	shr.s32 	%r181, %r180, 3;
	mov.u32 	%r182, %tid.x;
	setp.gt.u32 	%p3, %r182, 255;
	setp.lt.s32 	%p4, %r177, 8;
	mov.u32 	%r183, %ctaid.x;
	shl.b32 	%r184, %r183, 11;
	cvt.u64.u32 	%rd3, %r184;
	mov.u32 	%r185, %nctaid.x;
	shl.b32 	%r186, %r185, 11;
	cvt.u64.u32 	%rd4, %r186;
	add.s32 	%r1, %r181, -1;
	and.b32  	%r2, %r181, 15;
	and.b32  	%r3, %r181, 7;
	add.s32 	%r4, %r3, -1;
	and.b32  	%r5, %r181, 3;
	or.pred  	%p1, %p3, %p4;
	shl.b32 	%r187, %r182, 2;
	mov.u32 	%r188, _ZZN3cub18CUB_300001_SM_10006detail10radix_sort30DeviceRadixSortHistogramKernelINS1_5radix10policy_hubIiiyE10Policy1000ELNS0_9SortOrderE0EiyNS1_21identity_decomposer_tEEEvPT2_PKT1_SA_iiT3_E12temp_storage;
	add.s32 	%r6, %r188, %r187;
	and.b32  	%r7, %r181, 268435440;
	cvt.u64.u32 	%rd5, %r182;
	add.s32 	%r8, %r182, 128;
	add.s32 	%r9, %r182, 256;
	add.s32 	%r10, %r182, 384;
	add.s32 	%r11, %r182, 512;
	add.s32 	%r12, %r182, 640;
	add.s32 	%r13, %r182, 768;
	or.b32  	%r14, %r182, 1024;
	add.s32 	%r15, %r182, 1920;
	and.b32  	%r16, %r181, 268435448;
	and.b32  	%r17, %r181, 1;
	neg.s32 	%r18, %r7;
	add.s32 	%r19, %r6, 8192;
	add.s64 	%rd21, %rd17, -1;
	shr.u64 	%rd22, %rd21, 30;
	add.s64 	%rd23, %rd22, 1;
	min.u64 	%rd6, %rd23, %rd17;
	mov.b64 	%rd135, 0;
$L__BB17_2:
	@%p1 bra 	$L__BB17_30;
	setp.lt.u32 	%p5, %r1, 15;
	mov.b32 	%r439, 0;
	@%p5 bra 	$L__BB17_6;
	mov.u32 	%r436, %r19;
	mov.u32 	%r437, %r18;
$L__BB17_5:
	.pragma "nounroll";
	mov.b32 	%r190, 0;
	st.shared.u32 	[%r436+-8192], %r190;
	st.shared.u32 	[%r436+-7168], %r190;
	st.shared.u32 	[%r436+-6144], %r190;
	st.shared.u32 	[%r436+-5120], %r190;
	st.shared.u32 	[%r436+-4096], %r190;
	st.shared.u32 	[%r436+-3072], %r190;
	st.shared.u32 	[%r436+-2048], %r190;
	st.shared.u32 	[%r436+-1024], %r190;
	st.shared.u32 	[%r436], %r190;
	st.shared.u32 	[%r436+1024], %r190;
	st.shared.u32 	[%r436+2048], %r190;
	st.shared.u32 	[%r436+3072], %r190;
	st.shared.u32 	[%r436+4096], %r190;
	st.shared.u32 	[%r436+5120], %r190;
	st.shared.u32 	[%r436+6144], %r190;
	st.shared.u32 	[%r436+7168], %r190;
	add.s32 	%r437, %r437, 16;
	add.s32 	%r436, %r436, 16384;
	setp.ne.s32 	%p6, %r437, 0;
	mov.u32 	%r439, %r7;
	@%p6 bra 	$L__BB17_5;
$L__BB17_6:
	add.s32 	%r25, %r2, -1;
	setp.eq.s32 	%p7, %r2, 0;
	@%p7 bra 	$L__BB17_16;
	setp.lt.u32 	%p8, %r25, 7;
	@%p8 bra 	$L__BB17_9;
	shl.b32 	%r191, %r439, 10;
	add.s32 	%r192, %r6, %r191;
	mov.b32 	%r193, 0;
	st.shared.u32 	[%r192], %r193;
	st.shared.u32 	[%r192+1024], %r193;
	st.shared.u32 	[%r192+2048], %r193;
	st.shared.u32 	[%r192+3072], %r193;
	st.shared.u32 	[%r192+4096], %r193;
	st.shared.u32 	[%r192+5120], %r193;
	st.shared.u32 	[%r192+6144], %r193;
	st.shared.u32 	[%r192+7168], %r193;
	add.s32 	%r439, %r439, 8;
$L__BB17_9:
	setp.eq.s32 	%p9, %r3, 0;
	@%p9 bra 	$L__BB17_16;
	setp.lt.u32 	%p10, %r4, 3;
	@%p10 bra 	$L__BB17_12;
	shl.b32 	%r194, %r439, 10;
	add.s32 	%r195, %r6, %r194;
	mov.b32 	%r196, 0;
	st.shared.u32 	[%r195], %r196;
	st.shared.u32 	[%r195+1024], %r196;
	st.shared.u32 	[%r195+2048], %r196;
	st.shared.u32 	[%r195+3072], %r196;
	add.s32 	%r439, %r439, 4;
$L__BB17_12:
	setp.eq.s32 	%p11, %r5, 0;
	@%p11 bra 	$L__BB17_16;
	setp.eq.s32 	%p12, %r5, 1;
	shl.b32 	%r197, %r439, 10;
	add.s32 	%r30, %r6, %r197;
	mov.b32 	%r198, 0;
	st.shared.u32 	[%r30], %r198;
	@%p12 bra 	$L__BB17_16;
	setp.eq.s32 	%p13, %r5, 2;
	mov.b32 	%r199, 0;
	st.shared.u32 	[%r30+1024], %r199;
	@%p13 bra 	$L__BB17_16;
	mov.b32 	%r200, 0;
	st.shared.u32 	[%r30+2048], %r200;
$L__BB17_16:
	cvt.u32.u64 	%r201, %rd5;
	setp.gt.u32 	%p14, %r201, 127;
	@%p14 bra 	$L__BB17_30;
	setp.lt.u32 	%p15, %r1, 15;
	mov.b32 	%r443, 0;
	@%p15 bra 	$L__BB17_20;
	mov.b32 	%r441, 0;
$L__BB17_19:
	.pragma "nounroll";
	shl.b32 	%r204, %r441, 10;
	add.s32 	%r205, %r6, %r204;
	mov.b32 	%r206, 0;
	st.shared.u32 	[%r205+512], %r206;
	st.shared.u32 	[%r205+1536], %r206;
	st.shared.u32 	[%r205+2560], %r206;
	st.shared.u32 	[%r205+3584], %r206;
	st.shared.u32 	[%r205+4608], %r206;
	st.shared.u32 	[%r205+5632], %r206;
	st.shared.u32 	[%r205+6656], %r206;
	st.shared.u32 	[%r205+7680], %r206;
	st.shared.u32 	[%r205+8704], %r206;
	st.shared.u32 	[%r205+9728], %r206;
	st.shared.u32 	[%r205+10752], %r206;
	st.shared.u32 	[%r205+11776], %r206;
	st.shared.u32 	[%r205+12800], %r206;
	st.shared.u32 	[%r205+13824], %r206;
	st.shared.u32 	[%r205+14848], %r206;
	st.shared.u32 	[%r205+15872], %r206;
	add.s32 	%r441, %r441, 16;
	setp.ne.s32 	%p16, %r441, %r7;
	mov.u32 	%r443, %r7;
	@%p16 bra 	$L__BB17_19;
$L__BB17_20:
	setp.eq.s32 	%p17, %r2, 0;
	@%p17 bra 	$L__BB17_30;
	setp.lt.u32 	%p18, %r25, 7;
	@%p18 bra 	$L__BB17_23;
	shl.b32 	%r207, %r443, 10;
	add.s32 	%r208, %r6, %r207;
	mov.b32 	%r209, 0;
	st.shared.u32 	[%r208+512], %r209;
	st.shared.u32 	[%r208+1536], %r209;
	st.shared.u32 	[%r208+2560], %r209;
	st.shared.u32 	[%r208+3584], %r209;
	st.shared.u32 	[%r208+4608], %r209;
	st.shared.u32 	[%r208+5632], %r209;
	st.shared.u32 	[%r208+6656], %r209;
	st.shared.u32 	[%r208+7680], %r209;
	add.s32 	%r443, %r443, 8;
$L__BB17_23:
	setp.eq.s32 	%p19, %r3, 0;
	@%p19 bra 	$L__BB17_30;
	setp.lt.u32 	%p20, %r4, 3;
	@%p20 bra 	$L__BB17_26;
	shl.b32 	%r210, %r443, 10;
	add.s32 	%r211, %r6, %r210;
	mov.b32 	%r212, 0;
	st.shared.u32 	[%r211+512], %r212;
	st.shared.u32 	[%r211+1536], %r212;
	st.shared.u32 	[%r211+2560], %r212;
	st.shared.u32 	[%r211+3584], %r212;
	add.s32 	%r443, %r443, 4;
$L__BB17_26:
	setp.eq.s32 	%p21, %r5, 0;
	@%p21 bra 	$L__BB17_30;
	setp.eq.s32 	%p22, %r5, 1;
	shl.b32 	%r213, %r443, 10;
	add.s32 	%r38, %r6, %r213;
	mov.b32 	%r214, 0;
	st.shared.u32 	[%r38+512], %r214;
	@%p22 bra 	$L__BB17_30;
	setp.eq.s32 	%p23, %r5, 2;
	mov.b32 	%r215, 0;
	st.shared.u32 	[%r38+1536], %r215;
	@%p23 bra 	$L__BB17_30;
	mov.b32 	%r216, 0;
	st.shared.u32 	[%r38+2560], %r216;
$L__BB17_30:
	bar.sync 	0;
	bar.sync 	0;
	shl.b64 	%rd8, %rd135, 30;
	sub.s64 	%rd24, %rd17, %rd8;
	min.u64 	%rd9, %rd24, 1073741824;
	setp.le.u64 	%p24, %rd9, %rd3;
	@%p24 bra 	$L__BB17_70;
	mov.u64 	%rd136, %rd3;
$L__BB17_32:
	add.s64 	%rd11, %rd136, %rd8;
	sub.s64 	%rd12, %rd17, %rd11;
	setp.lt.u64 	%p25, %rd12, 2048;
	@%p25 bra 	$L__BB17_34;
	add.s64 	%rd27, %rd11, %rd5;
	shl.b64 	%rd28, %rd27, 2;
	add.s64 	%rd29, %rd1, %rd28;
	ld.global.u32 	%r475, [%rd29];
	ld.global.u32 	%r474, [%rd29+512];
	ld.global.u32 	%r473, [%rd29+1024];
	ld.global.u32 	%r472, [%rd29+1536];
	ld.global.u32 	%r471, [%rd29+2048];
	ld.global.u32 	%r470, [%rd29+2560];
	ld.global.u32 	%r469, [%rd29+3072];
	ld.global.u32 	%r468, [%rd29+3584];
	ld.global.u32 	%r467, [%rd29+4096];
	ld.global.u32 	%r466, [%rd29+4608];
	ld.global.u32 	%r465, [%rd29+5120];
	ld.global.u32 	%r464, [%rd29+5632];
	ld.global.u32 	%r463, [%rd29+6144];
	ld.global.u32 	%r462, [%rd29+6656];
	ld.global.u32 	%r461, [%rd29+7168];
	ld.global.u32 	%r460, [%rd29+7680];
	bra.uni 	$L__BB17_66;
$L__BB17_34:
	cvt.u32.u64 	%r218, %rd5;
	cvt.u32.u64 	%r55, %rd12;
	setp.ge.s32 	%p26, %r218, %r55;
	add.s64 	%rd25, %rd11, %rd5;
	shl.b64 	%rd26, %rd25, 2;
	add.s64 	%rd13, %rd1, %rd26;
	mov.b32 	%r475, 2147483647;
	@%p26 bra 	$L__BB17_36;
	ld.global.u32 	%r475, [%rd13];
$L__BB17_36:
	setp.ge.s32 	%p27, %r8, %r55;
	mov.b32 	%r474, 2147483647;
	@%p27 bra 	$L__BB17_38;
	ld.global.u32 	%r474, [%rd13+512];
$L__BB17_38:
	setp.ge.s32 	%p28, %r9, %r55;
	mov.b32 	%r473, 2147483647;
	@%p28 bra 	$L__BB17_40;
	ld.global.u32 	%r473, [%rd13+1024];
$L__BB17_40:
	setp.ge.s32 	%p29, %r10, %r55;
	mov.b32 	%r472, 2147483647;
	@%p29 bra 	$L__BB17_42;
	ld.global.u32 	%r472, [%rd13+1536];
$L__BB17_42:
	setp.ge.s32 	%p30, %r11, %r55;
	mov.b32 	%r471, 2147483647;
	@%p30 bra 	$L__BB17_44;
	ld.global.u32 	%r471, [%rd13+2048];
$L__BB17_44:
	setp.ge.s32 	%p31, %r12, %r55;
	mov.b32 	%r470, 2147483647;
	@%p31 bra 	$L__BB17_46;
	ld.global.u32 	%r470, [%rd13+2560];
$L__BB17_46:
	setp.ge.s32 	%p32, %r13, %r55;
	mov.b32 	%r469, 2147483647;
	@%p32 bra 	$L__BB17_48;
	ld.global.u32 	%r469, [%rd13+3072];
$L__BB17_48:
	mov.u32 	%r226, %tid.x;
	add.s32 	%r227, %r226, 896;
	setp.ge.s32 	%p33, %r227, %r55;
	mov.b32 	%r468, 2147483647;
	@%p33 bra 	$L__BB17_50;
	ld.global.u32 	%r468, [%rd13+3584];
$L__BB17_50:
	setp.ge.s32 	%p34, %r14, %r55;
	mov.b32 	%r467, 2147483647;
	@%p34 bra 	$L__BB17_52;
	ld.global.u32 	%r467, [%rd13+4096];
$L__BB17_52:
	add.s32 	%r231, %r226, 1152;
	setp.ge.s32 	%p35, %r231, %r55;
	mov.b32 	%r466, 2147483647;
	@%p35 bra 	$L__BB17_54;
	ld.global.u32 	%r466, [%rd13+4608];
$L__BB17_54:
	add.s32 	%r234, %r226, 1280;
	setp.ge.s32 	%p36, %r234, %r55;
	mov.b32 	%r465, 2147483647;
	@%p36 bra 	$L__BB17_56;
	ld.global.u32 	%r465, [%rd13+5120];
$L__BB17_56:
	add.s32 	%r237, %r226, 1408;
	setp.ge.s32 	%p37, %r237, %r55;
	mov.b32 	%r464, 2147483647;
	@%p37 bra 	$L__BB17_58;
	ld.global.u32 	%r464, [%rd13+5632];
$L__BB17_58:
	add.s32 	%r240, %r226, 1536;
	setp.ge.s32 	%p38, %r240, %r55;
	mov.b32 	%r463, 2147483647;
	@%p38 bra 	$L__BB17_60;
	ld.global.u32 	%r463, [%rd13+6144];
$L__BB17_60:
	add.s32 	%r243, %r226, 1664;
	setp.ge.s32 	%p39, %r243, %r55;
	mov.b32 	%r462, 2147483647;
	@%p39 bra 	$L__BB17_62;
	ld.global.u32 	%r462, [%rd13+6656];
$L__BB17_62:
	add.s32 	%r246, %r226, 1792;
	setp.ge.s32 	%p40, %r246, %r55;
	mov.b32 	%r461, 2147483647;
	@%p40 bra 	$L__BB17_64;
	ld.global.u32 	%r461, [%rd13+7168];
$L__BB17_64:
	setp.ge.s32 	%p41, %r15, %r55;
	mov.b32 	%r460, 2147483647;
	@%p41 bra 	$L__BB17_66;
	ld.global.u32 	%r460, [%rd13+7680];
$L__BB17_66:
	setp.le.s32 	%p42, %r175, %r174;
	@%p42 bra 	$L__BB17_69;
	xor.b32  	%r103, %r460, -2147483648;
	xor.b32  	%r104, %r461, -2147483648;
	xor.b32  	%r105, %r462, -2147483648;
	xor.b32  	%r106, %r463, -2147483648;
	xor.b32  	%r107, %r464, -2147483648;
	xor.b32  	%r108, %r465, -2147483648;
	xor.b32  	%r109, %r466, -2147483648;
	xor.b32  	%r110, %r467, -2147483648;
	xor.b32  	%r111, %r468, -2147483648;
	xor.b32  	%r112, %r469, -2147483648;
	xor.b32  	%r113, %r470, -2147483648;
	xor.b32  	%r114, %r471, -2147483648;
	xor.b32  	%r115, %r472, -2147483648;
	xor.b32  	%r116, %r473, -2147483648;
	xor.b32  	%r117, %r474, -2147483648;
	xor.b32  	%r118, %r475, -2147483648;
	mov.b32 	%r476, 0;
	mov.u32 	%r477, %r174;
$L__BB17_68:
	sub.s32 	%r249, %r175, %r477;
	shl.b32 	%r250, %r476, 10;
	mov.u32 	%r251, _ZZN3cub18CUB_300001_SM_10006detail10radix_sort30DeviceRadixSortHistogramKernelINS1_5radix10policy_hubIiiyE10Policy1000ELNS0_9SortOrderE0EiyNS1_21identity_decomposer_tEEEvPT2_PKT1_SA_iiT3_E12temp_storage;
	add.s32 	%r252, %r251, %r250;
	min.s32 	%r253, %r249, 8;
	mov.b32 	%r254, -1;
	shl.b32 	%r255, %r254, %r253;
	not.b32 	%r256, %r255;
	shr.u32 	%r257, %r118, %r477;
	and.b32  	%r258, %r257, %r256;
	shl.b32 	%r259, %r258, 2;
	add.s32 	%r260, %r252, %r259;
	atom.shared.add.u32 	%r261, [%r260], 1;
	shr.u32 	%r262, %r117, %r477;
	and.b32  	%r263, %r262, %r256;
	shl.b32 	%r264, %r263, 2;
	add.s32 	%r265, %r252, %r264;
	atom.shared.add.u32 	%r266, [%r265], 1;
	shr.u32 	%r267, %r116, %r477;
	and.b32  	%r268, %r267, %r256;
	shl.b32 	%r269, %r268, 2;
	add.s32 	%r270, %r252, %r269;
	atom.shared.add.u32 	%r271, [%r270], 1;
	shr.u32 	%r272, %r115, %r477;
	and.b32  	%r273, %r272, %r256;
	shl.b32 	%r274, %r273, 2;
	add.s32 	%r275, %r252, %r274;
	atom.shared.add.u32 	%r276, [%r275], 1;
	shr.u32 	%r277, %r114, %r477;
	and.b32  	%r278, %r277, %r256;
	shl.b32 	%r279, %r278, 2;
	add.s32 	%r280, %r252, %r279;
	atom.shared.add.u32 	%r281, [%r280], 1;
	shr.u32 	%r282, %r113, %r477;
	and.b32  	%r283, %r282, %r256;
	shl.b32 	%r284, %r283, 2;
	add.s32 	%r285, %r252, %r284;
	atom.shared.add.u32 	%r286, [%r285], 1;
	shr.u32 	%r287, %r112, %r477;
	and.b32  	%r288, %r287, %r256;
	shl.b32 	%r289, %r288, 2;
	add.s32 	%r290, %r252, %r289;
	atom.shared.add.u32 	%r291, [%r290], 1;
	shr.u32 	%r292, %r111, %r477;
	and.b32  	%r293, %r292, %r256;
	shl.b32 	%r294, %r293, 2;
	add.s32 	%r295, %r252, %r294;
	atom.shared.add.u32 	%r296, [%r295], 1;
	shr.u32 	%r297, %r110, %r477;
	and.b32  	%r298, %r297, %r256;
	shl.b32 	%r299, %r298, 2;
	add.s32 	%r300, %r252, %r299;
	atom.shared.add.u32 	%r301, [%r300], 1;
	shr.u32 	%r302, %r109, %r477;
	and.b32  	%r303, %r302, %r256;
	shl.b32 	%r304, %r303, 2;
	add.s32 	%r305, %r252, %r304;
	atom.shared.add.u32 	%r306, [%r305], 1;
	shr.u32 	%r307, %r108, %r477;
	and.b32  	%r308, %r307, %r256;
	shl.b32 	%r309, %r308, 2;
	add.s32 	%r310, %r252, %r309;
	atom.shared.add.u32 	%r311, [%r310], 1;
	shr.u32 	%r312, %r107, %r477;
	and.b32  	%r313, %r312, %r256;
	shl.b32 	%r314, %r313, 2;
	add.s32 	%r315, %r252, %r314;
	atom.shared.add.u32 	%r316, [%r315], 1;
	shr.u32 	%r317, %r106, %r477;
	and.b32  	%r318, %r317, %r256;
	shl.b32 	%r319, %r318, 2;
	add.s32 	%r320, %r252, %r319;
	atom.shared.add.u32 	%r321, [%r320], 1;
	shr.u32 	%r322, %r105, %r477;
	and.b32  	%r323, %r322, %r256;
	shl.b32 	%r324, %r323, 2;
	add.s32 	%r325, %r252, %r324;
	atom.shared.add.u32 	%r326, [%r325], 1;
	shr.u32 	%r327, %r104, %r477;
	and.b32  	%r328, %r327, %r256;
	shl.b32 	%r329, %r328, 2;
	add.s32 	%r330, %r252, %r329;
	atom.shared.add.u32 	%r331, [%r330], 1;
	shr.u32 	%r332, %r103, %r477;
	and.b32  	%r333, %r332, %r256;
	shl.b32 	%r334, %r333, 2;
	add.s32 	%r335, %r252, %r334;
	atom.shared.add.u32 	%r336, [%r335], 1;
	add.s32 	%r477, %r477, 8;
	add.s32 	%r476, %r476, 1;
	setp.lt.s32 	%p43, %r477, %r175;
	@%p43 bra 	$L__BB17_68;
$L__BB17_69:
	add.s64 	%rd136, %rd136, %rd4;
	setp.lt.u64 	%p44, %rd136, %rd9;
	@%p44 bra 	$L__BB17_32;
$L__BB17_70:
	bar.sync 	0;
	@%p1 bra 	$L__BB17_152;
	setp.lt.u32 	%p45, %r1, 7;
	mov.b32 	%r480, 0;
	@%p45 bra 	$L__BB17_90;
	mov.b32 	%r478, 0;
$L__BB17_73:
	.pragma "nounroll";
	shl.b32 	%r339, %r478, 10;
	add.s32 	%r124, %r6, %r339;
	ld.shared.u32 	%r125, [%r124];
	setp.eq.s32 	%p46, %r125, 0;
	@%p46 bra 	$L__BB17_75;
	cvt.u32.u64 	%r340, %rd5;
	shl.b32 	%r341, %r478, 8;
	add.s32 	%r342, %r341, %r340;
	mul.wide.u32 	%rd30, %r342, 8;
	add.s64 	%rd31, %rd2, %rd30;
	cvt.u64.u32 	%rd32, %r125;
	atom.global.add.u64 	%rd33, [%rd31], %rd32;
$L__BB17_75:
	ld.shared.u32 	%r126, [%r124+1024];
	setp.eq.s32 	%p47, %r126, 0;
	@%p47 bra 	$L__BB17_77;
	cvt.u32.u64 	%r343, %rd5;
	shl.b32 	%r344, %r478, 8;
	add.s32 	%r345, %r344, %r343;
	add.s32 	%r346, %r345, 256;
	mul.wide.u32 	%rd34, %r346, 8;
	add.s64 	%rd35, %rd2, %rd34;
	cvt.u64.u32 	%rd36, %r126;
	atom.global.add.u64 	%rd37, [%rd35], %rd36;
$L__BB17_77:
	ld.shared.u32 	%r127, [%r124+2048];
	setp.eq.s32 	%p48, %r127, 0;
	@%p48 bra 	$L__BB17_79;
	cvt.u32.u64 	%r347, %rd5;
	shl.b32 	%r348, %r478, 8;
	add.s32 	%r349, %r348, %r347;
	add.s32 	%r350, %r349, 512;
	mul.wide.u32 	%rd38, %r350, 8;
	add.s64 	%rd39, %rd2, %rd38;
	cvt.u64.u32 	%rd40, %r127;
	atom.global.add.u64 	%rd41, [%rd39], %rd40;
$L__BB17_79:
	ld.shared.u32 	%r128, [%r124+3072];
	setp.eq.s32 	%p49, %r128, 0;
	@%p49 bra 	$L__BB17_81;
	cvt.u32.u64 	%r351, %rd5;
	shl.b32 	%r352, %r478, 8;
	add.s32 	%r353, %r352, %r351;
	add.s32 	%r354, %r353, 768;
	mul.wide.u32 	%rd42, %r354, 8;
	add.s64 	%rd43, %rd2, %rd42;
	cvt.u64.u32 	%rd44, %r128;
	atom.global.add.u64 	%rd45, [%rd43], %rd44;
$L__BB17_81:
	ld.shared.u32 	%r129, [%r124+4096];
	setp.eq.s32 	%p50, %r129, 0;
	@%p50 bra 	$L__BB17_83;
	cvt.u32.u64 	%r355, %rd5;
	shl.b32 	%r356, %r478, 8;
	add.s32 	%r357, %r356, %r355;
	add.s32 	%r358, %r357, 1024;
	mul.wide.u32 	%rd46, %r358, 8;
	add.s64 	%rd47, %rd2, %rd46;
	cvt.u64.u32 	%rd48, %r129;
	atom.global.add.u64 	%rd49, [%rd47], %rd48;
$L__BB17_83:
	ld.shared.u32 	%r130, [%r124+5120];
	setp.eq.s32 	%p51, %r130, 0;
	@%p51 bra 	$L__BB17_85;
	cvt.u32.u64 	%r359, %rd5;
	shl.b32 	%r360, %r478, 8;
	add.s32 	%r361, %r360, %r359;
	add.s32 	%r362, %r361, 1280;
	mul.wide.u32 	%rd50, %r362, 8;
	add.s64 	%rd51, %rd2, %rd50;
	cvt.u64.u32 	%rd52, %r130;
	atom.global.add.u64 	%rd53, [%rd51], %rd52;
$L__BB17_85:
	ld.shared.u32 	%r131, [%r124+6144];
	setp.eq.s32 	%p52, %r131, 0;
	@%p52 bra 	$L__BB17_87;
	cvt.u32.u64 	%r363, %rd5;
	shl.b32 	%r364, %r478, 8;
	add.s32 	%r365, %r364, %r363;
	add.s32 	%r366, %r365, 1536;
	mul.wide.u32 	%rd54, %r366, 8;
	add.s64 	%rd55, %rd2, %rd54;
	cvt.u64.u32 	%rd56, %r131;
	atom.global.add.u64 	%rd57, [%rd55], %rd56;
$L__BB17_87:
	ld.shared.u32 	%r132, [%r124+7168];
	setp.eq.s32 	%p53, %r132, 0;
	@%p53 bra 	$L__BB17_89;
	cvt.u32.u64 	%r367, %rd5;
	shl.b32 	%r368, %r478, 8;
	add.s32 	%r369, %r368, %r367;
	add.s32 	%r370, %r369, 1792;
	mul.wide.u32 	%rd58, %r370, 8;
	add.s64 	%rd59, %rd2, %rd58;
	cvt.u64.u32 	%rd60, %r132;
	atom.global.add.u64 	%rd61, [%rd59], %rd60;
$L__BB17_89:
	add.s32 	%r478, %r478, 8;
	setp.ne.s32 	%p54, %r478, %r16;
	mov.u32 	%r480, %r16;
	@%p54 bra 	$L__BB17_73;
$L__BB17_90:
	add.s32 	%r135, %r5, -1;
	setp.eq.s32 	%p55, %r3, 0;
	@%p55 bra 	$L__BB17_111;
	setp.lt.u32 	%p56, %r4, 3;
	@%p56 bra 	$L__BB17_101;
	shl.b32 	%r371, %r480, 10;
	add.s32 	%r136, %r6, %r371;
	ld.shared.u32 	%r137, [%r136];
	setp.eq.s32 	%p57, %r137, 0;
	@%p57 bra 	$L__BB17_94;
	cvt.u32.u64 	%r372, %rd5;
	shl.b32 	%r373, %r480, 8;
	add.s32 	%r374, %r373, %r372;
	mul.wide.u32 	%rd62, %r374, 8;
	add.s64 	%rd63, %rd2, %rd62;
	cvt.u64.u32 	%rd64, %r137;
	atom.global.add.u64 	%rd65, [%rd63], %rd64;
$L__BB17_94:
	ld.shared.u32 	%r138, [%r136+1024];
	setp.eq.s32 	%p58, %r138, 0;
	@%p58 bra 	$L__BB17_96;
	cvt.u32.u64 	%r375, %rd5;
	shl.b32 	%r376, %r480, 8;
	add.s32 	%r377, %r376, %r375;
	add.s32 	%r378, %r377, 256;
	mul.wide.u32 	%rd66, %r378, 8;
	add.s64 	%rd67, %rd2, %rd66;
	cvt.u64.u32 	%rd68, %r138;
	atom.global.add.u64 	%rd69, [%rd67], %rd68;
$L__BB17_96:
	ld.shared.u32 	%r139, [%r136+2048];
	setp.eq.s32 	%p59, %r139, 0;
	@%p59 bra 	$L__BB17_98;
	cvt.u32.u64 	%r379, %rd5;
	shl.b32 	%r380, %r480, 8;
	add.s32 	%r381, %r380, %r379;
	add.s32 	%r382, %r381, 512;
	mul.wide.u32 	%rd70, %r382, 8;
	add.s64 	%rd71, %rd2, %rd70;
	cvt.u64.u32 	%rd72, %r139;
	atom.global.add.u64 	%rd73, [%rd71], %rd72;
$L__BB17_98:
	ld.shared.u32 	%r140, [%r136+3072];
	setp.eq.s32 	%p60, %r140, 0;
	@%p60 bra 	$L__BB17_100;
	cvt.u32.u64 	%r383, %rd5;
	shl.b32 	%r384, %r480, 8;
	add.s32 	%r385, %r384, %r383;
	add.s32 	%r386, %r385, 768;
	mul.wide.u32 	%rd74, %r386, 8;
	add.s64 	%rd75, %rd2, %rd74;
	cvt.u64.u32 	%rd76, %r140;
	atom.global.add.u64 	%rd77, [%rd75], %rd76;
$L__BB17_100:
	add.s32 	%r480, %r480, 4;
$L__BB17_101:
	setp.eq.s32 	%p61, %r5, 0;
	@%p61 bra 	$L__BB17_111;
	setp.eq.s32 	%p62, %r135, 0;
	@%p62 bra 	$L__BB17_108;
	shl.b32 	%r387, %r480, 10;
	add.s32 	%r143, %r6, %r387;
	ld.shared.u32 	%r144, [%r143];
	setp.eq.s32 	%p63, %r144, 0;
	@%p63 bra 	$L__BB17_105;
	cvt.u32.u64 	%r388, %rd5;
	shl.b32 	%r389, %r480, 8;
	add.s32 	%r390, %r389, %r388;
	mul.wide.u32 	%rd78, %r390, 8;
	add.s64 	%rd79, %rd2, %rd78;
	cvt.u64.u32 	%rd80, %r144;
	atom.global.add.u64 	%rd81, [%rd79], %rd80;
$L__BB17_105:
	ld.shared.u32 	%r145, [%r143+1024];
	setp.eq.s32 	%p64, %r145, 0;
	@%p64 bra 	$L__BB17_107;
	cvt.u32.u64 	%r391, %rd5;
	shl.b32 	%r392, %r480, 8;
	add.s32 	%r393, %r392, %r391;
	add.s32 	%r394, %r393, 256;
	mul.wide.u32 	%rd82, %r394, 8;
	add.s64 	%rd83, %rd2, %rd82;
	cvt.u64.u32 	%rd84, %r145;
	atom.global.add.u64 	%rd85, [%rd83], %rd84;
$L__BB17_107:
	add.s32 	%r480, %r480, 2;
$L__BB17_108:
	setp.eq.s32 	%p65, %r17, 0;
	@%p65 bra 	$L__BB17_111;
	shl.b32 	%r395, %r480, 10;
	add.s32 	%r396, %r6, %r395;
	ld.shared.u32 	%r148, [%r396];
	setp.eq.s32 	%p66, %r148, 0;
	@%p66 bra 	$L__BB17_111;
	cvt.u32.u64 	%r397, %rd5;
	shl.b32 	%r398, %r480, 8;
	add.s32 	%r399, %r398, %r397;
	mul.wide.u32 	%rd86, %r399, 8;
	add.s64 	%rd87, %rd2, %rd86;
	cvt.u64.u32 	%rd88, %r148;
	atom.global.add.u64 	%rd89, [%rd87], %rd88;
$L__BB17_111:
	cvt.u32.u64 	%r400, %rd5;
	setp.gt.u32 	%p67, %r400, 127;
	@%p67 bra 	$L__BB17_152;
	setp.lt.u32 	%p68, %r1, 7;
	mov.b32 	%r484, 0;
	@%p68 bra 	$L__BB17_131;
	mov.b32 	%r482, 0;
$L__BB17_114:
	.pragma "nounroll";
	shl.b32 	%r404, %r482, 10;
	add.s32 	%r150, %r6, %r404;
	ld.shared.u32 	%r151, [%r150+512];
	setp.eq.s32 	%p69, %r151, 0;
	shl.b32 	%r405, %r482, 8;
	add.s32 	%r406, %r405, %r400;
	mul.wide.u32 	%rd90, %r406, 8;
	add.s64 	%rd15, %rd2, %rd90;
	@%p69 bra 	$L__BB17_116;
	cvt.u64.u32 	%rd91, %r151;
	atom.global.add.u64 	%rd92, [%rd15+1024], %rd91;
$L__BB17_116:
	ld.shared.u32 	%r152, [%r150+1536];
	setp.eq.s32 	%p70, %r152, 0;
	@%p70 bra 	$L__BB17_118;
	cvt.u64.u32 	%rd93, %r152;
	atom.global.add.u64 	%rd94, [%rd15+3072], %rd93;
$L__BB17_118:
	ld.shared.u32 	%r153, [%r150+2560];
	setp.eq.s32 	%p71, %r153, 0;
	@%p71 bra 	$L__BB17_120;
	cvt.u64.u32 	%rd95, %r153;
	atom.global.add.u64 	%rd96, [%rd15+5120], %rd95;
$L__BB17_120:
	ld.shared.u32 	%r154, [%r150+3584];
	setp.eq.s32 	%p72, %r154, 0;
	@%p72 bra 	$L__BB17_122;
	cvt.u64.u32 	%rd97, %r154;
	atom.global.add.u64 	%rd98, [%rd15+7168], %rd97;
$L__BB17_122:
	ld.shared.u32 	%r155, [%r150+4608];
	setp.eq.s32 	%p73, %r155, 0;
	@%p73 bra 	$L__BB17_124;
	cvt.u64.u32 	%rd99, %r155;
	atom.global.add.u64 	%rd100, [%rd15+9216], %rd99;
$L__BB17_124:
	ld.shared.u32 	%r156, [%r150+5632];
	setp.eq.s32 	%p74, %r156, 0;
	@%p74 bra 	$L__BB17_126;
	cvt.u64.u32 	%rd101, %r156;
	atom.global.add.u64 	%rd102, [%rd15+11264], %rd101;
$L__BB17_126:
	ld.shared.u32 	%r157, [%r150+6656];
	setp.eq.s32 	%p75, %r157, 0;
	@%p75 bra 	$L__BB17_128;
	cvt.u64.u32 	%rd103, %r157;
	atom.global.add.u64 	%rd104, [%rd15+13312], %rd103;
$L__BB17_128:
	ld.shared.u32 	%r158, [%r150+7680];
	setp.eq.s32 	%p76, %r158, 0;
	@%p76 bra 	$L__BB17_130;
	cvt.u64.u32 	%rd105, %r158;
	atom.global.add.u64 	%rd106, [%rd15+15360], %rd105;
$L__BB17_130:
	add.s32 	%r482, %r482, 8;
	setp.ne.s32 	%p77, %r482, %r16;
	mov.u32 	%r484, %r16;
	@%p77 bra 	$L__BB17_114;
$L__BB17_131:
	setp.eq.s32 	%p78, %r3, 0;
	@%p78 bra 	$L__BB17_152;
	setp.lt.u32 	%p79, %r4, 3;
	@%p79 bra 	$L__BB17_142;
	shl.b32 	%r407, %r484, 10;
	add.s32 	%r161, %r6, %r407;
	ld.shared.u32 	%r162, [%r161+512];
	setp.eq.s32 	%p80, %r162, 0;
	@%p80 bra 	$L__BB17_135;
	shl.b32 	%r409, %r484, 8;
	add.s32 	%r410, %r409, %r400;
	mul.wide.u32 	%rd107, %r410, 8;
	add.s64 	%rd108, %rd2, %rd107;
	cvt.u64.u32 	%rd109, %r162;
	atom.global.add.u64 	%rd110, [%rd108+1024], %rd109;
$L__BB17_135:
	ld.shared.u32 	%r163, [%r161+1536];
	setp.eq.s32 	%p81, %r163, 0;
	@%p81 bra 	$L__BB17_137;
	shl.b32 	%r412, %r484, 8;
	add.s32 	%r413, %r412, %r400;
	add.s32 	%r414, %r413, 256;
	mul.wide.u32 	%rd111, %r414, 8;
	add.s64 	%rd112, %rd2, %rd111;
	cvt.u64.u32 	%rd113, %r163;
	atom.global.add.u64 	%rd114, [%rd112+1024], %rd113;
$L__BB17_137:
	ld.shared.u32 	%r164, [%r161+2560];
	setp.eq.s32 	%p82, %r164, 0;
	@%p82 bra 	$L__BB17_139;
	shl.b32 	%r416, %r484, 8;
	add.s32 	%r417, %r416, %r400;
	add.s32 	%r418, %r417, 512;
	mul.wide.u32 	%rd115, %r418, 8;
	add.s64 	%rd116, %rd2, %rd115;
	cvt.u64.u32 	%rd117, %r164;
	atom.global.add.u64 	%rd118, [%rd116+1024], %rd117;
$L__BB17_139:
	ld.shared.u32 	%r165, [%r161+3584];
	setp.eq.s32 	%p83, %r165, 0;
	@%p83 bra 	$L__BB17_141;
	shl.b32 	%r420, %r484, 8;
	add.s32 	%r421, %r420, %r400;
	add.s32 	%r422, %r421, 768;
	mul.wide.u32 	%rd119, %r422, 8;
	add.s64 	%rd120, %rd2, %rd119;
	cvt.u64.u32 	%rd121, %r165;
	atom.global.add.u64 	%rd122, [%rd120+1024], %rd121;
$L__BB17_141:
	add.s32 	%r484, %r484, 4;
$L__BB17_142:
	setp.eq.s32 	%p84, %r5, 0;
	@%p84 bra 	$L__BB17_152;
	setp.eq.s32 	%p85, %r135, 0;
	@%p85 bra 	$L__BB17_149;
	shl.b32 	%r423, %r484, 10;
	add.s32 	%r168, %r6, %r423;
	ld.shared.u32 	%r169, [%r168+512];
	setp.eq.s32 	%p86, %r169, 0;
	@%p86 bra 	$L__BB17_146;
	shl.b32 	%r425, %r484, 8;
	add.s32 	%r426, %r425, %r400;
	mul.wide.u32 	%rd123, %r426, 8;
	add.s64 	%rd124, %rd2, %rd123;
	cvt.u64.u32 	%rd125, %r169;
	atom.global.add.u64 	%rd126, [%rd124+1024], %rd125;
$L__BB17_146:
	ld.shared.u32 	%r170, [%r168+1536];
	setp.eq.s32 	%p87, %r170, 0;
	@%p87 bra 	$L__BB17_148;
	shl.b32 	%r428, %r484, 8;
	add.s32 	%r429, %r428, %r400;
	add.s32 	%r430, %r429, 256;
	mul.wide.u32 	%rd127, %r430, 8;
	add.s64 	%rd128, %rd2, %rd127;
	cvt.u64.u32 	%rd129, %r170;
	atom.global.add.u64 	%rd130, [%rd128+1024], %rd129;
$L__BB17_148:
	add.s32 	%r484, %r484, 2;
$L__BB17_149:
	setp.eq.s32 	%p88, %r17, 0;
	@%p88 bra 	$L__BB17_152;
	shl.b32 	%r431, %r484, 10;
	add.s32 	%r432, %r6, %r431;
	ld.shared.u32 	%r173, [%r432+512];
	setp.eq.s32 	%p89, %r173, 0;
	@%p89 bra 	$L__BB17_152;
	shl.b32 	%r434, %r484, 8;
	add.s32 	%r435, %r434, %r400;
	mul.wide.u32 	%rd131, %r435, 8;
	add.s64 	%rd132, %rd2, %rd131;
	cvt.u64.u32 	%rd133, %r173;
	atom.global.add.u64 	%rd134, [%rd132+1024], %rd133;
$L__BB17_152:
	bar.sync 	0;
	add.s64 	%rd135, %rd135, 1;
	setp.ne.s64 	%p90, %rd135, %rd6;
	@%p90 bra 	$L__BB17_2;
$L__BB17_153:
	ret;

}
	// .globl	_ZN3cub18CUB_300001_SM_10006detail10radix_sort33DeviceRadixSortExclusiveSumKernelINS1_5radix10policy_hubIiiyE10Policy1000EyEEvPT0_
.visible .entry _ZN3cub18CUB_300001_SM_10006detail10radix_sort33DeviceRadixSortExclusiveSumKernelINS1_5radix10policy_hubIiiyE10Policy1000EyEEvPT0_(
	.param .u64 .ptr .align 1 _ZN3cub18CUB_300001_SM_10006detail10radix_sort33DeviceRadixSortExclusiveSumKernelINS1_5radix10policy_hubIiiyE10Policy1000EyEEvPT0__param_0
)
{
	.reg .pred 	%p<4>;
	.reg .b32 	%r<28>;
	.reg .b64 	%rd<54>;
	// demoted variable
	.shared .align 16 .b8 _ZZN3cub18CUB_300001_SM_10006detail10radix_sort33DeviceRadixSortExclusiveSumKernelINS1_5radix10policy_hubIiiyE10Policy1000EyEEvPT0_E12temp_storage[2336];
	ld.param.u64 	%rd5, [_ZN3cub18CUB_300001_SM_10006detail10radix_sort33DeviceRadixSortExclusiveSumKernelINS1_5radix10policy_hubIiiyE10Policy1000EyEEvPT0__param_0];
	cvta.to.global.u64 	%rd6, %rd5;
	mov.u32 	%r3, %ctaid.x;
	shl.b32 	%r4, %r3, 8;
	mov.u32 	%r1, %tid.x;
	setp.gt.u32 	%p1, %r1, 255;
	add.s32 	%r5, %r4, %r1;
	mul.wide.s32 	%rd7, %r5, 8;
	add.s64 	%rd1, %rd6, %rd7;
	@%p1 bra 	$L__BB18_2;
	ld.global.u64 	%rd53, [%rd1];
$L__BB18_2:
	shr.u32 	%r6, %r1, 3;
	add.s32 	%r7, %r6, %r1;
	shl.b32 	%r8, %r7, 3;
	mov.u32 	%r9, _ZZN3cub18CUB_300001_SM_10006detail10radix_sort33DeviceRadixSortExclusiveSumKernelINS1_5radix10policy_hubIiiyE10Policy1000EyEEvPT0_E12temp_storage;
	add.s32 	%r10, %r9, %r8;
	add.s32 	%r2, %r10, 16;
	st.shared.u64 	[%r10+16], %rd53;
	bar.sync 	0;
	setp.gt.u32 	%p2, %r1, 31;
	@%p2 bra 	$L__BB18_4;
	mad.lo.s32 	%r27, %r1, 72, %r9;
	ld.shared.u64 	%rd23, [%r27+16];
	ld.shared.u64 	%rd24, [%r27+24];
	ld.shared.u64 	%rd25, [%r27+32];
	ld.shared.u64 	%rd26, [%r27+40];
	ld.shared.u64 	%rd27, [%r27+48];
	ld.shared.u64 	%rd28, [%r27+56];
	ld.shared.u64 	%rd29, [%r27+64];
	ld.shared.u64 	%rd30, [%r27+72];
	add.s64 	%rd31, %rd24, %rd23;
	add.s64 	%rd32, %rd31, %rd25;
	add.s64 	%rd33, %rd32, %rd26;
	add.s64 	%rd34, %rd33, %rd27;
	add.s64 	%rd35, %rd34, %rd28;
	add.s64 	%rd36, %rd35, %rd29;
	add.s64 	%rd10, %rd36, %rd30;
	mov.b32 	%r11, 1;
	mov.b32 	%r24, 0;
	mov.b32 	%r25, -1;
	// begin inline asm
	{  .reg .u64 r0;  .reg .u32 lo;  .reg .u32 hi;  .reg .pred p;  mov.b64 {lo, hi}, %rd10;  shfl.sync.up.b32 lo|p, lo, %r11, %r24, %r25;  shfl.sync.up.b32 hi|p, hi, %r11, %r24, %r25;  mov.b64 r0, {lo, hi};  @p add.u64 r0, r0, %rd10;  mov.u64 %rd8, r0;}
	// end inline asm
	mov.b32 	%r14, 2;
	// begin inline asm
	{  .reg .u64 r0;  .reg .u32 lo;  .reg .u32 hi;  .reg .pred p;  mov.b64 {lo, hi}, %rd8;  shfl.sync.up.b32 lo|p, lo, %r14, %r24, %r25;  shfl.sync.up.b32 hi|p, hi, %r14, %r24, %r25;  mov.b64 r0, {lo, hi};  @p add.u64 r0, r0, %rd8;  mov.u64 %rd11, r0;}
	// end inline asm
	mov.b32 	%r17, 4;
	// begin inline asm
	{  .reg .u64 r0;  .reg .u32 lo;  .reg .u32 hi;  .reg .pred p;  mov.b64 {lo, hi}, %rd11;  shfl.sync.up.b32 lo|p, lo, %r17, %r24, %r25;  shfl.sync.up.b32 hi|p, hi, %r17, %r24, %r25;  mov.b64 r0, {lo, hi};  @p add.u64 r0, r0, %rd11;  mov.u64 %rd14, r0;}
	// end inline asm
	mov.b32 	%r20, 8;
	// begin inline asm
	{  .reg .u64 r0;  .reg .u32 lo;  .reg .u32 hi;  .reg .pred p;  mov.b64 {lo, hi}, %rd14;  shfl.sync.up.b32 lo|p, lo, %r20, %r24, %r25;  shfl.sync.up.b32 hi|p, hi, %r20, %r24, %r25;  mov.b64 r0, {lo, hi};  @p add.u64 r0, r0, %rd14;  mov.u64 %rd17, r0;}
	// end inline asm
	mov.b32 	%r23, 16;
	// begin inline asm
	{  .reg .u64 r0;  .reg .u32 lo;  .reg .u32 hi;  .reg .pred p;  mov.b64 {lo, hi}, %rd17;  shfl.sync.up.b32 lo|p, lo, %r23, %r24, %r25;  shfl.sync.up.b32 hi|p, hi, %r23, %r24, %r25;  mov.b64 r0, {lo, hi};  @p add.u64 r0, r0, %rd17;  mov.u64 %rd20, r0;}
	// end inline asm
	sub.s64 	%rd37, %rd20, %rd10;
	ld.shared.u64 	%rd38, [%r27+16];
	ld.shared.u64 	%rd39, [%r27+24];
	ld.shared.u64 	%rd40, [%r27+32];
	ld.shared.u64 	%rd41, [%r27+40];
	ld.shared.u64 	%rd42, [%r27+48];
	ld.shared.u64 	%rd43, [%r27+56];
	ld.shared.u64 	%rd44, [%r27+64];
	add.s64 	%rd45, %rd38, %rd37;
	add.s64 	%rd46, %rd39, %rd45;
	add.s64 	%rd47, %rd40, %rd46;
	add.s64 	%rd48, %rd41, %rd47;
	add.s64 	%rd49, %rd42, %rd48;
	add.s64 	%rd50, %rd43, %rd49;
	add.s64 	%rd51, %rd44, %rd50;
	st.shared.u64 	[%r27+16], %rd37;
	st.shared.u64 	[%r27+24], %rd45;
	st.shared.u64 	[%r27+32], %rd46;
	st.shared.u64 	[%r27+40], %rd47;
	st.shared.u64 	[%r27+48], %rd48;
	st.shared.u64 	[%r27+56], %rd49;
	st.shared.u64 	[%r27+64], %rd50;
	st.shared.u64 	[%r27+72], %rd51;
$L__BB18_4:
	setp.gt.u32 	%p3, %r1, 255;
	bar.sync 	0;
	@%p3 bra 	$L__BB18_6;
	ld.shared.u64 	%rd52, [%r2];
	st.global.u64 	[%rd1], %rd52;
$L__BB18_6:
	ret;

}
	// .globl	_ZN3cub18CUB_300001_SM_10006detail10radix_sort29DeviceRadixSortOnesweepKernelINS1_5radix10policy_hubIiiyE10Policy1000ELNS0_9SortOrderE0EiiyiiNS1_21identity_decomposer_tEEEvPT5_SB_PT3_PKSC_PT1_PKSG_PT2_PKSK_T4_iiT6_
.visible .entry _ZN3cub18CUB_300001_SM_10006detail10radix_sort29DeviceRadixSortOnesweepKernelINS1_5radix10policy_hubIiiyE10Policy1000ELNS0_9SortOrderE0EiiyiiNS1_21identity_decomposer_tEEEvPT5_SB_PT3_PKSC_PT1_PKSG_PT2_PKSK_T4_iiT6_(
	.param .u64 .ptr .align 1 _ZN3cub18CUB_300001_SM_10006detail10radix_sort29DeviceRadixSortOnesweepKernelINS1_5radix10policy_hubIiiyE10Policy1000ELNS0_9SortOrderE0EiiyiiNS1_21identity_decomposer_tEEEvPT5_SB_PT3_PKSC_PT1_PKSG_PT2_PKSK_T4_iiT6__param_0,
	.param .u64 .ptr .align 1 _ZN3cub18CUB_300001_SM_10006detail10radix_sort29DeviceRadixSortOnesweepKernelINS1_5radix10policy_hubIiiyE10Policy1000ELNS0_9SortOrderE0EiiyiiNS1_21identity_decomposer_tEEEvPT5_SB_PT3_PKSC_PT1_PKSG_PT2_PKSK_T4_iiT6__param_1,
	.param .u64 .ptr .align 1 _ZN3cub18CUB_300001_SM_10006detail10radix_sort29DeviceRadixSortOnesweepKernelINS1_5radix10policy_hubIiiyE10Policy1000ELNS0_9SortOrderE0EiiyiiNS1_21identity_decomposer_tEEEvPT5_SB_PT3_PKSC_PT1_PKSG_PT2_PKSK_T4_iiT6__param_2,
	.param .u64 .ptr .align 1 _ZN3cub18CUB_300001_SM_10006detail10radix_sort29DeviceRadixSortOnesweepKernelINS1_5radix10policy_hubIiiyE10Policy1000ELNS0_9SortOrderE0EiiyiiNS1_21identity_decomposer_tEEEvPT5_SB_PT3_PKSC_PT1_PKSG_PT2_PKSK_T4_iiT6__param_3,
	.param .u64 .ptr .align 1 _ZN3cub18CUB_300001_SM_10006detail10radix_sort29DeviceRadixSortOnesweepKernelINS1_5radix10policy_hubIiiyE10Policy1000ELNS0_9SortOrderE0EiiyiiNS1_21identity_decomposer_tEEEvPT5_SB_PT3_PKSC_PT1_PKSG_PT2_PKSK_T4_iiT6__param_4,
	.param .u64 .ptr .align 1 _ZN3cub18CUB_300001_SM_10006detail10radix_sort29DeviceRadixSortOnesweepKernelINS1_5radix10policy_hubIiiyE10Policy1000ELNS0_9SortOrderE0EiiyiiNS1_21identity_decomposer_tEEEvPT5_SB_PT3_PKSC_PT1_PKSG_PT2_PKSK_T4_iiT6__param_5,
	.param .u64 .ptr .align 1 _ZN3cub18CUB_300001_SM_10006detail10radix_sort29DeviceRadixSortOnesweepKernelINS1_5radix10policy_hubIiiyE10Policy1000ELNS0_9SortOrderE0EiiyiiNS1_21identity_decomposer_tEEEvPT5_SB_PT3_PKSC_PT1_PKSG_PT2_PKSK_T4_iiT6__param_6,
	.param .u64 .ptr .align 1 _ZN3cub18CUB_300001_SM_10006detail10radix_sort29DeviceRadixSortOnesweepKernelINS1_5radix10policy_hubIiiyE10Policy1000ELNS0_9SortOrderE0EiiyiiNS1_21identity_decomposer_tEEEvPT5_SB_PT3_PKSC_PT1_PKSG_PT2_PKSK_T4_iiT6__param_7,
	.param .u32 _ZN3cub18CUB_300001_SM_10006detail10radix_sort29DeviceRadixSortOnesweepKernelINS1_5radix10policy_hubIiiyE10Policy1000ELNS0_9SortOrderE0EiiyiiNS1_21identity_decomposer_tEEEvPT5_SB_PT3_PKSC_PT1_PKSG_PT2_PKSK_T4_iiT6__param_8,
	.param .u32 _ZN3cub18CUB_300001_SM_10006detail10radix_sort29DeviceRadixSortOnesweepKernelINS1_5radix10policy_hubIiiyE10Policy1000ELNS0_9SortOrderE0EiiyiiNS1_21identity_decomposer_tEEEvPT5_SB_PT3_PKSC_PT1_PKSG_PT2_PKSK_T4_iiT6__param_9,
	.param .u32 _ZN3cub18CUB_300001_SM_10006detail10radix_sort29DeviceRadixSortOnesweepKernelINS1_5radix10policy_hubIiiyE10Policy1000ELNS0_9SortOrderE0EiiyiiNS1_21identity_decomposer_tEEEvPT5_SB_PT3_PKSC_PT1_PKSG_PT2_PKSK_T4_iiT6__param_10,
	.param .align 1 .b8 _ZN3cub18CUB_300001_SM_10006detail10radix_sort29DeviceRadixSortOnesweepKernelINS1_5radix10policy_hubIiiyE10Policy1000ELNS0_9SortOrderE0EiiyiiNS1_21identity_decomposer_tEEEvPT5_SB_PT3_PKSC_PT1_PKSG_PT2_PKSK_T4_iiT6__param_11[1]
)
.maxntid 384
{
	.reg .pred 	%p<205>;
	.reg .b32 	%r<2283>;
	.reg .b64 	%rd<457>;
	// demoted variable
	.shared .align 16 .b8 _ZZN3cub18CUB_300001_SM_10006detail10radix_sort29DeviceRadixSortOnesweepKernelINS1_5radix10policy_hubIiiyE10Policy1000ELNS0_9SortOrderE0EiiyiiNS1_21identity_decomposer_tEEEvPT5_SB_PT3_PKSC_PT1_PKSG_PT2_PKSK_T4_iiT6_E1s[28160];
	ld.param.u64 	%rd43, [_ZN3cub18CUB_300001_SM_10006detail10radix_sort29DeviceRadixSortOnesweepKernelINS1_5radix10policy_hubIiiyE10Policy1000ELNS0_9SortOrderE0EiiyiiNS1_21identity_decomposer_tEEEvPT5_SB_PT3_PKSC_PT1_PKSG_PT2_PKSK_T4_iiT6__param_0];
	ld.param.u64 	%rd44, [_ZN3cub18CUB_300001_SM_10006detail10radix_sort29DeviceRadixSortOnesweepKernelINS1_5radix10policy_hubIiiyE10Policy1000ELNS0_9SortOrderE0EiiyiiNS1_21identity_decomposer_tEEEvPT5_SB_PT3_PKSC_PT1_PKSG_PT2_PKSK_T4_iiT6__param_1];
	ld.param.u64 	%rd47, [_ZN3cub18CUB_300001_SM_10006detail10radix_sort29DeviceRadixSortOnesweepKernelINS1_5radix10policy_hubIiiyE10Policy1000ELNS0_9SortOrderE0EiiyiiNS1_21identity_decomposer_tEEEvPT5_SB_PT3_PKSC_PT1_PKSG_PT2_PKSK_T4_iiT6__param_4];
	ld.param.u64 	%rd50, [_ZN3cub18CUB_300001_SM_10006detail10radix_sort29DeviceRadixSortOnesweepKernelINS1_5radix10policy_hubIiiyE10Policy1000ELNS0_9SortOrderE0EiiyiiNS1_21identity_decomposer_tEEEvPT5_SB_PT3_PKSC_PT1_PKSG_PT2_PKSK_T4_iiT6__param_5];
	cvta.to.global.u64 	%rd1, %rd47;
	cvta.to.global.u64 	%rd2, %rd43;
	cvta.to.global.u64 	%rd3, %rd50;
	mov.u32 	%r1, %tid.x;
	// begin inline asm
	mov.u32 %r443, %laneid;
	// end inline asm
	setp.ne.s32 	%p1, %r1, 0;
	@%p1 bra 	$L__BB19_2;
	cvta.to.global.u64 	%rd51, %rd44;
	atom.global.add.u32 	%r444, [%rd51], 1;
	st.shared.u32 	[_ZZN3cub18CUB_300001_SM_10006detail10radix_sort29DeviceRadixSortOnesweepKernelINS1_5radix10policy_hubIiiyE10Policy1000ELNS0_9SortOrderE0EiiyiiNS1_21identity_decomposer_tEEEvPT5_SB_PT3_PKSC_PT1_PKSG_PT2_PKSK_T4_iiT6_E1s+26112], %r444;
$L__BB19_2:
	ld.param.u32 	%r2078, [_ZN3cub18CUB_300001_SM_10006detail10radix_sort29DeviceRadixSortOnesweepKernelINS1_5radix10policy_hubIiiyE10Policy1000ELNS0_9SortOrderE0EiiyiiNS1_21identity_decomposer_tEEEvPT5_SB_PT3_PKSC_PT1_PKSG_PT2_PKSK_T4_iiT6__param_8];
	bar.sync 	0;
	ld.shared.u32 	%r3, [_ZZN3cub18CUB_300001_SM_10006detail10radix_sort29DeviceRadixSortOnesweepKernelINS1_5radix10policy_hubIiiyE10Policy1000ELNS0_9SortOrderE0EiiyiiNS1_21identity_decomposer_tEEEvPT5_SB_PT3_PKSC_PT1_PKSG_PT2_PKSK_T4_iiT6_E1s+26112];
	mul.lo.s32 	%r445, %r3, 6528;
	add.s32 	%r4, %r445, 6528;
	setp.gt.s32 	%p2, %r4, %r2078;
	cvt.s64.s32 	%rd4, %r445;
	@%p2 bra 	$L__BB19_4;
	and.b32  	%r446, %r1, 31;
	and.b32  	%r447, %r1, 992;
	mul.lo.s32 	%r448, %r447, 17;
	or.b32  	%r449, %r448, %r446;
	cvt.u64.u32 	%rd52, %r449;
	add.s64 	%rd53, %rd52, %rd4;
	shl.b64 	%rd54, %rd53, 2;
	add.s64 	%rd55, %rd3, %rd54;
	ld.global.u32 	%r2165, [%rd55];
	ld.global.u32 	%r2164, [%rd55+128];
	ld.global.u32 	%r2163, [%rd55+256];
	ld.global.u32 	%r2162, [%rd55+384];
	ld.global.u32 	%r2161, [%rd55+512];
	ld.global.u32 	%r2160, [%rd55+640];
	ld.global.u32 	%r2159, [%rd55+768];
	ld.global.u32 	%r2158, [%rd55+896];
	ld.global.u32 	%r2157, [%rd55+1024];
	ld.global.u32 	%r2156, [%rd55+1152];
	ld.global.u32 	%r2155, [%rd55+1280];
	ld.global.u32 	%r2154, [%rd55+1408];
	ld.global.u32 	%r2153, [%rd55+1536];
	ld.global.u32 	%r2152, [%rd55+1664];
	ld.global.u32 	%r2151, [%rd55+1792];
	ld.global.u32 	%r2150, [%rd55+1920];
	ld.global.u32 	%r2149, [%rd55+2048];
	bra.uni 	$L__BB19_38;
$L__BB19_4:
	ld.param.u32 	%r2079, [_ZN3cub18CUB_300001_SM_10006detail10radix_sort29DeviceRadixSortOnesweepKernelINS1_5radix10policy_hubIiiyE10Policy1000ELNS0_9SortOrderE0EiiyiiNS1_21identity_decomposer_tEEEvPT5_SB_PT3_PKSC_PT1_PKSG_PT2_PKSK_T4_iiT6__param_8];
	cvt.u32.u64 	%r451, %rd4;
	sub.s32 	%r22, %r2079, %r451;
	and.b32  	%r452, %r1, 31;
	and.b32  	%r453, %r1, 992;
	mul.lo.s32 	%r454, %r453, 17;
	or.b32  	%r23, %r454, %r452;
	setp.ge.s32 	%p3, %r23, %r22;
	cvt.u64.u32 	%rd56, %r23;
	add.s64 	%rd57, %rd56, %rd4;
	shl.b64 	%rd58, %rd57, 2;
	add.s64 	%rd5, %rd3, %rd58;
	mov.b32 	%r2165, 2147483647;
	@%p3 bra 	$L__BB19_6;
	ld.global.u32 	%r2165, [%rd5];
$L__BB19_6:
	add.s32 	%r456, %r23, 32;
	setp.ge.s32 	%p4, %r456, %r22;
	mov.b32 	%r2164, 2147483647;
	@%p4 bra 	$L__BB19_8;
	ld.global.u32 	%r2164, [%rd5+128];
$L__BB19_8:
	add.s32 	%r458, %r23, 64;
	setp.ge.s32 	%p5, %r458, %r22;
	mov.b32 	%r2163, 2147483647;
	@%p5 bra 	$L__BB19_10;
	ld.global.u32 	%r2163, [%rd5+256];
$L__BB19_10:
	add.s32 	%r460, %r23, 96;
	setp.ge.s32 	%p6, %r460, %r22;
	mov.b32 	%r2162, 2147483647;
	@%p6 bra 	$L__BB19_12;
	ld.global.u32 	%r2162, [%rd5+384];
$L__BB19_12:
	add.s32 	%r462, %r23, 128;
	setp.ge.s32 	%p7, %r462, %r22;
	mov.b32 	%r2161, 2147483647;
	@%p7 bra 	$L__BB19_14;
	ld.global.u32 	%r2161, [%rd5+512];
$L__BB19_14:
	add.s32 	%r464, %r23, 160;
	setp.ge.s32 	%p8, %r464, %r22;
	mov.b32 	%r2160, 2147483647;
	@%p8 bra 	$L__BB19_16;
	ld.global.u32 	%r2160, [%rd5+640];
$L__BB19_16:
	add.s32 	%r466, %r23, 192;
	setp.ge.s32 	%p9, %r466, %r22;
	mov.b32 	%r2159, 2147483647;
	@%p9 bra 	$L__BB19_18;
	ld.global.u32 	%r2159, [%rd5+768];
$L__BB19_18:
	add.s32 	%r468, %r23, 224;
	setp.ge.s32 	%p10, %r468, %r22;
	mov.b32 	%r2158, 2147483647;
	@%p10 bra 	$L__BB19_20;
	ld.global.u32 	%r2158, [%rd5+896];
$L__BB19_20:
	add.s32 	%r470, %r23, 256;
	setp.ge.s32 	%p11, %r470, %r22;
	mov.b32 	%r2157, 2147483647;
	@%p11 bra 	$L__BB19_22;
	ld.global.u32 	%r2157, [%rd5+1024];
$L__BB19_22:
	add.s32 	%r472, %r23, 288;
	setp.ge.s32 	%p12, %r472, %r22;
	mov.b32 	%r2156, 2147483647;
	@%p12 bra 	$L__BB19_24;
	ld.global.u32 	%r2156, [%rd5+1152];
$L__BB19_24:
	add.s32 	%r474, %r23, 320;
	setp.ge.s32 	%p13, %r474, %r22;
	mov.b32 	%r2155, 2147483647;
	@%p13 bra 	$L__BB19_26;
	ld.global.u32 	%r2155, [%rd5+1280];
$L__BB19_26:
	add.s32 	%r476, %r23, 352;
	setp.ge.s32 	%p14, %r476, %r22;
	mov.b32 	%r2154, 2147483647;
	@%p14 bra 	$L__BB19_28;
	ld.global.u32 	%r2154, [%rd5+1408];
$L__BB19_28:
	add.s32 	%r478, %r23, 384;
	setp.ge.s32 	%p15, %r478, %r22;
	mov.b32 	%r2153, 2147483647;
	@%p15 bra 	$L__BB19_30;
	ld.global.u32 	%r2153, [%rd5+1536];
$L__BB19_30:
	add.s32 	%r480, %r23, 416;
	setp.ge.s32 	%p16, %r480, %r22;
	mov.b32 	%r2152, 2147483647;
	@%p16 bra 	$L__BB19_32;
	ld.global.u32 	%r2152, [%rd5+1664];
$L__BB19_32:
	add.s32 	%r482, %r23, 448;
	setp.ge.s32 	%p17, %r482, %r22;
	mov.b32 	%r2151, 2147483647;
	@%p17 bra 	$L__BB19_34;
	ld.global.u32 	%r2151, [%rd5+1792];
$L__BB19_34:
	add.s32 	%r484, %r23, 480;
	setp.ge.s32 	%p18, %r484, %r22;
	mov.b32 	%r2150, 2147483647;
	@%p18 bra 	$L__BB19_36;
	ld.global.u32 	%r2150, [%rd5+1920];
$L__BB19_36:
	add.s32 	%r486, %r23, 512;
	setp.ge.s32 	%p19, %r486, %r22;
	mov.b32 	%r2149, 2147483647;
	@%p19 bra 	$L__BB19_38;
	ld.global.u32 	%r2149, [%rd5+2048];
$L__BB19_38:
	ld.param.u32 	%r2131, [_ZN3cub18CUB_300001_SM_10006detail10radix_sort29DeviceRadixSortOnesweepKernelINS1_5radix10policy_hubIiiyE10Policy1000ELNS0_9SortOrderE0EiiyiiNS1_21identity_decomposer_tEEEvPT5_SB_PT3_PKSC_PT1_PKSG_PT2_PKSK_T4_iiT6__param_10];
	mov.b32 	%r487, -1;
	shl.b32 	%r488, %r487, %r2131;
	not.b32 	%r74, %r488;
	shr.u32 	%r75, %r1, 5;
	shl.b32 	%r489, %r75, 10;
	mov.u32 	%r490, _ZZN3cub18CUB_300001_SM_10006detail10radix_sort29DeviceRadixSortOnesweepKernelINS1_5radix10policy_hubIiiyE10Policy1000ELNS0_9SortOrderE0EiiyiiNS1_21identity_decomposer_tEEEvPT5_SB_PT3_PKSC_PT1_PKSG_PT2_PKSK_T4_iiT6_E1s;
	add.s32 	%r76, %r490, %r489;
	setp.gt.s32 	%p20, %r443, 255;
	@%p20 bra 	$L__BB19_51;
	max.s32 	%r491, %r443, 224;
	sub.s32 	%r492, %r491, %r443;
	add.s32 	%r493, %r492, 31;
	shr.u32 	%r494, %r493, 5;
	add.s32 	%r77, %r494, 1;
	and.b32  	%r78, %r77, 15;
	setp.lt.u32 	%p21, %r493, 480;
	mov.u32 	%r2169, %r443;
	@%p21 bra 	$L__BB19_42;
	and.b32  	%r495, %r77, 268435440;
	neg.s32 	%r2167, %r495;
	shl.b32 	%r497, %r443, 2;
	add.s32 	%r498, %r489, %r497;
	add.s32 	%r500, %r498, %r490;
	add.s32 	%r2166, %r500, 1024;
	mov.u32 	%r2169, %r443;
$L__BB19_41:
	.pragma "nounroll";
	mov.b32 	%r501, 0;
	st.shared.u32 	[%r2166+-1024], %r501;
	st.shared.u32 	[%r2166+-896], %r501;
	st.shared.u32 	[%r2166+-768], %r501;
	st.shared.u32 	[%r2166+-640], %r501;
	st.shared.u32 	[%r2166+-512], %r501;
	st.shared.u32 	[%r2166+-384], %r501;
	st.shared.u32 	[%r2166+-256], %r501;
	st.shared.u32 	[%r2166+-128], %r501;
	st.shared.u32 	[%r2166], %r501;
	st.shared.u32 	[%r2166+128], %r501;
	st.shared.u32 	[%r2166+256], %r501;
	st.shared.u32 	[%r2166+384], %r501;
	st.shared.u32 	[%r2166+512], %r501;
	st.shared.u32 	[%r2166+640], %r501;
	st.shared.u32 	[%r2166+768], %r501;
	st.shared.u32 	[%r2166+896], %r501;
	add.s32 	%r2169, %r2169, 512;
	add.s32 	%r2167, %r2167, 16;
	add.s32 	%r2166, %r2166, 2048;
	setp.ne.s32 	%p22, %r2167, 0;
	@%p22 bra 	$L__BB19_41;
$L__BB19_42:
	setp.eq.s32 	%p23, %r78, 0;
	@%p23 bra 	$L__BB19_51;
	and.b32  	%r88, %r77, 7;
	setp.lt.u32 	%p24, %r78, 8;
	@%p24 bra 	$L__BB19_45;
	shl.b32 	%r502, %r2169, 2;
	add.s32 	%r503, %r76, %r502;
	mov.b32 	%r504, 0;
	st.shared.u32 	[%r503], %r504;
	st.shared.u32 	[%r503+128], %r504;
	st.shared.u32 	[%r503+256], %r504;
	st.shared.u32 	[%r503+384], %r504;
	st.shared.u32 	[%r503+512], %r504;
	st.shared.u32 	[%r503+640], %r504;
	st.shared.u32 	[%r503+768], %r504;
	st.shared.u32 	[%r503+896], %r504;
	add.s32 	%r2169, %r2169, 256;
$L__BB19_45:
	setp.eq.s32 	%p25, %r88, 0;
	@%p25 bra 	$L__BB19_51;
	and.b32  	%r91, %r77, 3;
	setp.lt.u32 	%p26, %r88, 4;
	@%p26 bra 	$L__BB19_48;
	shl.b32 	%r505, %r2169, 2;
	add.s32 	%r506, %r76, %r505;
	mov.b32 	%r507, 0;
	st.shared.u32 	[%r506], %r507;
	st.shared.u32 	[%r506+128], %r507;
	st.shared.u32 	[%r506+256], %r507;
	st.shared.u32 	[%r506+384], %r507;
	add.s32 	%r2169, %r2169, 128;
$L__BB19_48:
	setp.eq.s32 	%p27, %r91, 0;
	@%p27 bra 	$L__BB19_51;
	shl.b32 	%r509, %r2169, 2;
	add.s32 	%r510, %r489, %r509;
	add.s32 	%r2173, %r490, %r510;
	neg.s32 	%r2172, %r91;
$L__BB19_50:
	.pragma "nounroll";
	mov.b32 	%r512, 0;
	st.shared.u32 	[%r2173], %r512;
	add.s32 	%r2173, %r2173, 128;
	add.s32 	%r2172, %r2172, 1;
	setp.ne.s32 	%p28, %r2172, 0;
	@%p28 bra 	$L__BB19_50;
$L__BB19_51:
	ld.param.u32 	%r2094, [_ZN3cub18CUB_300001_SM_10006detail10radix_sort29DeviceRadixSortOnesweepKernelINS1_5radix10policy_hubIiiyE10Policy1000ELNS0_9SortOrderE0EiiyiiNS1_21identity_decomposer_tEEEvPT5_SB_PT3_PKSC_PT1_PKSG_PT2_PKSK_T4_iiT6__param_9];
	bar.warp.sync 	-1;
	xor.b32  	%r514, %r2165, -2147483648;
	shr.u32 	%r515, %r514, %r2094;
	and.b32  	%r100, %r515, %r74;
	shl.b32 	%r516, %r100, 2;
	add.s32 	%r517, %r76, %r516;
	atom.shared.add.u32 	%r518, [%r517], 1;
	xor.b32  	%r2227, %r2164, -2147483648;
	shr.u32 	%r520, %r2227, %r2094;
	and.b32  	%r521, %r520, %r74;
	shl.b32 	%r522, %r521, 2;
	add.s32 	%r523, %r76, %r522;
	atom.shared.add.u32 	%r524, [%r523], 1;
	xor.b32  	%r2226, %r2163, -2147483648;
	shr.u32 	%r526, %r2226, %r2094;
	and.b32  	%r527, %r526, %r74;
	shl.b32 	%r528, %r527, 2;
	add.s32 	%r529, %r76, %r528;
	atom.shared.add.u32 	%r530, [%r529], 1;
	xor.b32  	%r2225, %r2162, -2147483648;
	shr.u32 	%r532, %r2225, %r2094;
	and.b32  	%r533, %r532, %r74;
	shl.b32 	%r534, %r533, 2;
	add.s32 	%r535, %r76, %r534;
	atom.shared.add.u32 	%r536, [%r535], 1;
	xor.b32  	%r537, %r2161, -2147483648;
	shr.u32 	%r538, %r537, %r2094;
	and.b32  	%r539, %r538, %r74;
	shl.b32 	%r540, %r539, 2;
	add.s32 	%r541, %r76, %r540;
	atom.shared.add.u32 	%r542, [%r541], 1;
	xor.b32  	%r543, %r2160, -2147483648;
	shr.u32 	%r544, %r543, %r2094;
	and.b32  	%r545, %r544, %r74;
	shl.b32 	%r546, %r545, 2;
	add.s32 	%r547, %r76, %r546;
	atom.shared.add.u32 	%r548, [%r547], 1;
	xor.b32  	%r549, %r2159, -2147483648;
	shr.u32 	%r550, %r549, %r2094;
	and.b32  	%r551, %r550, %r74;
	shl.b32 	%r552, %r551, 2;
	add.s32 	%r553, %r76, %r552;
	atom.shared.add.u32 	%r554, [%r553], 1;
	xor.b32  	%r555, %r2158, -2147483648;
	shr.u32 	%r556, %r555, %r2094;
	and.b32  	%r557, %r556, %r74;
	shl.b32 	%r558, %r557, 2;
	add.s32 	%r559, %r76, %r558;
	atom.shared.add.u32 	%r560, [%r559], 1;
	xor.b32  	%r561, %r2157, -2147483648;
	shr.u32 	%r562, %r561, %r2094;
	and.b32  	%r563, %r562, %r74;
	shl.b32 	%r564, %r563, 2;
	add.s32 	%r565, %r76, %r564;
	atom.shared.add.u32 	%r566, [%r565], 1;
	xor.b32  	%r567, %r2156, -2147483648;
	shr.u32 	%r568, %r567, %r2094;
	and.b32  	%r569, %r568, %r74;
	shl.b32 	%r570, %r569, 2;
	add.s32 	%r571, %r76, %r570;
	atom.shared.add.u32 	%r572, [%r571], 1;
	xor.b32  	%r573, %r2155, -2147483648;
	shr.u32 	%r574, %r573, %r2094;
	and.b32  	%r575, %r574, %r74;
	shl.b32 	%r576, %r575, 2;
	add.s32 	%r577, %r76, %r576;
	atom.shared.add.u32 	%r578, [%r577], 1;
	xor.b32  	%r579, %r2154, -2147483648;
	shr.u32 	%r580, %r579, %r2094;
	and.b32  	%r581, %r580, %r74;
	shl.b32 	%r582, %r581, 2;
	add.s32 	%r583, %r76, %r582;
	atom.shared.add.u32 	%r584, [%r583], 1;
	xor.b32  	%r585, %r2153, -2147483648;
	shr.u32 	%r586, %r585, %r2094;
	and.b32  	%r587, %r586, %r74;
	shl.b32 	%r588, %r587, 2;
	add.s32 	%r589, %r76, %r588;
	atom.shared.add.u32 	%r590, [%r589], 1;
	xor.b32  	%r591, %r2152, -2147483648;
	shr.u32 	%r592, %r591, %r2094;
	and.b32  	%r593, %r592, %r74;
	shl.b32 	%r594, %r593, 2;
	add.s32 	%r595, %r76, %r594;
	atom.shared.add.u32 	%r596, [%r595], 1;
	xor.b32  	%r597, %r2151, -2147483648;
	shr.u32 	%r598, %r597, %r2094;
	and.b32  	%r599, %r598, %r74;
	shl.b32 	%r600, %r599, 2;
	add.s32 	%r601, %r76, %r600;
	atom.shared.add.u32 	%r602, [%r601], 1;
	xor.b32  	%r603, %r2150, -2147483648;
	shr.u32 	%r604, %r603, %r2094;
	and.b32  	%r605, %r604, %r74;
	shl.b32 	%r606, %r605, 2;
	add.s32 	%r607, %r76, %r606;
	atom.shared.add.u32 	%r608, [%r607], 1;
	xor.b32  	%r2212, %r2149, -2147483648;
	shr.u32 	%r610, %r2212, %r2094;
	and.b32  	%r611, %r610, %r74;
	shl.b32 	%r612, %r611, 2;
	add.s32 	%r613, %r76, %r612;
	atom.shared.add.u32 	%r614, [%r613], 1;
	bar.sync 	0;
	setp.gt.u32 	%p29, %r1, 255;
	shl.b32 	%r615, %r1, 2;
	add.s32 	%r101, %r490, %r615;
	mov.b32 	%r2174, 0;
	@%p29 bra 	$L__BB19_53;
	ld.shared.u32 	%r617, [%r101];
	mov.b32 	%r618, 0;
	st.shared.u32 	[%r101], %r618;
	ld.shared.u32 	%r619, [%r101+1024];
	st.shared.u32 	[%r101+1024], %r617;
	add.s32 	%r620, %r619, %r617;
	ld.shared.u32 	%r621, [%r101+2048];
	st.shared.u32 	[%r101+2048], %r620;
	add.s32 	%r622, %r621, %r620;
	ld.shared.u32 	%r623, [%r101+3072];
	st.shared.u32 	[%r101+3072], %r622;
	add.s32 	%r624, %r623, %r622;
	ld.shared.u32 	%r625, [%r101+4096];
	st.shared.u32 	[%r101+4096], %r624;
	add.s32 	%r626, %r625, %r624;
	ld.shared.u32 	%r627, [%r101+5120];
	st.shared.u32 	[%r101+5120], %r626;
	add.s32 	%r628, %r627, %r626;
	ld.shared.u32 	%r629, [%r101+6144];
	st.shared.u32 	[%r101+6144], %r628;
	add.s32 	%r630, %r629, %r628;
	ld.shared.u32 	%r631, [%r101+7168];
	st.shared.u32 	[%r101+7168], %r630;
	add.s32 	%r632, %r631, %r630;
	ld.shared.u32 	%r633, [%r101+8192];
	st.shared.u32 	[%r101+8192], %r632;
	add.s32 	%r634, %r633, %r632;
	ld.shared.u32 	%r635, [%r101+9216];
	st.shared.u32 	[%r101+9216], %r634;
	add.s32 	%r636, %r635, %r634;
	ld.shared.u32 	%r637, [%r101+10240];
	st.shared.u32 	[%r101+10240], %r636;
	add.s32 	%r638, %r637, %r636;
	ld.shared.u32 	%r639, [%r101+11264];
	st.shared.u32 	[%r101+11264], %r638;
	add.s32 	%r2174, %r639, %r638;
$L__BB19_53:
	setp.gt.u32 	%p30, %r1, 255;
	shl.b32 	%r640, %r3, 8;
	add.s32 	%r641, %r640, %r1;
	mul.wide.s32 	%rd59, %r641, 4;
	add.s64 	%rd6, %rd2, %rd59;
	@%p30 bra 	$L__BB19_55;
	or.b32  	%r642, %r2174, 1073741824;
	st.volatile.global.u32 	[%rd6], %r642;
$L__BB19_55:
	ld.param.u64 	%rd442, [_ZN3cub18CUB_300001_SM_10006detail10radix_sort29DeviceRadixSortOnesweepKernelINS1_5radix10policy_hubIiiyE10Policy1000ELNS0_9SortOrderE0EiiyiiNS1_21identity_decomposer_tEEEvPT5_SB_PT3_PKSC_PT1_PKSG_PT2_PKSK_T4_iiT6__param_7];
	xor.b32  	%r2223, %r2160, -2147483648;
	xor.b32  	%r2224, %r2161, -2147483648;
	xor.b32  	%r2222, %r2159, -2147483648;
	xor.b32  	%r2221, %r2158, -2147483648;
	xor.b32  	%r2228, %r2165, -2147483648;
	xor.b32  	%r2218, %r2155, -2147483648;
	xor.b32  	%r2220, %r2157, -2147483648;
	xor.b32  	%r2217, %r2154, -2147483648;
	xor.b32  	%r2219, %r2156, -2147483648;
	xor.b32  	%r2215, %r2152, -2147483648;
	xor.b32  	%r2216, %r2153, -2147483648;
	xor.b32  	%r2213, %r2150, -2147483648;
	xor.b32  	%r2214, %r2151, -2147483648;
	setp.lt.u32 	%p31, %r1, 256;
	setp.eq.s32 	%p32, %r2174, 6528;
	and.pred  	%p33, %p31, %p32;
	selp.u32 	%r643, 1, 0, %p33;
	{ 
	.reg .pred 	%p1; 
	.reg .pred 	%p2; 
	setp.ne.u32 	%p1, %r643, 0; 
	bar.red.or.pred 	%p2, 0, %p1; 
	selp.u32 	%r644, 1, 0, %p2; 
	}
	setp.eq.s32 	%p34, %r644, 0;
	and.b32  	%r645, %r1, 992;
	and.b32  	%r646, %r1, 31;
	mul.lo.s32 	%r647, %r645, 17;
	or.b32  	%r648, %r647, %r646;
	cvt.u64.u32 	%rd7, %r648;
	mul.lo.s32 	%r649, %r3, 6528;
	cvt.s64.s32 	%rd60, %r649;
	add.s64 	%rd61, %rd7, %rd60;
	cvta.to.global.u64 	%rd62, %rd442;
	shl.b64 	%rd63, %rd61, 2;
	add.s64 	%rd8, %rd62, %rd63;
	cvt.u64.u32 	%rd9, %r1;
	@%p34 bra 	$L__BB19_175;
	setp.gt.u32 	%p35, %r1, 255;
	shl.b32 	%r650, %r1, 3;
	mov.u32 	%r651, _ZZN3cub18CUB_300001_SM_10006detail10radix_sort29DeviceRadixSortOnesweepKernelINS1_5radix10policy_hubIiiyE10Policy1000ELNS0_9SortOrderE0EiiyiiNS1_21identity_decomposer_tEEEvPT5_SB_PT3_PKSC_PT1_PKSG_PT2_PKSK_T4_iiT6_E1s;
	add.s32 	%r652, %r651, %r650;
	add.s32 	%r121, %r652, 26112;
	@%p35 bra 	$L__BB19_64;
	ld.param.u64 	%rd436, [_ZN3cub18CUB_300001_SM_10006detail10radix_sort29DeviceRadixSortOnesweepKernelINS1_5radix10policy_hubIiiyE10Policy1000ELNS0_9SortOrderE0EiiyiiNS1_21identity_decomposer_tEEEvPT5_SB_PT3_PKSC_PT1_PKSG_PT2_PKSK_T4_iiT6__param_3];
	cvta.to.global.u64 	%rd64, %rd436;
	shl.b64 	%rd65, %rd9, 3;
	add.s64 	%rd66, %rd64, %rd65;
	ld.global.u64 	%rd67, [%rd66];
	setp.gt.u32 	%p36, %r1, %r100;
	selp.b64 	%rd68, 6528, 0, %p36;
	sub.s64 	%rd455, %rd67, %rd68;
	st.shared.u64 	[%r121], %rd455;
	setp.lt.s32 	%p37, %r3, 1;
	mov.u32 	%r2178, %r2174;
	@%p37 bra 	$L__BB19_63;
	mov.b32 	%r2176, -1;
	mov.u32 	%r2175, %r3;
	mov.u32 	%r2178, %r2174;
$L__BB19_59:
	ld.param.u64 	%rd429, [_ZN3cub18CUB_300001_SM_10006detail10radix_sort29DeviceRadixSortOnesweepKernelINS1_5radix10policy_hubIiiyE10Policy1000ELNS0_9SortOrderE0EiiyiiNS1_21identity_decomposer_tEEEvPT5_SB_PT3_PKSC_PT1_PKSG_PT2_PKSK_T4_iiT6__param_0];
	add.s32 	%r125, %r2175, -1;
	shl.b32 	%r654, %r125, 8;
	add.s32 	%r655, %r654, %r1;
	cvta.to.global.u64 	%rd69, %rd429;
	mul.wide.s32 	%rd70, %r655, 4;
	add.s64 	%rd11, %rd69, %rd70;
$L__BB19_60:
	membar.cta;
	ld.volatile.global.u32 	%r126, [%rd11];
	setp.eq.s32 	%p38, %r126, 0;
	@%p38 bra 	$L__BB19_60;
	and.b32  	%r656, %r126, 1073741823;
	add.s32 	%r2178, %r656, %r2178;
	setp.gt.s32 	%p39, %r126, -1;
	vote.sync.ballot.b32 	%r2176, %p39, %r2176;
	setp.gt.u32 	%p41, %r2175, 1;
	and.pred  	%p42, %p39, %p41;
	mov.u32 	%r2175, %r125;
	@%p42 bra 	$L__BB19_59;
	ld.shared.u64 	%rd455, [%r121];
$L__BB19_63:
	or.b32  	%r657, %r2178, -2147483648;
	st.volatile.global.u32 	[%rd6], %r657;
	sub.s32 	%r658, %r2178, %r2174;
	cvt.s64.s32 	%rd71, %r658;
	add.s64 	%rd72, %rd455, %rd71;
	st.shared.u64 	[%r121], %rd72;
$L__BB19_64:
	ld.param.u32 	%r2080, [_ZN3cub18CUB_300001_SM_10006detail10radix_sort29DeviceRadixSortOnesweepKernelINS1_5radix10policy_hubIiiyE10Policy1000ELNS0_9SortOrderE0EiiyiiNS1_21identity_decomposer_tEEEvPT5_SB_PT3_PKSC_PT1_PKSG_PT2_PKSK_T4_iiT6__param_8];
	ld.param.u64 	%rd432, [_ZN3cub18CUB_300001_SM_10006detail10radix_sort29DeviceRadixSortOnesweepKernelINS1_5radix10policy_hubIiiyE10Policy1000ELNS0_9SortOrderE0EiiyiiNS1_21identity_decomposer_tEEEvPT5_SB_PT3_PKSC_PT1_PKSG_PT2_PKSK_T4_iiT6__param_2];
	setp.gt.u32 	%p43, %r1, 255;
	setp.lt.s32 	%p44, %r4, %r2080;
	setp.eq.s64 	%p45, %rd432, 0;
	or.pred  	%p46, %p45, %p44;
	or.pred  	%p47, %p43, %p46;
	@%p47 bra 	$L__BB19_66;
	ld.param.u64 	%rd433, [_ZN3cub18CUB_300001_SM_10006detail10radix_sort29DeviceRadixSortOnesweepKernelINS1_5radix10policy_hubIiiyE10Policy1000ELNS0_9SortOrderE0EiiyiiNS1_21identity_decomposer_tEEEvPT5_SB_PT3_PKSC_PT1_PKSG_PT2_PKSK_T4_iiT6__param_2];
	ld.shared.u64 	%rd73, [%r121];
	setp.gt.u32 	%p48, %r1, %r100;
	selp.b64 	%rd74, 6528, 0, %p48;
	cvt.s64.s32 	%rd75, %r2174;
	add.s64 	%rd76, %rd74, %rd75;
	add.s64 	%rd77, %rd76, %rd73;
	cvta.to.global.u64 	%rd78, %rd433;
	shl.b64 	%rd79, %rd9, 3;
	add.s64 	%rd80, %rd78, %rd79;
	st.global.u64 	[%rd80], %rd77;
$L__BB19_66:
	ld.param.u32 	%r2081, [_ZN3cub18CUB_300001_SM_10006detail10radix_sort29DeviceRadixSortOnesweepKernelINS1_5radix10policy_hubIiiyE10Policy1000ELNS0_9SortOrderE0EiiyiiNS1_21identity_decomposer_tEEEvPT5_SB_PT3_PKSC_PT1_PKSG_PT2_PKSK_T4_iiT6__param_8];
	setp.gt.s32 	%p49, %r4, %r2081;
	bar.sync 	0;
	shl.b32 	%r659, %r100, 3;
	add.s32 	%r661, %r651, %r659;
	ld.shared.u64 	%rd14, [%r661+26112];
	@%p49 bra 	$L__BB19_68;
	add.s64 	%rd81, %rd14, %rd7;
	shl.b64 	%rd82, %rd81, 2;
	add.s64 	%rd83, %rd1, %rd82;
	st.global.u32 	[%rd83], %r2165;
	st.global.u32 	[%rd83+128], %r2164;
	st.global.u32 	[%rd83+256], %r2163;
	st.global.u32 	[%rd83+384], %r2162;
	st.global.u32 	[%rd83+512], %r2161;
	st.global.u32 	[%rd83+640], %r2160;
	st.global.u32 	[%rd83+768], %r2159;
	st.global.u32 	[%rd83+896], %r2158;
	st.global.u32 	[%rd83+1024], %r2157;
	st.global.u32 	[%rd83+1152], %r2156;
	st.global.u32 	[%rd83+1280], %r2155;
	st.global.u32 	[%rd83+1408], %r2154;
	st.global.u32 	[%rd83+1536], %r2153;
	st.global.u32 	[%rd83+1664], %r2152;
	st.global.u32 	[%rd83+1792], %r2151;
	st.global.u32 	[%rd83+1920], %r2150;
	st.global.u32 	[%rd83+2048], %r2149;
	bra.uni 	$L__BB19_102;
$L__BB19_68:
	ld.param.u32 	%r2082, [_ZN3cub18CUB_300001_SM_10006detail10radix_sort29DeviceRadixSortOnesweepKernelINS1_5radix10policy_hubIiiyE10Policy1000ELNS0_9SortOrderE0EiiyiiNS1_21identity_decomposer_tEEEvPT5_SB_PT3_PKSC_PT1_PKSG_PT2_PKSK_T4_iiT6__param_8];
	cvt.u32.u64 	%r662, %rd7;
	mad.lo.s32 	%r130, %r3, -6528, %r2082;
	setp.ge.s32 	%p50, %r662, %r130;
	add.s64 	%rd84, %rd14, %rd7;
	shl.b64 	%rd85, %rd84, 2;
	add.s64 	%rd15, %rd1, %rd85;
	@%p50 bra 	$L__BB19_70;
	st.global.u32 	[%rd15], %r2165;
$L__BB19_70:
	add.s32 	%r664, %r662, 32;
	setp.ge.s32 	%p51, %r664, %r130;
	@%p51 bra 	$L__BB19_72;
	st.global.u32 	[%rd15+128], %r2164;
$L__BB19_72:
	add.s32 	%r666, %r662, 64;
	setp.ge.s32 	%p52, %r666, %r130;
	@%p52 bra 	$L__BB19_74;
	st.global.u32 	[%rd15+256], %r2163;
$L__BB19_74:
	add.s32 	%r668, %r662, 96;
	setp.ge.s32 	%p53, %r668, %r130;
	@%p53 bra 	$L__BB19_76;
	st.global.u32 	[%rd15+384], %r2162;
$L__BB19_76:
	add.s32 	%r670, %r662, 128;
	setp.ge.s32 	%p54, %r670, %r130;
	@%p54 bra 	$L__BB19_78;
	st.global.u32 	[%rd15+512], %r2161;
$L__BB19_78:
	add.s32 	%r672, %r662, 160;
	setp.ge.s32 	%p55, %r672, %r130;
	@%p55 bra 	$L__BB19_80;
	st.global.u32 	[%rd15+640], %r2160;
$L__BB19_80:
	add.s32 	%r674, %r662, 192;
	setp.ge.s32 	%p56, %r674, %r130;
	@%p56 bra 	$L__BB19_82;
	st.global.u32 	[%rd15+768], %r2159;
$L__BB19_82:
	add.s32 	%r676, %r662, 224;
	setp.ge.s32 	%p57, %r676, %r130;
	@%p57 bra 	$L__BB19_84;
	st.global.u32 	[%rd15+896], %r2158;
$L__BB19_84:
	add.s32 	%r678, %r662, 256;
	setp.ge.s32 	%p58, %r678, %r130;
	@%p58 bra 	$L__BB19_86;
	st.global.u32 	[%rd15+1024], %r2157;
$L__BB19_86:
	add.s32 	%r680, %r662, 288;
	setp.ge.s32 	%p59, %r680, %r130;
	@%p59 bra 	$L__BB19_88;
	st.global.u32 	[%rd15+1152], %r2156;
$L__BB19_88:
	add.s32 	%r682, %r662, 320;
	setp.ge.s32 	%p60, %r682, %r130;
	@%p60 bra 	$L__BB19_90;
	st.global.u32 	[%rd15+1280], %r2155;
$L__BB19_90:
	add.s32 	%r684, %r662, 352;
	setp.ge.s32 	%p61, %r684, %r130;
	@%p61 bra 	$L__BB19_92;
	st.global.u32 	[%rd15+1408], %r2154;
$L__BB19_92:
	add.s32 	%r686, %r662, 384;
	setp.ge.s32 	%p62, %r686, %r130;
	@%p62 bra 	$L__BB19_94;
	st.global.u32 	[%rd15+1536], %r2153;
$L__BB19_94:
	add.s32 	%r688, %r662, 416;
	setp.ge.s32 	%p63, %r688, %r130;
	@%p63 bra 	$L__BB19_96;
	st.global.u32 	[%rd15+1664], %r2152;
$L__BB19_96:
	add.s32 	%r690, %r662, 448;
	setp.ge.s32 	%p64, %r690, %r130;
	@%p64 bra 	$L__BB19_98;
	st.global.u32 	[%rd15+1792], %r2151;
$L__BB19_98:
	add.s32 	%r692, %r662, 480;
	setp.ge.s32 	%p65, %r692, %r130;
	@%p65 bra 	$L__BB19_100;
	st.global.u32 	[%rd15+1920], %r2150;
$L__BB19_100:
	add.s32 	%r694, %r662, 512;
	setp.ge.s32 	%p66, %r694, %r130;
	@%p66 bra 	$L__BB19_102;
	st.global.u32 	[%rd15+2048], %r2149;
$L__BB19_102:
	ld.param.u32 	%r2083, [_ZN3cub18CUB_300001_SM_10006detail10radix_sort29DeviceRadixSortOnesweepKernelINS1_5radix10policy_hubIiiyE10Policy1000ELNS0_9SortOrderE0EiiyiiNS1_21identity_decomposer_tEEEvPT5_SB_PT3_PKSC_PT1_PKSG_PT2_PKSK_T4_iiT6__param_8];
	setp.gt.s32 	%p67, %r4, %r2083;
	@%p67 bra 	$L__BB19_104;
	ld.global.u32 	%r2211, [%rd8];
	ld.global.u32 	%r2210, [%rd8+128];
	ld.global.u32 	%r2209, [%rd8+256];
	ld.global.u32 	%r2208, [%rd8+384];
	ld.global.u32 	%r2207, [%rd8+512];
	ld.global.u32 	%r2206, [%rd8+640];
	ld.global.u32 	%r2205, [%rd8+768];
	ld.global.u32 	%r2204, [%rd8+896];
	ld.global.u32 	%r2203, [%rd8+1024];
	ld.global.u32 	%r2202, [%rd8+1152];
	ld.global.u32 	%r2201, [%rd8+1280];
	ld.global.u32 	%r2200, [%rd8+1408];
	ld.global.u32 	%r2199, [%rd8+1536];
	ld.global.u32 	%r2198, [%rd8+1664];
	ld.global.u32 	%r2197, [%rd8+1792];
	ld.global.u32 	%r2196, [%rd8+1920];
	ld.global.u32 	%r2195, [%rd8+2048];
	bra.uni 	$L__BB19_138;
$L__BB19_104:
	ld.param.u32 	%r2084, [_ZN3cub18CUB_300001_SM_10006detail10radix_sort29DeviceRadixSortOnesweepKernelINS1_5radix10policy_hubIiiyE10Policy1000ELNS0_9SortOrderE0EiiyiiNS1_21identity_decomposer_tEEEvPT5_SB_PT3_PKSC_PT1_PKSG_PT2_PKSK_T4_iiT6__param_8];
	cvt.u32.u64 	%r696, %rd7;
	sub.s32 	%r148, %r2084, %r649;
	setp.ge.s32 	%p68, %r696, %r148;
	@%p68 bra 	$L__BB19_106;
	ld.global.u32 	%r2211, [%rd8];
$L__BB19_106:
	add.s32 	%r700, %r696, 32;
	setp.ge.s32 	%p69, %r700, %r148;
	@%p69 bra 	$L__BB19_108;
	ld.global.u32 	%r2210, [%rd8+128];
$L__BB19_108:
	add.s32 	%r703, %r696, 64;
	setp.ge.s32 	%p70, %r703, %r148;
	@%p70 bra 	$L__BB19_110;
	ld.global.u32 	%r2209, [%rd8+256];
$L__BB19_110:
	add.s32 	%r706, %r696, 96;
	setp.ge.s32 	%p71, %r706, %r148;
	@%p71 bra 	$L__BB19_112;
	ld.global.u32 	%r2208, [%rd8+384];
$L__BB19_112:
	add.s32 	%r709, %r696, 128;
	setp.ge.s32 	%p72, %r709, %r148;
	@%p72 bra 	$L__BB19_114;
	ld.global.u32 	%r2207, [%rd8+512];
$L__BB19_114:
	add.s32 	%r712, %r696, 160;
	setp.ge.s32 	%p73, %r712, %r148;
	@%p73 bra 	$L__BB19_116;
	ld.global.u32 	%r2206, [%rd8+640];
$L__BB19_116:
	add.s32 	%r715, %r696, 192;
	setp.ge.s32 	%p74, %r715, %r148;
	@%p74 bra 	$L__BB19_118;
	ld.global.u32 	%r2205, [%rd8+768];
$L__BB19_118:
	add.s32 	%r718, %r696, 224;
	setp.ge.s32 	%p75, %r718, %r148;
	@%p75 bra 	$L__BB19_120;
	ld.global.u32 	%r2204, [%rd8+896];
$L__BB19_120:
	add.s32 	%r721, %r696, 256;
	setp.ge.s32 	%p76, %r721, %r148;
	@%p76 bra 	$L__BB19_122;
	ld.global.u32 	%r2203, [%rd8+1024];
$L__BB19_122:
	add.s32 	%r724, %r696, 288;
	setp.ge.s32 	%p77, %r724, %r148;
	@%p77 bra 	$L__BB19_124;
	ld.global.u32 	%r2202, [%rd8+1152];
$L__BB19_124:
	add.s32 	%r727, %r696, 320;
	setp.ge.s32 	%p78, %r727, %r148;
	@%p78 bra 	$L__BB19_126;
	ld.global.u32 	%r2201, [%rd8+1280];
$L__BB19_126:
	add.s32 	%r730, %r696, 352;
	setp.ge.s32 	%p79, %r730, %r148;
	@%p79 bra 	$L__BB19_128;
	ld.global.u32 	%r2200, [%rd8+1408];
$L__BB19_128:
	add.s32 	%r733, %r696, 384;
	setp.ge.s32 	%p80, %r733, %r148;
	@%p80 bra 	$L__BB19_130;
	ld.global.u32 	%r2199, [%rd8+1536];
$L__BB19_130:
	add.s32 	%r736, %r696, 416;
	setp.ge.s32 	%p81, %r736, %r148;
	@%p81 bra 	$L__BB19_132;
	ld.global.u32 	%r2198, [%rd8+1664];
$L__BB19_132:
	add.s32 	%r739, %r696, 448;
	setp.ge.s32 	%p82, %r739, %r148;
	@%p82 bra 	$L__BB19_134;
	ld.global.u32 	%r2197, [%rd8+1792];
$L__BB19_134:
	add.s32 	%r742, %r696, 480;
	setp.ge.s32 	%p83, %r742, %r148;
	@%p83 bra 	$L__BB19_136;
	ld.global.u32 	%r2196, [%rd8+1920];
$L__BB19_136:
	add.s32 	%r745, %r696, 512;
	setp.ge.s32 	%p84, %r745, %r148;
	@%p84 bra 	$L__BB19_138;
	ld.global.u32 	%r2195, [%rd8+2048];
$L__BB19_138:
	ld.param.u32 	%r2085, [_ZN3cub18CUB_300001_SM_10006detail10radix_sort29DeviceRadixSortOnesweepKernelINS1_5radix10policy_hubIiiyE10Policy1000ELNS0_9SortOrderE0EiiyiiNS1_21identity_decomposer_tEEEvPT5_SB_PT3_PKSC_PT1_PKSG_PT2_PKSK_T4_iiT6__param_8];
	mad.lo.s32 	%r746, %r3, 6528, 6528;
	setp.gt.s32 	%p85, %r746, %r2085;
	@%p85 bra 	$L__BB19_140;
	ld.param.u64 	%rd439, [_ZN3cub18CUB_300001_SM_10006detail10radix_sort29DeviceRadixSortOnesweepKernelINS1_5radix10policy_hubIiiyE10Policy1000ELNS0_9SortOrderE0EiiyiiNS1_21identity_decomposer_tEEEvPT5_SB_PT3_PKSC_PT1_PKSG_PT2_PKSK_T4_iiT6__param_6];
	add.s64 	%rd86, %rd14, %rd7;
	cvta.to.global.u64 	%rd87, %rd439;
	shl.b64 	%rd88, %rd86, 2;
	add.s64 	%rd89, %rd87, %rd88;
	st.global.u32 	[%rd89], %r2211;
	st.global.u32 	[%rd89+128], %r2210;
	st.global.u32 	[%rd89+256], %r2209;
	st.global.u32 	[%rd89+384], %r2208;
	st.global.u32 	[%rd89+512], %r2207;
	st.global.u32 	[%rd89+640], %r2206;
	st.global.u32 	[%rd89+768], %r2205;
	st.global.u32 	[%rd89+896], %r2204;
	st.global.u32 	[%rd89+1024], %r2203;
	st.global.u32 	[%rd89+1152], %r2202;
	st.global.u32 	[%rd89+1280], %r2201;
	st.global.u32 	[%rd89+1408], %r2200;
	st.global.u32 	[%rd89+1536], %r2199;
	st.global.u32 	[%rd89+1664], %r2198;
	st.global.u32 	[%rd89+1792], %r2197;
	st.global.u32 	[%rd89+1920], %r2196;
	st.global.u32 	[%rd89+2048], %r2195;
	bra.uni 	$L__BB19_174;
$L__BB19_140:
	ld.param.u32 	%r2086, [_ZN3cub18CUB_300001_SM_10006detail10radix_sort29DeviceRadixSortOnesweepKernelINS1_5radix10policy_hubIiiyE10Policy1000ELNS0_9SortOrderE0EiiyiiNS1_21identity_decomposer_tEEEvPT5_SB_PT3_PKSC_PT1_PKSG_PT2_PKSK_T4_iiT6__param_8];
	ld.param.u64 	%rd440, [_ZN3cub18CUB_300001_SM_10006detail10radix_sort29DeviceRadixSortOnesweepKernelINS1_5radix10policy_hubIiiyE10Policy1000ELNS0_9SortOrderE0EiiyiiNS1_21identity_decomposer_tEEEvPT5_SB_PT3_PKSC_PT1_PKSG_PT2_PKSK_T4_iiT6__param_6];
	cvt.u32.u64 	%r747, %rd7;
	mad.lo.s32 	%r199, %r3, -6528, %r2086;
	setp.ge.s32 	%p86, %r747, %r199;
	add.s64 	%rd90, %rd14, %rd7;
	cvta.to.global.u64 	%rd91, %rd440;
	shl.b64 	%rd92, %rd90, 2;
	add.s64 	%rd16, %rd91, %rd92;
	@%p86 bra 	$L__BB19_142;
	st.global.u32 	[%rd16], %r2211;
$L__BB19_142:
	add.s32 	%r749, %r747, 32;
	setp.ge.s32 	%p87, %r749, %r199;
	@%p87 bra 	$L__BB19_144;
	st.global.u32 	[%rd16+128], %r2210;
$L__BB19_144:
	add.s32 	%r751, %r747, 64;
	setp.ge.s32 	%p88, %r751, %r199;
	@%p88 bra 	$L__BB19_146;
	st.global.u32 	[%rd16+256], %r2209;
$L__BB19_146:
	add.s32 	%r753, %r747, 96;
	setp.ge.s32 	%p89, %r753, %r199;
	@%p89 bra 	$L__BB19_148;
	st.global.u32 	[%rd16+384], %r2208;
$L__BB19_148:
	add.s32 	%r755, %r747, 128;
	setp.ge.s32 	%p90, %r755, %r199;
	@%p90 bra 	$L__BB19_150;
	st.global.u32 	[%rd16+512], %r2207;
$L__BB19_150:
	add.s32 	%r757, %r747, 160;
	setp.ge.s32 	%p91, %r757, %r199;
	@%p91 bra 	$L__BB19_152;
	st.global.u32 	[%rd16+640], %r2206;
$L__BB19_152:
	add.s32 	%r759, %r747, 192;
	setp.ge.s32 	%p92, %r759, %r199;
	@%p92 bra 	$L__BB19_154;
	st.global.u32 	[%rd16+768], %r2205;
$L__BB19_154:
	add.s32 	%r761, %r747, 224;
	setp.ge.s32 	%p93, %r761, %r199;
	@%p93 bra 	$L__BB19_156;
	st.global.u32 	[%rd16+896], %r2204;
$L__BB19_156:
	add.s32 	%r763, %r747, 256;
	setp.ge.s32 	%p94, %r763, %r199;
	@%p94 bra 	$L__BB19_158;
	st.global.u32 	[%rd16+1024], %r2203;
$L__BB19_158:
	add.s32 	%r765, %r747, 288;
	setp.ge.s32 	%p95, %r765, %r199;
	@%p95 bra 	$L__BB19_160;
	st.global.u32 	[%rd16+1152], %r2202;
$L__BB19_160:
	add.s32 	%r767, %r747, 320;
	setp.ge.s32 	%p96, %r767, %r199;
	@%p96 bra 	$L__BB19_162;
	st.global.u32 	[%rd16+1280], %r2201;
$L__BB19_162:
	add.s32 	%r769, %r747, 352;
	setp.ge.s32 	%p97, %r769, %r199;
	@%p97 bra 	$L__BB19_164;
	st.global.u32 	[%rd16+1408], %r2200;
$L__BB19_164:
	add.s32 	%r771, %r747, 384;
	setp.ge.s32 	%p98, %r771, %r199;
	@%p98 bra 	$L__BB19_166;
	st.global.u32 	[%rd16+1536], %r2199;
$L__BB19_166:
	add.s32 	%r773, %r747, 416;
	setp.ge.s32 	%p99, %r773, %r199;
	@%p99 bra 	$L__BB19_168;
	st.global.u32 	[%rd16+1664], %r2198;
$L__BB19_168:
	add.s32 	%r775, %r747, 448;
	setp.ge.s32 	%p100, %r775, %r199;
	@%p100 bra 	$L__BB19_170;
	st.global.u32 	[%rd16+1792], %r2197;
$L__BB19_170:
	add.s32 	%r777, %r747, 480;
	setp.ge.s32 	%p101, %r777, %r199;
	@%p101 bra 	$L__BB19_172;
	st.global.u32 	[%rd16+1920], %r2196;
$L__BB19_172:
	add.s32 	%r779, %r747, 512;
	setp.ge.s32 	%p102, %r779, %r199;
	@%p102 bra 	$L__BB19_174;
	st.global.u32 	[%rd16+2048], %r2195;
$L__BB19_174:
	// begin inline asm
	exit;
	// end inline asm
	mov.u32 	%r2212, %r2149;
	mov.u32 	%r2213, %r2150;
	mov.u32 	%r2214, %r2151;
	mov.u32 	%r2215, %r2152;
	mov.u32 	%r2216, %r2153;
	mov.u32 	%r2217, %r2154;
	mov.u32 	%r2218, %r2155;
	mov.u32 	%r2219, %r2156;
	mov.u32 	%r2220, %r2157;
	mov.u32 	%r2221, %r2158;
	mov.u32 	%r2222, %r2159;
	mov.u32 	%r2223, %r2160;
	mov.u32 	%r2224, %r2161;
	mov.u32 	%r2225, %r2162;
	mov.u32 	%r2226, %r2163;
	mov.u32 	%r2227, %r2164;
	mov.u32 	%r2228, %r2165;
$L__BB19_175:
	mul.hi.u32 	%r780, %r1, 357913942;
	add.s32 	%r781, %r780, %r1;
	shl.b32 	%r782, %r781, 2;
	mov.u32 	%r783, _ZZN3cub18CUB_300001_SM_10006detail10radix_sort29DeviceRadixSortOnesweepKernelINS1_5radix10policy_hubIiiyE10Policy1000ELNS0_9SortOrderE0EiiyiiNS1_21identity_decomposer_tEEEvPT5_SB_PT3_PKSC_PT1_PKSG_PT2_PKSK_T4_iiT6_E1s;
	add.s32 	%r784, %r783, %r782;
	add.s32 	%r217, %r784, 13328;
	st.shared.u32 	[%r784+13328], %r2174;
	bar.sync 	0;
	setp.gt.u32 	%p103, %r1, 31;
	@%p103 bra 	$L__BB19_177;
	mad.lo.s32 	%r816, %r1, 52, %r783;
	ld.shared.u32 	%r817, [%r816+13328];
	ld.shared.u32 	%r818, [%r816+13332];
	ld.shared.u32 	%r819, [%r816+13336];
	ld.shared.u32 	%r820, [%r816+13340];
	ld.shared.u32 	%r821, [%r816+13344];
	ld.shared.u32 	%r822, [%r816+13348];
	ld.shared.u32 	%r823, [%r816+13352];
	ld.shared.u32 	%r824, [%r816+13356];
	ld.shared.u32 	%r825, [%r816+13360];
	ld.shared.u32 	%r826, [%r816+13364];
	ld.shared.u32 	%r827, [%r816+13368];
	ld.shared.u32 	%r828, [%r816+13372];
	add.s32 	%r829, %r818, %r817;
	add.s32 	%r830, %r829, %r819;
	add.s32 	%r831, %r830, %r820;
	add.s32 	%r832, %r831, %r821;
	add.s32 	%r833, %r832, %r822;
	add.s32 	%r834, %r833, %r823;
	add.s32 	%r835, %r834, %r824;
	add.s32 	%r836, %r835, %r825;
	add.s32 	%r837, %r836, %r826;
	add.s32 	%r838, %r837, %r827;
	add.s32 	%r789, %r838, %r828;
	mov.b32 	%r787, 1;
	mov.b32 	%r812, 0;
	mov.b32 	%r814, -1;
	// begin inline asm
	{  .reg .s32 r0;  .reg .pred p;  shfl.sync.up.b32 r0|p, %r789, %r787, %r812, %r814;  @p add.s32 r0, r0, %r789;  mov.s32 %r785, r0;}
	// end inline asm
	mov.b32 	%r793, 2;
	// begin inline asm
	{  .reg .s32 r0;  .reg .pred p;  shfl.sync.up.b32 r0|p, %r785, %r793, %r812, %r814;  @p add.s32 r0, r0, %r785;  mov.s32 %r791, r0;}
	// end inline asm
	mov.b32 	%r799, 4;
	// begin inline asm
	{  .reg .s32 r0;  .reg .pred p;  shfl.sync.up.b32 r0|p, %r791, %r799, %r812, %r814;  @p add.s32 r0, r0, %r791;  mov.s32 %r797, r0;}
	// end inline asm
	mov.b32 	%r805, 8;
	// begin inline asm
	{  .reg .s32 r0;  .reg .pred p;  shfl.sync.up.b32 r0|p, %r797, %r805, %r812, %r814;  @p add.s32 r0, r0, %r797;  mov.s32 %r803, r0;}
	// end inline asm
	mov.b32 	%r811, 16;
	// begin inline asm
	{  .reg .s32 r0;  .reg .pred p;  shfl.sync.up.b32 r0|p, %r803, %r811, %r812, %r814;  @p add.s32 r0, r0, %r803;  mov.s32 %r809, r0;}
	// end inline asm
	sub.s32 	%r839, %r809, %r789;
	add.s32 	%r840, %r817, %r839;
	add.s32 	%r841, %r818, %r840;
	add.s32 	%r842, %r819, %r841;
	add.s32 	%r843, %r820, %r842;
	add.s32 	%r844, %r821, %r843;
	add.s32 	%r845, %r822, %r844;
	add.s32 	%r846, %r823, %r845;
	add.s32 	%r847, %r824, %r846;
	add.s32 	%r848, %r825, %r847;
	add.s32 	%r849, %r826, %r848;
	add.s32 	%r850, %r827, %r849;
	st.shared.u32 	[%r816+13328], %r839;
	st.shared.u32 	[%r816+13332], %r840;
	st.shared.u32 	[%r816+13336], %r841;
	st.shared.u32 	[%r816+13340], %r842;
	st.shared.u32 	[%r816+13344], %r843;
	st.shared.u32 	[%r816+13348], %r844;
	st.shared.u32 	[%r816+13352], %r845;
	st.shared.u32 	[%r816+13356], %r846;
	st.shared.u32 	[%r816+13360], %r847;
	st.shared.u32 	[%r816+13364], %r848;
	st.shared.u32 	[%r816+13368], %r849;
	st.shared.u32 	[%r816+13372], %r850;
$L__BB19_177:
	setp.gt.u32 	%p104, %r1, 255;
	bar.sync 	0;
	ld.shared.u32 	%r218, [%r217];
	@%p104 bra 	$L__BB19_179;
	shl.b32 	%r851, %r1, 2;
	add.s32 	%r853, %r783, %r851;
	ld.shared.u32 	%r854, [%r853];
	add.s32 	%r855, %r854, %r218;
	st.shared.u32 	[%r853], %r855;
	ld.shared.u32 	%r856, [%r853+1024];
	add.s32 	%r857, %r856, %r218;
	st.shared.u32 	[%r853+1024], %r857;
	ld.shared.u32 	%r858, [%r853+2048];
	add.s32 	%r859, %r858, %r218;
	st.shared.u32 	[%r853+2048], %r859;
	ld.shared.u32 	%r860, [%r853+3072];
	add.s32 	%r861, %r860, %r218;
	st.shared.u32 	[%r853+3072], %r861;
	ld.shared.u32 	%r862, [%r853+4096];
	add.s32 	%r863, %r862, %r218;
	st.shared.u32 	[%r853+4096], %r863;
	ld.shared.u32 	%r864, [%r853+5120];
	add.s32 	%r865, %r864, %r218;
	st.shared.u32 	[%r853+5120], %r865;
	ld.shared.u32 	%r866, [%r853+6144];
	add.s32 	%r867, %r866, %r218;
	st.shared.u32 	[%r853+6144], %r867;
	ld.shared.u32 	%r868, [%r853+7168];
	add.s32 	%r869, %r868, %r218;
	st.shared.u32 	[%r853+7168], %r869;
	ld.shared.u32 	%r870, [%r853+8192];
	add.s32 	%r871, %r870, %r218;
	st.shared.u32 	[%r853+8192], %r871;
	ld.shared.u32 	%r872, [%r853+9216];
	add.s32 	%r873, %r872, %r218;
	st.shared.u32 	[%r853+9216], %r873;
	ld.shared.u32 	%r874, [%r853+10240];
	add.s32 	%r875, %r874, %r218;
	st.shared.u32 	[%r853+10240], %r875;
	ld.shared.u32 	%r876, [%r853+11264];
	add.s32 	%r877, %r876, %r218;
	st.shared.u32 	[%r853+11264], %r877;
$L__BB19_179:
	ld.param.u32 	%r2132, [_ZN3cub18CUB_300001_SM_10006detail10radix_sort29DeviceRadixSortOnesweepKernelINS1_5radix10policy_hubIiiyE10Policy1000ELNS0_9SortOrderE0EiiyiiNS1_21identity_decomposer_tEEEvPT5_SB_PT3_PKSC_PT1_PKSG_PT2_PKSK_T4_iiT6__param_10];
	ld.param.u32 	%r2095, [_ZN3cub18CUB_300001_SM_10006detail10radix_sort29DeviceRadixSortOnesweepKernelINS1_5radix10policy_hubIiiyE10Policy1000ELNS0_9SortOrderE0EiiyiiNS1_21identity_decomposer_tEEEvPT5_SB_PT3_PKSC_PT1_PKSG_PT2_PKSK_T4_iiT6__param_9];
	shl.b32 	%r904, %r1, 5;
	and.b32  	%r905, %r904, 31744;
	add.s32 	%r219, %r783, %r905;
	bar.sync 	0;
	// begin inline asm
	mov.u32 %r878, %lanemask_le;
	// end inline asm
	shr.u32 	%r907, %r2228, %r2095;
	mov.b32 	%r908, -1;
	shl.b32 	%r909, %r908, %r2132;
	not.b32 	%r221, %r909;
	and.b32  	%r901, %r907, %r221;
	mov.b32 	%r881, 1;
	// begin inline asm
	{
    .reg .pred p;
    and.b32 %r879, %r901, %r881;    setp.ne.u32 p, %r879, 0;
    vote.ballot.sync.b32 %r879, p, 0xffffffff;
    @!p not.b32 %r879, %r879;
}

	// end inline asm
	mov.b32 	%r884, 2;
	// begin inline asm
	{
    .reg .pred p;
    and.b32 %r882, %r901, %r884;    setp.ne.u32 p, %r882, 0;
    vote.ballot.sync.b32 %r882, p, 0xffffffff;
    @!p not.b32 %r882, %r882;
}

	// end inline asm
	and.b32  	%r910, %r882, %r879;
	mov.b32 	%r887, 4;
	// begin inline asm
	{
    .reg .pred p;
    and.b32 %r885, %r901, %r887;    setp.ne.u32 p, %r885, 0;
    vote.ballot.sync.b32 %r885, p, 0xffffffff;
    @!p not.b32 %r885, %r885;
}

	// end inline asm
	and.b32  	%r911, %r885, %r910;
	mov.b32 	%r890, 8;
	// begin inline asm
	{
    .reg .pred p;
    and.b32 %r888, %r901, %r890;    setp.ne.u32 p, %r888, 0;
    vote.ballot.sync.b32 %r888, p, 0xffffffff;
    @!p not.b32 %r888, %r888;
}

	// end inline asm
	and.b32  	%r912, %r888, %r911;
	mov.b32 	%r893, 16;
	// begin inline asm
	{
    .reg .pred p;
    and.b32 %r891, %r901, %r893;    setp.ne.u32 p, %r891, 0;
    vote.ballot.sync.b32 %r891, p, 0xffffffff;
    @!p not.b32 %r891, %r891;
}

	// end inline asm
	and.b32  	%r913, %r891, %r912;
	mov.b32 	%r896, 32;
	// begin inline asm
	{
    .reg .pred p;
    and.b32 %r894, %r901, %r896;    setp.ne.u32 p, %r894, 0;
    vote.ballot.sync.b32 %r894, p, 0xffffffff;
    @!p not.b32 %r894, %r894;
}

	// end inline asm
	and.b32  	%r914, %r894, %r913;
	mov.b32 	%r899, 64;
	// begin inline asm
	{
    .reg .pred p;
    and.b32 %r897, %r901, %r899;    setp.ne.u32 p, %r897, 0;
    vote.ballot.sync.b32 %r897, p, 0xffffffff;
    @!p not.b32 %r897, %r897;
}

	// end inline asm
	and.b32  	%r915, %r897, %r914;
	mov.b32 	%r902, 128;
	// begin inline asm
	{
    .reg .pred p;
    and.b32 %r900, %r901, %r902;    setp.ne.u32 p, %r900, 0;
    vote.ballot.sync.b32 %r900, p, 0xffffffff;
    @!p not.b32 %r900, %r900;
}

	// end inline asm
	and.b32  	%r916, %r900, %r915;
	clz.b32 	%r917, %r916;
	sub.s32 	%r223, 31, %r917;
	and.b32  	%r918, %r878, %r916;
	popc.b32 	%r224, %r918;
	setp.ne.s32 	%p105, %r443, %r223;
	mov.b32 	%r2229, 0;
	@%p105 bra 	$L__BB19_181;
	shl.b32 	%r919, %r901, 2;
	add.s32 	%r920, %r219, %r919;
	atom.shared.add.u32 	%r2229, [%r920], %r224;
$L__BB19_181:
	ld.param.u32 	%r2096, [_ZN3cub18CUB_300001_SM_10006detail10radix_sort29DeviceRadixSortOnesweepKernelINS1_5radix10policy_hubIiiyE10Policy1000ELNS0_9SortOrderE0EiiyiiNS1_21identity_decomposer_tEEEvPT5_SB_PT3_PKSC_PT1_PKSG_PT2_PKSK_T4_iiT6__param_9];
	shfl.sync.idx.b32	%r946|%p106, %r2229, %r223, 31, -1;
	add.s32 	%r227, %r224, %r946;
	shr.u32 	%r947, %r2227, %r2096;
	and.b32  	%r943, %r947, %r221;
	mov.b32 	%r923, 1;
	// begin inline asm
	{
    .reg .pred p;
    and.b32 %r921, %r943, %r923;    setp.ne.u32 p, %r921, 0;
    vote.ballot.sync.b32 %r921, p, 0xffffffff;
    @!p not.b32 %r921, %r921;
}

	// end inline asm
	mov.b32 	%r926, 2;
	// begin inline asm
	{
    .reg .pred p;
    and.b32 %r924, %r943, %r926;    setp.ne.u32 p, %r924, 0;
    vote.ballot.sync.b32 %r924, p, 0xffffffff;
    @!p not.b32 %r924, %r924;
}

	// end inline asm
	and.b32  	%r948, %r924, %r921;
	mov.b32 	%r929, 4;
	// begin inline asm
	{
    .reg .pred p;
    and.b32 %r927, %r943, %r929;    setp.ne.u32 p, %r927, 0;
    vote.ballot.sync.b32 %r927, p, 0xffffffff;
    @!p not.b32 %r927, %r927;
}

	// end inline asm
	and.b32  	%r949, %r927, %r948;
	mov.b32 	%r932, 8;
	// begin inline asm
	{
    .reg .pred p;
    and.b32 %r930, %r943, %r932;    setp.ne.u32 p, %r930, 0;
    vote.ballot.sync.b32 %r930, p, 0xffffffff;
    @!p not.b32 %r930, %r930;
}

	// end inline asm
	and.b32  	%r950, %r930, %r949;
	mov.b32 	%r935, 16;
	// begin inline asm
	{
    .reg .pred p;
    and.b32 %r933, %r943, %r935;    setp.ne.u32 p, %r933, 0;
    vote.ballot.sync.b32 %r933, p, 0xffffffff;
    @!p not.b32 %r933, %r933;
}

	// end inline asm
	and.b32  	%r951, %r933, %r950;
	mov.b32 	%r938, 32;
	// begin inline asm
	{
    .reg .pred p;
    and.b32 %r936, %r943, %r938;    setp.ne.u32 p, %r936, 0;
    vote.ballot.sync.b32 %r936, p, 0xffffffff;
    @!p not.b32 %r936, %r936;
}

	// end inline asm
	and.b32  	%r952, %r936, %r951;
	mov.b32 	%r941, 64;
	// begin inline asm
	{
    .reg .pred p;
    and.b32 %r939, %r943, %r941;    setp.ne.u32 p, %r939, 0;
    vote.ballot.sync.b32 %r939, p, 0xffffffff;
    @!p not.b32 %r939, %r939;
}

	// end inline asm
	and.b32  	%r953, %r939, %r952;
	mov.b32 	%r944, 128;
	// begin inline asm
	{
    .reg .pred p;
    and.b32 %r942, %r943, %r944;    setp.ne.u32 p, %r942, 0;
    vote.ballot.sync.b32 %r942, p, 0xffffffff;
    @!p not.b32 %r942, %r942;
}

	// end inline asm
	and.b32  	%r954, %r942, %r953;
	clz.b32 	%r955, %r954;
	sub.s32 	%r229, 31, %r955;
	and.b32  	%r956, %r878, %r954;
	popc.b32 	%r230, %r956;
	setp.ne.s32 	%p107, %r443, %r229;
	mov.b32 	%r2230, 0;
	@%p107 bra 	$L__BB19_183;
	shl.b32 	%r957, %r943, 2;
	add.s32 	%r958, %r219, %r957;
	atom.shared.add.u32 	%r2230, [%r958], %r230;
$L__BB19_183:
	ld.param.u32 	%r2097, [_ZN3cub18CUB_300001_SM_10006detail10radix_sort29DeviceRadixSortOnesweepKernelINS1_5radix10policy_hubIiiyE10Policy1000ELNS0_9SortOrderE0EiiyiiNS1_21identity_decomposer_tEEEvPT5_SB_PT3_PKSC_PT1_PKSG_PT2_PKSK_T4_iiT6__param_9];
	shfl.sync.idx.b32	%r984|%p108, %r2230, %r229, 31, -1;
	add.s32 	%r233, %r230, %r984;
	shr.u32 	%r985, %r2226, %r2097;
	and.b32  	%r981, %r985, %r221;
	mov.b32 	%r961, 1;
	// begin inline asm
	{
    .reg .pred p;
    and.b32 %r959, %r981, %r961;    setp.ne.u32 p, %r959, 0;
    vote.ballot.sync.b32 %r959, p, 0xffffffff;
    @!p not.b32 %r959, %r959;
}

	// end inline asm
	mov.b32 	%r964, 2;
	// begin inline asm
	{
    .reg .pred p;
    and.b32 %r962, %r981, %r964;    setp.ne.u32 p, %r962, 0;
    vote.ballot.sync.b32 %r962, p, 0xffffffff;
    @!p not.b32 %r962, %r962;
}

	// end inline asm
	and.b32  	%r986, %r962, %r959;
	mov.b32 	%r967, 4;
	// begin inline asm
	{
    .reg .pred p;
    and.b32 %r965, %r981, %r967;    setp.ne.u32 p, %r965, 0;
    vote.ballot.sync.b32 %r965, p, 0xffffffff;
    @!p not.b32 %r965, %r965;
}

	// end inline asm
	and.b32  	%r987, %r965, %r986;
	mov.b32 	%r970, 8;
	// begin inline asm
	{
    .reg .pred p;
    and.b32 %r968, %r981, %r970;    setp.ne.u32 p, %r968, 0;
    vote.ballot.sync.b32 %r968, p, 0xffffffff;
    @!p not.b32 %r968, %r968;
}

	// end inline asm
	and.b32  	%r988, %r968, %r987;
	mov.b32 	%r973, 16;
	// begin inline asm
	{
    .reg .pred p;
    and.b32 %r971, %r981, %r973;    setp.ne.u32 p, %r971, 0;
    vote.ballot.sync.b32 %r971, p, 0xffffffff;
    @!p not.b32 %r971, %r971;
}

	// end inline asm
	and.b32  	%r989, %r971, %r988;
	mov.b32 	%r976, 32;
	// begin inline asm
	{
    .reg .pred p;
    and.b32 %r974, %r981, %r976;    setp.ne.u32 p, %r974, 0;
    vote.ballot.sync.b32 %r974, p, 0xffffffff;
    @!p not.b32 %r974, %r974;
}

	// end inline asm
	and.b32  	%r990, %r974, %r989;
	mov.b32 	%r979, 64;
	// begin inline asm
	{
    .reg .pred p;
    and.b32 %r977, %r981, %r979;    setp.ne.u32 p, %r977, 0;
    vote.ballot.sync.b32 %r977, p, 0xffffffff;
    @!p not.b32 %r977, %r977;
}

	// end inline asm
	and.b32  	%r991, %r977, %r990;
	mov.b32 	%r982, 128;
	// begin inline asm
	{
    .reg .pred p;
    and.b32 %r980, %r981, %r982;    setp.ne.u32 p, %r980, 0;
    vote.ballot.sync.b32 %r980, p, 0xffffffff;
    @!p not.b32 %r980, %r980;
}

	// end inline asm
	and.b32  	%r992, %r980, %r991;
	clz.b32 	%r993, %r992;
	sub.s32 	%r235, 31, %r993;
	and.b32  	%r994, %r878, %r992;
	popc.b32 	%r236, %r994;
	setp.ne.s32 	%p109, %r443, %r235;
	mov.b32 	%r2231, 0;
	@%p109 bra 	$L__BB19_185;
	shl.b32 	%r995, %r981, 2;
	add.s32 	%r996, %r219, %r995;
	atom.shared.add.u32 	%r2231, [%r996], %r236;
$L__BB19_185:
	ld.param.u32 	%r2098, [_ZN3cub18CUB_300001_SM_10006detail10radix_sort29DeviceRadixSortOnesweepKernelINS1_5radix10policy_hubIiiyE10Policy1000ELNS0_9SortOrderE0EiiyiiNS1_21identity_decomposer_tEEEvPT5_SB_PT3_PKSC_PT1_PKSG_PT2_PKSK_T4_iiT6__param_9];
	shfl.sync.idx.b32	%r1022|%p110, %r2231, %r235, 31, -1;
	add.s32 	%r239, %r236, %r1022;
	shr.u32 	%r1023, %r2225, %r2098;
	and.b32  	%r1019, %r1023, %r221;
	mov.b32 	%r999, 1;
	// begin inline asm
	{
    .reg .pred p;
    and.b32 %r997, %r1019, %r999;    setp.ne.u32 p, %r997, 0;
    vote.ballot.sync.b32 %r997, p, 0xffffffff;
    @!p not.b32 %r997, %r997;
}

	// end inline asm
	mov.b32 	%r1002, 2;
	// begin inline asm
	{
    .reg .pred p;
    and.b32 %r1000, %r1019, %r1002;    setp.ne.u32 p, %r1000, 0;
    vote.ballot.sync.b32 %r1000, p, 0xffffffff;
    @!p not.b32 %r1000, %r1000;
}

	// end inline asm
	and.b32  	%r1024, %r1000, %r997;
	mov.b32 	%r1005, 4;
	// begin inline asm
	{
    .reg .pred p;
    and.b32 %r1003, %r1019, %r1005;    setp.ne.u32 p, %r1003, 0;
    vote.ballot.sync.b32 %r1003, p, 0xffffffff;
    @!p not.b32 %r1003, %r1003;
}

	// end inline asm
	and.b32  	%r1025, %r1003, %r1024;
	mov.b32 	%r1008, 8;
	// begin inline asm
	{
    .reg .pred p;
    and.b32 %r1006, %r1019, %r1008;    setp.ne.u32 p, %r1006, 0;
    vote.ballot.sync.b32 %r1006, p, 0xffffffff;
    @!p not.b32 %r1006, %r1006;
}

	// end inline asm
	and.b32  	%r1026, %r1006, %r1025;
	mov.b32 	%r1011, 16;
	// begin inline asm
	{
    .reg .pred p;
    and.b32 %r1009, %r1019, %r1011;    setp.ne.u32 p, %r1009, 0;
    vote.ballot.sync.b32 %r1009, p, 0xffffffff;
    @!p not.b32 %r1009, %r1009;
}

	// end inline asm
	and.b32  	%r1027, %r1009, %r1026;
	mov.b32 	%r1014, 32;
	// begin inline asm
	{
    .reg .pred p;
    and.b32 %r1012, %r1019, %r1014;    setp.ne.u32 p, %r1012, 0;
    vote.ballot.sync.b32 %r1012, p, 0xffffffff;
    @!p not.b32 %r1012, %r1012;
}

	// end inline asm
	and.b32  	%r1028, %r1012, %r1027;
	mov.b32 	%r1017, 64;
	// begin inline asm
	{
    .reg .pred p;
    and.b32 %r1015, %r1019, %r1017;    setp.ne.u32 p, %r1015, 0;
    vote.ballot.sync.b32 %r1015, p, 0xffffffff;
    @!p not.b32 %r1015, %r1015;
}

	// end inline asm
	and.b32  	%r1029, %r1015, %r1028;
	mov.b32 	%r1020, 128;
	// begin inline asm
	{
    .reg .pred p;
    and.b32 %r1018, %r1019, %r1020;    setp.ne.u32 p, %r1018, 0;
    vote.ballot.sync.b32 %r1018, p, 0xffffffff;
    @!p not.b32 %r1018, %r1018;
}

	// end inline asm
	and.b32  	%r1030, %r1018, %r1029;
	clz.b32 	%r1031, %r1030;
	sub.s32 	%r241, 31, %r1031;
	and.b32  	%r1032, %r878, %r1030;
	popc.b32 	%r242, %r1032;
	setp.ne.s32 	%p111, %r443, %r241;
	mov.b32 	%r2232, 0;
	@%p111 bra 	$L__BB19_187;
	shl.b32 	%r1033, %r1019, 2;
	add.s32 	%r1034, %r219, %r1033;
	atom.shared.add.u32 	%r2232, [%r1034], %r242;
$L__BB19_187:
	ld.param.u32 	%r2099, [_ZN3cub18CUB_300001_SM_10006detail10radix_sort29DeviceRadixSortOnesweepKernelINS1_5radix10policy_hubIiiyE10Policy1000ELNS0_9SortOrderE0EiiyiiNS1_21identity_decomposer_tEEEvPT5_SB_PT3_PKSC_PT1_PKSG_PT2_PKSK_T4_iiT6__param_9];
	shfl.sync.idx.b32	%r1060|%p112, %r2232, %r241, 31, -1;
	add.s32 	%r245, %r242, %r1060;
	shr.u32 	%r1061, %r2224, %r2099;
	and.b32  	%r1057, %r1061, %r221;
	mov.b32 	%r1037, 1;
	// begin inline asm
	{
    .reg .pred p;
    and.b32 %r1035, %r1057, %r1037;    setp.ne.u32 p, %r1035, 0;
    vote.ballot.sync.b32 %r1035, p, 0xffffffff;
    @!p not.b32 %r1035, %r1035;
}

	// end inline asm
	mov.b32 	%r1040, 2;
	// begin inline asm
	{
    .reg .pred p;
    and.b32 %r1038, %r1057, %r1040;    setp.ne.u32 p, %r1038, 0;
    vote.ballot.sync.b32 %r1038, p, 0xffffffff;
    @!p not.b32 %r1038, %r1038;
}

	// end inline asm
	and.b32  	%r1062, %r1038, %r1035;
	mov.b32 	%r1043, 4;
	// begin inline asm
	{
    .reg .pred p;
    and.b32 %r1041, %r1057, %r1043;    setp.ne.u32 p, %r1041, 0;
    vote.ballot.sync.b32 %r1041, p, 0xffffffff;
    @!p not.b32 %r1041, %r1041;
}

	// end inline asm
	and.b32  	%r1063, %r1041, %r1062;
	mov.b32 	%r1046, 8;
	// begin inline asm
	{
    .reg .pred p;
    and.b32 %r1044, %r1057, %r1046;    setp.ne.u32 p, %r1044, 0;
    vote.ballot.sync.b32 %r1044, p, 0xffffffff;
    @!p not.b32 %r1044, %r1044;
}

	// end inline asm
	and.b32  	%r1064, %r1044, %r1063;
	mov.b32 	%r1049, 16;
	// begin inline asm
	{
    .reg .pred p;
    and.b32 %r1047, %r1057, %r1049;    setp.ne.u32 p, %r1047, 0;
    vote.ballot.sync.b32 %r1047, p, 0xffffffff;
    @!p not.b32 %r1047, %r1047;
}

	// end inline asm
	and.b32  	%r1065, %r1047, %r1064;
	mov.b32 	%r1052, 32;
	// begin inline asm
	{
    .reg .pred p;
    and.b32 %r1050, %r1057, %r1052;    setp.ne.u32 p, %r1050, 0;
    vote.ballot.sync.b32 %r1050, p, 0xffffffff;
    @!p not.b32 %r1050, %r1050;
}

	// end inline asm
	and.b32  	%r1066, %r1050, %r1065;
	mov.b32 	%r1055, 64;
	// begin inline asm
	{
    .reg .pred p;
    and.b32 %r1053, %r1057, %r1055;    setp.ne.u32 p, %r1053, 0;
    vote.ballot.sync.b32 %r1053, p, 0xffffffff;
    @!p not.b32 %r1053, %r1053;
}

	// end inline asm
	and.b32  	%r1067, %r1053, %r1066;
	mov.b32 	%r1058, 128;
	// begin inline asm
	{
    .reg .pred p;
    and.b32 %r1056, %r1057, %r1058;    setp.ne.u32 p, %r1056, 0;
    vote.ballot.sync.b32 %r1056, p, 0xffffffff;
    @!p not.b32 %r1056, %r1056;
}

	// end inline asm
	and.b32  	%r1068, %r1056, %r1067;
	clz.b32 	%r1069, %r1068;
	sub.s32 	%r247, 31, %r1069;
	and.b32  	%r1070, %r878, %r1068;
	popc.b32 	%r248, %r1070;
	setp.ne.s32 	%p113, %r443, %r247;
	mov.b32 	%r2233, 0;
	@%p113 bra 	$L__BB19_189;
	shl.b32 	%r1071, %r1057, 2;
	add.s32 	%r1072, %r219, %r1071;
	atom.shared.add.u32 	%r2233, [%r1072], %r248;
$L__BB19_189:
	ld.param.u32 	%r2100, [_ZN3cub18CUB_300001_SM_10006detail10radix_sort29DeviceRadixSortOnesweepKernelINS1_5radix10policy_hubIiiyE10Policy1000ELNS0_9SortOrderE0EiiyiiNS1_21identity_decomposer_tEEEvPT5_SB_PT3_PKSC_PT1_PKSG_PT2_PKSK_T4_iiT6__param_9];
	shfl.sync.idx.b32	%r1098|%p114, %r2233, %r247, 31, -1;
	add.s32 	%r251, %r248, %r1098;
	shr.u32 	%r1099, %r2223, %r2100;
	and.b32  	%r1095, %r1099, %r221;
	mov.b32 	%r1075, 1;
	// begin inline asm
	{
    .reg .pred p;
    and.b32 %r1073, %r1095, %r1075;    setp.ne.u32 p, %r1073, 0;
    vote.ballot.sync.b32 %r1073, p, 0xffffffff;
    @!p not.b32 %r1073, %r1073;
}

	// end inline asm
	mov.b32 	%r1078, 2;
	// begin inline asm
	{
    .reg .pred p;
    and.b32 %r1076, %r1095, %r1078;    setp.ne.u32 p, %r1076, 0;
    vote.ballot.sync.b32 %r1076, p, 0xffffffff;
    @!p not.b32 %r1076, %r1076;
}

	// end inline asm
	and.b32  	%r1100, %r1076, %r1073;
	mov.b32 	%r1081, 4;
	// begin inline asm
	{
    .reg .pred p;
    and.b32 %r1079, %r1095, %r1081;    setp.ne.u32 p, %r1079, 0;
    vote.ballot.sync.b32 %r1079, p, 0xffffffff;
    @!p not.b32 %r1079, %r1079;
}

	// end inline asm
	and.b32  	%r1101, %r1079, %r1100;
	mov.b32 	%r1084, 8;
	// begin inline asm
	{
    .reg .pred p;
    and.b32 %r1082, %r1095, %r1084;    setp.ne.u32 p, %r1082, 0;
    vote.ballot.sync.b32 %r1082, p, 0xffffffff;
    @!p not.b32 %r1082, %r1082;
}

	// end inline asm
	and.b32  	%r1102, %r1082, %r1101;
	mov.b32 	%r1087, 16;
	// begin inline asm
	{
    .reg .pred p;
    and.b32 %r1085, %r1095, %r1087;    setp.ne.u32 p, %r1085, 0;
    vote.ballot.sync.b32 %r1085, p, 0xffffffff;
    @!p not.b32 %r1085, %r1085;
}

	// end inline asm
	and.b32  	%r1103, %r1085, %r1102;
	mov.b32 	%r1090, 32;
	// begin inline asm
	{
    .reg .pred p;
    and.b32 %r1088, %r1095, %r1090;    setp.ne.u32 p, %r1088, 0;
    vote.ballot.sync.b32 %r1088, p, 0xffffffff;
    @!p not.b32 %r1088, %r1088;
}

	// end inline asm
	and.b32  	%r1104, %r1088, %r1103;
	mov.b32 	%r1093, 64;
	// begin inline asm
	{
    .reg .pred p;
    and.b32 %r1091, %r1095, %r1093;    setp.ne.u32 p, %r1091, 0;
    vote.ballot.sync.b32 %r1091, p, 0xffffffff;
    @!p not.b32 %r1091, %r1091;
}

	// end inline asm
	and.b32  	%r1105, %r1091, %r1104;
	mov.b32 	%r1096, 128;
	// begin inline asm
	{
    .reg .pred p;
    and.b32 %r1094, %r1095, %r1096;    setp.ne.u32 p, %r1094, 0;
    vote.ballot.sync.b32 %r1094, p, 0xffffffff;
    @!p not.b32 %r1094, %r1094;
}

	// end inline asm
	and.b32  	%r1106, %r1094, %r1105;
	clz.b32 	%r1107, %r1106;
	sub.s32 	%r253, 31, %r1107;
	and.b32  	%r1108, %r878, %r1106;
	popc.b32 	%r254, %r1108;
	setp.ne.s32 	%p115, %r443, %r253;
	mov.b32 	%r2234, 0;
	@%p115 bra 	$L__BB19_191;
	shl.b32 	%r1109, %r1095, 2;
	add.s32 	%r1110, %r219, %r1109;
	atom.shared.add.u32 	%r2234, [%r1110], %r254;
$L__BB19_191:
	ld.param.u32 	%r2101, [_ZN3cub18CUB_300001_SM_10006detail10radix_sort29DeviceRadixSortOnesweepKernelINS1_5radix10policy_hubIiiyE10Policy1000ELNS0_9SortOrderE0EiiyiiNS1_21identity_decomposer_tEEEvPT5_SB_PT3_PKSC_PT1_PKSG_PT2_PKSK_T4_iiT6__param_9];
	shfl.sync.idx.b32	%r1136|%p116, %r2234, %r253, 31, -1;
	add.s32 	%r257, %r254, %r1136;
	shr.u32 	%r1137, %r2222, %r2101;
	and.b32  	%r1133, %r1137, %r221;
	mov.b32 	%r1113, 1;
	// begin inline asm
	{
    .reg .pred p;
    and.b32 %r1111, %r1133, %r1113;    setp.ne.u32 p, %r1111, 0;
    vote.ballot.sync.b32 %r1111, p, 0xffffffff;
    @!p not.b32 %r1111, %r1111;
}

	// end inline asm
	mov.b32 	%r1116, 2;
	// begin inline asm
	{
    .reg .pred p;
    and.b32 %r1114, %r1133, %r1116;    setp.ne.u32 p, %r1114, 0;
    vote.ballot.sync.b32 %r1114, p, 0xffffffff;
    @!p not.b32 %r1114, %r1114;
}

	// end inline asm
	and.b32  	%r1138, %r1114, %r1111;
	mov.b32 	%r1119, 4;
	// begin inline asm
	{
    .reg .pred p;
    and.b32 %r1117, %r1133, %r1119;    setp.ne.u32 p, %r1117, 0;
    vote.ballot.sync.b32 %r1117, p, 0xffffffff;
    @!p not.b32 %r1117, %r1117;
}

	// end inline asm
	and.b32  	%r1139, %r1117, %r1138;
	mov.b32 	%r1122, 8;
	// begin inline asm
	{
    .reg .pred p;
    and.b32 %r1120, %r1133, %r1122;    setp.ne.u32 p, %r1120, 0;
    vote.ballot.sync.b32 %r1120, p, 0xffffffff;
    @!p not.b32 %r1120, %r1120;
}

	// end inline asm
	and.b32  	%r1140, %r1120, %r1139;
	mov.b32 	%r1125, 16;
	// begin inline asm
	{
    .reg .pred p;
    and.b32 %r1123, %r1133, %r1125;    setp.ne.u32 p, %r1123, 0;
    vote.ballot.sync.b32 %r1123, p, 0xffffffff;
    @!p not.b32 %r1123, %r1123;
}

	// end inline asm
	and.b32  	%r1141, %r1123, %r1140;
	mov.b32 	%r1128, 32;
	// begin inline asm
	{
    .reg .pred p;
    and.b32 %r1126, %r1133, %r1128;    setp.ne.u32 p, %r1126, 0;
    vote.ballot.sync.b32 %r1126, p, 0xffffffff;
    @!p not.b32 %r1126, %r1126;
}

	// end inline asm
	and.b32  	%r1142, %r1126, %r1141;
	mov.b32 	%r1131, 64;
	// begin inline asm
	{
    .reg .pred p;
    and.b32 %r1129, %r1133, %r1131;    setp.ne.u32 p, %r1129, 0;
    vote.ballot.sync.b32 %r1129, p, 0xffffffff;
    @!p not.b32 %r1129, %r1129;
}

	// end inline asm
	and.b32  	%r1143, %r1129, %r1142;
	mov.b32 	%r1134, 128;
	// begin inline asm
	{
    .reg .pred p;
    and.b32 %r1132, %r1133, %r1134;    setp.ne.u32 p, %r1132, 0;
    vote.ballot.sync.b32 %r1132, p, 0xffffffff;
    @!p not.b32 %r1132, %r1132;
}

	// end inline asm
	and.b32  	%r1144, %r1132, %r1143;
	clz.b32 	%r1145, %r1144;
	sub.s32 	%r259, 31, %r1145;
	and.b32  	%r1146, %r878, %r1144;
	popc.b32 	%r260, %r1146;
	setp.ne.s32 	%p117, %r443, %r259;
	mov.b32 	%r2235, 0;
	@%p117 bra 	$L__BB19_193;
	shl.b32 	%r1147, %r1133, 2;
	add.s32 	%r1148, %r219, %r1147;
	atom.shared.add.u32 	%r2235, [%r1148], %r260;
$L__BB19_193:
	ld.param.u32 	%r2102, [_ZN3cub18CUB_300001_SM_10006detail10radix_sort29DeviceRadixSortOnesweepKernelINS1_5radix10policy_hubIiiyE10Policy1000ELNS0_9SortOrderE0EiiyiiNS1_21identity_decomposer_tEEEvPT5_SB_PT3_PKSC_PT1_PKSG_PT2_PKSK_T4_iiT6__param_9];
	shfl.sync.idx.b32	%r1174|%p118, %r2235, %r259, 31, -1;
	add.s32 	%r263, %r260, %r1174;
	shr.u32 	%r1175, %r2221, %r2102;
	and.b32  	%r1171, %r1175, %r221;
	mov.b32 	%r1151, 1;
	// begin inline asm
	{
    .reg .pred p;
    and.b32 %r1149, %r1171, %r1151;    setp.ne.u32 p, %r1149, 0;
    vote.ballot.sync.b32 %r1149, p, 0xffffffff;
    @!p not.b32 %r1149, %r1149;
}

	// end inline asm
	mov.b32 	%r1154, 2;
	// begin inline asm
	{
    .reg .pred p;
    and.b32 %r1152, %r1171, %r1154;    setp.ne.u32 p, %r1152, 0;
    vote.ballot.sync.b32 %r1152, p, 0xffffffff;
    @!p not.b32 %r1152, %r1152;
}

	// end inline asm
	and.b32  	%r1176, %r1152, %r1149;
	mov.b32 	%r1157, 4;
	// begin inline asm
	{
    .reg .pred p;
    and.b32 %r1155, %r1171, %r1157;    setp.ne.u32 p, %r1155, 0;
    vote.ballot.sync.b32 %r1155, p, 0xffffffff;
    @!p not.b32 %r1155, %r1155;
}

	// end inline asm
	and.b32  	%r1177, %r1155, %r1176;
	mov.b32 	%r1160, 8;
	// begin inline asm
	{
    .reg .pred p;
    and.b32 %r1158, %r1171, %r1160;    setp.ne.u32 p, %r1158, 0;
    vote.ballot.sync.b32 %r1158, p, 0xffffffff;
    @!p not.b32 %r1158, %r1158;
}

	// end inline asm
	and.b32  	%r1178, %r1158, %r1177;
	mov.b32 	%r1163, 16;
	// begin inline asm
	{
    .reg .pred p;
    and.b32 %r1161, %r1171, %r1163;    setp.ne.u32 p, %r1161, 0;
    vote.ballot.sync.b32 %r1161, p, 0xffffffff;
    @!p not.b32 %r1161, %r1161;
}

	// end inline asm
	and.b32  	%r1179, %r1161, %r1178;
	mov.b32 	%r1166, 32;
	// begin inline asm
	{
    .reg .pred p;
    and.b32 %r1164, %r1171, %r1166;    setp.ne.u32 p, %r1164, 0;
    vote.ballot.sync.b32 %r1164, p, 0xffffffff;
    @!p not.b32 %r1164, %r1164;
}

	// end inline asm
	and.b32  	%r1180, %r1164, %r1179;
	mov.b32 	%r1169, 64;
	// begin inline asm
	{
    .reg .pred p;
    and.b32 %r1167, %r1171, %r1169;    setp.ne.u32 p, %r1167, 0;
    vote.ballot.sync.b32 %r1167, p, 0xffffffff;
    @!p not.b32 %r1167, %r1167;
}

	// end inline asm
	and.b32  	%r1181, %r1167, %r1180;
	mov.b32 	%r1172, 128;
	// begin inline asm
	{
    .reg .pred p;
    and.b32 %r1170, %r1171, %r1172;    setp.ne.u32 p, %r1170, 0;
    vote.ballot.sync.b32 %r1170, p, 0xffffffff;
    @!p not.b32 %r1170, %r1170;
}

	// end inline asm
	and.b32  	%r1182, %r1170, %r1181;
	clz.b32 	%r1183, %r1182;
	sub.s32 	%r265, 31, %r1183;
	and.b32  	%r1184, %r878, %r1182;
	popc.b32 	%r266, %r1184;
	setp.ne.s32 	%p119, %r443, %r265;
	mov.b32 	%r2236, 0;
	@%p119 bra 	$L__BB19_195;
	shl.b32 	%r1185, %r1171, 2;
	add.s32 	%r1186, %r219, %r1185;
	atom.shared.add.u32 	%r2236, [%r1186], %r266;
$L__BB19_195:
	ld.param.u32 	%r2103, [_ZN3cub18CUB_300001_SM_10006detail10radix_sort29DeviceRadixSortOnesweepKernelINS1_5radix10policy_hubIiiyE10Policy1000ELNS0_9SortOrderE0EiiyiiNS1_21identity_decomposer_tEEEvPT5_SB_PT3_PKSC_PT1_PKSG_PT2_PKSK_T4_iiT6__param_9];
	shfl.sync.idx.b32	%r1212|%p120, %r2236, %r265, 31, -1;
	add.s32 	%r269, %r266, %r1212;
	shr.u32 	%r1213, %r2220, %r2103;
	and.b32  	%r1209, %r1213, %r221;
	mov.b32 	%r1189, 1;
	// begin inline asm
	{
    .reg .pred p;
    and.b32 %r1187, %r1209, %r1189;    setp.ne.u32 p, %r1187, 0;
    vote.ballot.sync.b32 %r1187, p, 0xffffffff;
    @!p not.b32 %r1187, %r1187;
}

	// end inline asm
	mov.b32 	%r1192, 2;
	// begin inline asm
	{
    .reg .pred p;
    and.b32 %r1190, %r1209, %r1192;    setp.ne.u32 p, %r1190, 0;
    vote.ballot.sync.b32 %r1190, p, 0xffffffff;
    @!p not.b32 %r1190, %r1190;
}

	// end inline asm
	and.b32  	%r1214, %r1190, %r1187;
	mov.b32 	%r1195, 4;
	// begin inline asm
	{
    .reg .pred p;
    and.b32 %r1193, %r1209, %r1195;    setp.ne.u32 p, %r1193, 0;
    vote.ballot.sync.b32 %r1193, p, 0xffffffff;
    @!p not.b32 %r1193, %r1193;
}

	// end inline asm
	and.b32  	%r1215, %r1193, %r1214;
	mov.b32 	%r1198, 8;
	// begin inline asm
	{
    .reg .pred p;
    and.b32 %r1196, %r1209, %r1198;    setp.ne.u32 p, %r1196, 0;
    vote.ballot.sync.b32 %r1196, p, 0xffffffff;
    @!p not.b32 %r1196, %r1196;
}

	// end inline asm
	and.b32  	%r1216, %r1196, %r1215;
	mov.b32 	%r1201, 16;
	// begin inline asm
	{
    .reg .pred p;
    and.b32 %r1199, %r1209, %r1201;    setp.ne.u32 p, %r1199, 0;
    vote.ballot.sync.b32 %r1199, p, 0xffffffff;
    @!p not.b32 %r1199, %r1199;
}

	// end inline asm
	and.b32  	%r1217, %r1199, %r1216;
	mov.b32 	%r1204, 32;
	// begin inline asm
	{
    .reg .pred p;
    and.b32 %r1202, %r1209, %r1204;    setp.ne.u32 p, %r1202, 0;
    vote.ballot.sync.b32 %r1202, p, 0xffffffff;
    @!p not.b32 %r1202, %r1202;
}

	// end inline asm
	and.b32  	%r1218, %r1202, %r1217;
	mov.b32 	%r1207, 64;
	// begin inline asm
	{
    .reg .pred p;
    and.b32 %r1205, %r1209, %r1207;    setp.ne.u32 p, %r1205, 0;
    vote.ballot.sync.b32 %r1205, p, 0xffffffff;
    @!p not.b32 %r1205, %r1205;
}

	// end inline asm
	and.b32  	%r1219, %r1205, %r1218;
	mov.b32 	%r1210, 128;
	// begin inline asm
	{
    .reg .pred p;
    and.b32 %r1208, %r1209, %r1210;    setp.ne.u32 p, %r1208, 0;
    vote.ballot.sync.b32 %r1208, p, 0xffffffff;
    @!p not.b32 %r1208, %r1208;
}

	// end inline asm
	and.b32  	%r1220, %r1208, %r1219;
	clz.b32 	%r1221, %r1220;
	sub.s32 	%r271, 31, %r1221;
	and.b32  	%r1222, %r878, %r1220;
	popc.b32 	%r272, %r1222;
	setp.ne.s32 	%p121, %r443, %r271;
	mov.b32 	%r2237, 0;
	@%p121 bra 	$L__BB19_197;
	shl.b32 	%r1223, %r1209, 2;
	add.s32 	%r1224, %r219, %r1223;
	atom.shared.add.u32 	%r2237, [%r1224], %r272;
$L__BB19_197:
	ld.param.u32 	%r2104, [_ZN3cub18CUB_300001_SM_10006detail10radix_sort29DeviceRadixSortOnesweepKernelINS1_5radix10policy_hubIiiyE10Policy1000ELNS0_9SortOrderE0EiiyiiNS1_21identity_decomposer_tEEEvPT5_SB_PT3_PKSC_PT1_PKSG_PT2_PKSK_T4_iiT6__param_9];
	shfl.sync.idx.b32	%r1250|%p122, %r2237, %r271, 31, -1;
	add.s32 	%r275, %r272, %r1250;
	shr.u32 	%r1251, %r2219, %r2104;
	and.b32  	%r1247, %r1251, %r221;
	mov.b32 	%r1227, 1;
	// begin inline asm
	{
    .reg .pred p;
    and.b32 %r1225, %r1247, %r1227;    setp.ne.u32 p, %r1225, 0;
    vote.ballot.sync.b32 %r1225, p, 0xffffffff;
    @!p not.b32 %r1225, %r1225;
}

	// end inline asm
	mov.b32 	%r1230, 2;
	// begin inline asm
	{
    .reg .pred p;
    and.b32 %r1228, %r1247, %r1230;    setp.ne.u32 p, %r1228, 0;
    vote.ballot.sync.b32 %r1228, p, 0xffffffff;
    @!p not.b32 %r1228, %r1228;
}

	// end inline asm
	and.b32  	%r1252, %r1228, %r1225;
	mov.b32 	%r1233, 4;
	// begin inline asm
	{
    .reg .pred p;
    and.b32 %r1231, %r1247, %r1233;    setp.ne.u32 p, %r1231, 0;
    vote.ballot.sync.b32 %r1231, p, 0xffffffff;
    @!p not.b32 %r1231, %r1231;
}

	// end inline asm
	and.b32  	%r1253, %r1231, %r1252;
	mov.b32 	%r1236, 8;
	// begin inline asm
	{
    .reg .pred p;
    and.b32 %r1234, %r1247, %r1236;    setp.ne.u32 p, %r1234, 0;
    vote.ballot.sync.b32 %r1234, p, 0xffffffff;
    @!p not.b32 %r1234, %r1234;
}

	// end inline asm
	and.b32  	%r1254, %r1234, %r1253;
	mov.b32 	%r1239, 16;
	// begin inline asm
	{
    .reg .pred p;
    and.b32 %r1237, %r1247, %r1239;    setp.ne.u32 p, %r1237, 0;
    vote.ballot.sync.b32 %r1237, p, 0xffffffff;
    @!p not.b32 %r1237, %r1237;
}

	// end inline asm
	and.b32  	%r1255, %r1237, %r1254;
	mov.b32 	%r1242, 32;
	// begin inline asm
	{
    .reg .pred p;
    and.b32 %r1240, %r1247, %r1242;    setp.ne.u32 p, %r1240, 0;
    vote.ballot.sync.b32 %r1240, p, 0xffffffff;
    @!p not.b32 %r1240, %r1240;
}

	// end inline asm
	and.b32  	%r1256, %r1240, %r1255;
	mov.b32 	%r1245, 64;
	// begin inline asm
	{
    .reg .pred p;
    and.b32 %r1243, %r1247, %r1245;    setp.ne.u32 p, %r1243, 0;
    vote.ballot.sync.b32 %r1243, p, 0xffffffff;
    @!p not.b32 %r1243, %r1243;
}

	// end inline asm
	and.b32  	%r1257, %r1243, %r1256;
	mov.b32 	%r1248, 128;
	// begin inline asm
	{
    .reg .pred p;
    and.b32 %r1246, %r1247, %r1248;    setp.ne.u32 p, %r1246, 0;
    vote.ballot.sync.b32 %r1246, p, 0xffffffff;
    @!p not.b32 %r1246, %r1246;
}

	// end inline asm
	and.b32  	%r1258, %r1246, %r1257;
	clz.b32 	%r1259, %r1258;
	sub.s32 	%r277, 31, %r1259;
	and.b32  	%r1260, %r878, %r1258;
	popc.b32 	%r278, %r1260;
	setp.ne.s32 	%p123, %r443, %r277;
	mov.b32 	%r2238, 0;
	@%p123 bra 	$L__BB19_199;
	shl.b32 	%r1265, %r1247, 2;
	add.s32 	%r1266, %r219, %r1265;
	atom.shared.add.u32 	%r2238, [%r1266], %r278;
$L__BB19_199:
	ld.param.u32 	%r2105, [_ZN3cub18CUB_300001_SM_10006detail10radix_sort29DeviceRadixSortOnesweepKernelINS1_5radix10policy_hubIiiyE10Policy1000ELNS0_9SortOrderE0EiiyiiNS1_21identity_decomposer_tEEEvPT5_SB_PT3_PKSC_PT1_PKSG_PT2_PKSK_T4_iiT6__param_9];
	shfl.sync.idx.b32	%r1292|%p124, %r2238, %r277, 31, -1;
	add.s32 	%r281, %r278, %r1292;
	shr.u32 	%r1293, %r2218, %r2105;
	and.b32  	%r1289, %r1293, %r221;
	mov.b32 	%r1269, 1;
	// begin inline asm
	{
    .reg .pred p;
    and.b32 %r1267, %r1289, %r1269;    setp.ne.u32 p, %r1267, 0;
    vote.ballot.sync.b32 %r1267, p, 0xffffffff;
    @!p not.b32 %r1267, %r1267;
}

	// end inline asm
	mov.b32 	%r1272, 2;
	// begin inline asm
	{
    .reg .pred p;
    and.b32 %r1270, %r1289, %r1272;    setp.ne.u32 p, %r1270, 0;
    vote.ballot.sync.b32 %r1270, p, 0xffffffff;
    @!p not.b32 %r1270, %r1270;
}

	// end inline asm
	and.b32  	%r1294, %r1270, %r1267;
	mov.b32 	%r1275, 4;
	// begin inline asm
	{
    .reg .pred p;
    and.b32 %r1273, %r1289, %r1275;    setp.ne.u32 p, %r1273, 0;
    vote.ballot.sync.b32 %r1273, p, 0xffffffff;
    @!p not.b32 %r1273, %r1273;
}

	// end inline asm
	and.b32  	%r1295, %r1273, %r1294;
	mov.b32 	%r1278, 8;
	// begin inline asm
	{
    .reg .pred p;
    and.b32 %r1276, %r1289, %r1278;    setp.ne.u32 p, %r1276, 0;
    vote.ballot.sync.b32 %r1276, p, 0xffffffff;
    @!p not.b32 %r1276, %r1276;
}

	// end inline asm
	and.b32  	%r1296, %r1276, %r1295;
	mov.b32 	%r1281, 16;
	// begin inline asm
	{
    .reg .pred p;
    and.b32 %r1279, %r1289, %r1281;    setp.ne.u32 p, %r1279, 0;
    vote.ballot.sync.b32 %r1279, p, 0xffffffff;
    @!p not.b32 %r1279, %r1279;
}

	// end inline asm
	and.b32  	%r1297, %r1279, %r1296;
	mov.b32 	%r1284, 32;
	// begin inline asm
	{
    .reg .pred p;
    and.b32 %r1282, %r1289, %r1284;    setp.ne.u32 p, %r1282, 0;
    vote.ballot.sync.b32 %r1282, p, 0xffffffff;
    @!p not.b32 %r1282, %r1282;
}

	// end inline asm
	and.b32  	%r1298, %r1282, %r1297;
	mov.b32 	%r1287, 64;
	// begin inline asm
	{
    .reg .pred p;
    and.b32 %r1285, %r1289, %r1287;    setp.ne.u32 p, %r1285, 0;
    vote.ballot.sync.b32 %r1285, p, 0xffffffff;
    @!p not.b32 %r1285, %r1285;
}

	// end inline asm
	and.b32  	%r1299, %r1285, %r1298;
	mov.b32 	%r1290, 128;
	// begin inline asm
	{
    .reg .pred p;
    and.b32 %r1288, %r1289, %r1290;    setp.ne.u32 p, %r1288, 0;
    vote.ballot.sync.b32 %r1288, p, 0xffffffff;
    @!p not.b32 %r1288, %r1288;
}

	// end inline asm
	and.b32  	%r1300, %r1288, %r1299;
	clz.b32 	%r1301, %r1300;
	sub.s32 	%r283, 31, %r1301;
	and.b32  	%r1302, %r878, %r1300;
	popc.b32 	%r284, %r1302;
	setp.ne.s32 	%p125, %r443, %r283;
	mov.b32 	%r2239, 0;
	@%p125 bra 	$L__BB19_201;
	shl.b32 	%r1307, %r1289, 2;
	add.s32 	%r1308, %r219, %r1307;
	atom.shared.add.u32 	%r2239, [%r1308], %r284;
$L__BB19_201:
	ld.param.u32 	%r2106, [_ZN3cub18CUB_300001_SM_10006detail10radix_sort29DeviceRadixSortOnesweepKernelINS1_5radix10policy_hubIiiyE10Policy1000ELNS0_9SortOrderE0EiiyiiNS1_21identity_decomposer_tEEEvPT5_SB_PT3_PKSC_PT1_PKSG_PT2_PKSK_T4_iiT6__param_9];
	shfl.sync.idx.b32	%r1334|%p126, %r2239, %r283, 31, -1;
	add.s32 	%r287, %r284, %r1334;
	shr.u32 	%r1335, %r2217, %r2106;
	and.b32  	%r1331, %r1335, %r221;
	mov.b32 	%r1311, 1;
	// begin inline asm
	{
    .reg .pred p;
    and.b32 %r1309, %r1331, %r1311;    setp.ne.u32 p, %r1309, 0;
    vote.ballot.sync.b32 %r1309, p, 0xffffffff;
    @!p not.b32 %r1309, %r1309;
}

	// end inline asm
	mov.b32 	%r1314, 2;
	// begin inline asm
	{
    .reg .pred p;
    and.b32 %r1312, %r1331, %r1314;    setp.ne.u32 p, %r1312, 0;
    vote.ballot.sync.b32 %r1312, p, 0xffffffff;
    @!p not.b32 %r1312, %r1312;
}

	// end inline asm
	and.b32  	%r1336, %r1312, %r1309;
	mov.b32 	%r1317, 4;
	// begin inline asm
	{
    .reg .pred p;
    and.b32 %r1315, %r1331, %r1317;    setp.ne.u32 p, %r1315, 0;
    vote.ballot.sync.b32 %r1315, p, 0xffffffff;
    @!p not.b32 %r1315, %r1315;
}

	// end inline asm
	and.b32  	%r1337, %r1315, %r1336;
	mov.b32 	%r1320, 8;
	// begin inline asm
	{
    .reg .pred p;
    and.b32 %r1318, %r1331, %r1320;    setp.ne.u32 p, %r1318, 0;
    vote.ballot.sync.b32 %r1318, p, 0xffffffff;
    @!p not.b32 %r1318, %r1318;
}

	// end inline asm
	and.b32  	%r1338, %r1318, %r1337;
	mov.b32 	%r1323, 16;
	// begin inline asm
	{
    .reg .pred p;
    and.b32 %r1321, %r1331, %r1323;    setp.ne.u32 p, %r1321, 0;
    vote.ballot.sync.b32 %r1321, p, 0xffffffff;
    @!p not.b32 %r1321, %r1321;
}

	// end inline asm
	and.b32  	%r1339, %r1321, %r1338;
	mov.b32 	%r1326, 32;
	// begin inline asm
	{
    .reg .pred p;
    and.b32 %r1324, %r1331, %r1326;    setp.ne.u32 p, %r1324, 0;
    vote.ballot.sync.b32 %r1324, p, 0xffffffff;
    @!p not.b32 %r1324, %r1324;
}

	// end inline asm
	and.b32  	%r1340, %r1324, %r1339;
	mov.b32 	%r1329, 64;
	// begin inline asm
	{
    .reg .pred p;
    and.b32 %r1327, %r1331, %r1329;    setp.ne.u32 p, %r1327, 0;
    vote.ballot.sync.b32 %r1327, p, 0xffffffff;
    @!p not.b32 %r1327, %r1327;
}

	// end inline asm
	and.b32  	%r1341, %r1327, %r1340;
	mov.b32 	%r1332, 128;
	// begin inline asm
	{
    .reg .pred p;
    and.b32 %r1330, %r1331, %r1332;    setp.ne.u32 p, %r1330, 0;
    vote.ballot.sync.b32 %r1330, p, 0xffffffff;
    @!p not.b32 %r1330, %r1330;
}

	// end inline asm
	and.b32  	%r1342, %r1330, %r1341;
	clz.b32 	%r1343, %r1342;
	sub.s32 	%r289, 31, %r1343;
	and.b32  	%r1344, %r878, %r1342;
	popc.b32 	%r290, %r1344;
	setp.ne.s32 	%p127, %r443, %r289;
	mov.b32 	%r2240, 0;
	@%p127 bra 	$L__BB19_203;
	shl.b32 	%r1349, %r1331, 2;
	add.s32 	%r1350, %r219, %r1349;
	atom.shared.add.u32 	%r2240, [%r1350], %r290;
$L__BB19_203:
	ld.param.u32 	%r2107, [_ZN3cub18CUB_300001_SM_10006detail10radix_sort29DeviceRadixSortOnesweepKernelINS1_5radix10policy_hubIiiyE10Policy1000ELNS0_9SortOrderE0EiiyiiNS1_21identity_decomposer_tEEEvPT5_SB_PT3_PKSC_PT1_PKSG_PT2_PKSK_T4_iiT6__param_9];
	shfl.sync.idx.b32	%r1376|%p128, %r2240, %r289, 31, -1;
	add.s32 	%r293, %r290, %r1376;
	shr.u32 	%r1377, %r2216, %r2107;
	and.b32  	%r1373, %r1377, %r221;
	mov.b32 	%r1353, 1;
	// begin inline asm
	{
    .reg .pred p;
    and.b32 %r1351, %r1373, %r1353;    setp.ne.u32 p, %r1351, 0;
    vote.ballot.sync.b32 %r1351, p, 0xffffffff;
    @!p not.b32 %r1351, %r1351;
}

	// end inline asm
	mov.b32 	%r1356, 2;
	// begin inline asm
	{
    .reg .pred p;
    and.b32 %r1354, %r1373, %r1356;    setp.ne.u32 p, %r1354, 0;
    vote.ballot.sync.b32 %r1354, p, 0xffffffff;
    @!p not.b32 %r1354, %r1354;
}

	// end inline asm
	and.b32  	%r1378, %r1354, %r1351;
	mov.b32 	%r1359, 4;
	// begin inline asm
	{
    .reg .pred p;
    and.b32 %r1357, %r1373, %r1359;    setp.ne.u32 p, %r1357, 0;
    vote.ballot.sync.b32 %r1357, p, 0xffffffff;
    @!p not.b32 %r1357, %r1357;
}

	// end inline asm
	and.b32  	%r1379, %r1357, %r1378;
	mov.b32 	%r1362, 8;
	// begin inline asm
	{
    .reg .pred p;
    and.b32 %r1360, %r1373, %r1362;    setp.ne.u32 p, %r1360, 0;
    vote.ballot.sync.b32 %r1360, p, 0xffffffff;
    @!p not.b32 %r1360, %r1360;
}

	// end inline asm
	and.b32  	%r1380, %r1360, %r1379;
	mov.b32 	%r1365, 16;
	// begin inline asm
	{
    .reg .pred p;
    and.b32 %r1363, %r1373, %r1365;    setp.ne.u32 p, %r1363, 0;
    vote.ballot.sync.b32 %r1363, p, 0xffffffff;
    @!p not.b32 %r1363, %r1363;
}

	// end inline asm
	and.b32  	%r1381, %r1363, %r1380;
	mov.b32 	%r1368, 32;
	// begin inline asm
	{
    .reg .pred p;
    and.b32 %r1366, %r1373, %r1368;    setp.ne.u32 p, %r1366, 0;
    vote.ballot.sync.b32 %r1366, p, 0xffffffff;
    @!p not.b32 %r1366, %r1366;
}

	// end inline asm
	and.b32  	%r1382, %r1366, %r1381;
	mov.b32 	%r1371, 64;
	// begin inline asm
	{
    .reg .pred p;
    and.b32 %r1369, %r1373, %r1371;    setp.ne.u32 p, %r1369, 0;
    vote.ballot.sync.b32 %r1369, p, 0xffffffff;
    @!p not.b32 %r1369, %r1369;
}

	// end inline asm
	and.b32  	%r1383, %r1369, %r1382;
	mov.b32 	%r1374, 128;
	// begin inline asm
	{
    .reg .pred p;
    and.b32 %r1372, %r1373, %r1374;    setp.ne.u32 p, %r1372, 0;
    vote.ballot.sync.b32 %r1372, p, 0xffffffff;
    @!p not.b32 %r1372, %r1372;
}

	// end inline asm
	and.b32  	%r1384, %r1372, %r1383;
	clz.b32 	%r1385, %r1384;
	sub.s32 	%r295, 31, %r1385;
	and.b32  	%r1386, %r878, %r1384;
	popc.b32 	%r296, %r1386;
	setp.ne.s32 	%p129, %r443, %r295;
	mov.b32 	%r2241, 0;
	@%p129 bra 	$L__BB19_205;
	shl.b32 	%r1391, %r1373, 2;
	add.s32 	%r1392, %r219, %r1391;
	atom.shared.add.u32 	%r2241, [%r1392], %r296;
$L__BB19_205:
	ld.param.u32 	%r2108, [_ZN3cub18CUB_300001_SM_10006detail10radix_sort29DeviceRadixSortOnesweepKernelINS1_5radix10policy_hubIiiyE10Policy1000ELNS0_9SortOrderE0EiiyiiNS1_21identity_decomposer_tEEEvPT5_SB_PT3_PKSC_PT1_PKSG_PT2_PKSK_T4_iiT6__param_9];
	shfl.sync.idx.b32	%r1418|%p130, %r2241, %r295, 31, -1;
	add.s32 	%r299, %r296, %r1418;
	shr.u32 	%r1419, %r2215, %r2108;
	and.b32  	%r1415, %r1419, %r221;
	mov.b32 	%r1395, 1;
	// begin inline asm
	{
    .reg .pred p;
    and.b32 %r1393, %r1415, %r1395;    setp.ne.u32 p, %r1393, 0;
    vote.ballot.sync.b32 %r1393, p, 0xffffffff;
    @!p not.b32 %r1393, %r1393;
}

	// end inline asm
	mov.b32 	%r1398, 2;
	// begin inline asm
	{
    .reg .pred p;
    and.b32 %r1396, %r1415, %r1398;    setp.ne.u32 p, %r1396, 0;
    vote.ballot.sync.b32 %r1396, p, 0xffffffff;
    @!p not.b32 %r1396, %r1396;
}

	// end inline asm
	and.b32  	%r1420, %r1396, %r1393;
	mov.b32 	%r1401, 4;
	// begin inline asm
	{
    .reg .pred p;
    and.b32 %r1399, %r1415, %r1401;    setp.ne.u32 p, %r1399, 0;
    vote.ballot.sync.b32 %r1399, p, 0xffffffff;
    @!p not.b32 %r1399, %r1399;
}

	// end inline asm
	and.b32  	%r1421, %r1399, %r1420;
	mov.b32 	%r1404, 8;
	// begin inline asm
	{
    .reg .pred p;
    and.b32 %r1402, %r1415, %r1404;    setp.ne.u32 p, %r1402, 0;
    vote.ballot.sync.b32 %r1402, p, 0xffffffff;
    @!p not.b32 %r1402, %r1402;
}

	// end inline asm
	and.b32  	%r1422, %r1402, %r1421;
	mov.b32 	%r1407, 16;
	// begin inline asm
	{
    .reg .pred p;
    and.b32 %r1405, %r1415, %r1407;    setp.ne.u32 p, %r1405, 0;
    vote.ballot.sync.b32 %r1405, p, 0xffffffff;
    @!p not.b32 %r1405, %r1405;
}

	// end inline asm
	and.b32  	%r1423, %r1405, %r1422;
	mov.b32 	%r1410, 32;
	// begin inline asm
	{
    .reg .pred p;
    and.b32 %r1408, %r1415, %r1410;    setp.ne.u32 p, %r1408, 0;
    vote.ballot.sync.b32 %r1408, p, 0xffffffff;
    @!p not.b32 %r1408, %r1408;
}

	// end inline asm
	and.b32  	%r1424, %r1408, %r1423;
	mov.b32 	%r1413, 64;
	// begin inline asm
	{
    .reg .pred p;
    and.b32 %r1411, %r1415, %r1413;    setp.ne.u32 p, %r1411, 0;
    vote.ballot.sync.b32 %r1411, p, 0xffffffff;
    @!p not.b32 %r1411, %r1411;
}

	// end inline asm
	and.b32  	%r1425, %r1411, %r1424;
	mov.b32 	%r1416, 128;
	// begin inline asm
	{
    .reg .pred p;
    and.b32 %r1414, %r1415, %r1416;    setp.ne.u32 p, %r1414, 0;
    vote.ballot.sync.b32 %r1414, p, 0xffffffff;
    @!p not.b32 %r1414, %r1414;
}

	// end inline asm
	and.b32  	%r1426, %r1414, %r1425;
	clz.b32 	%r1427, %r1426;
	sub.s32 	%r301, 31, %r1427;
	and.b32  	%r1428, %r878, %r1426;
	popc.b32 	%r302, %r1428;
	setp.ne.s32 	%p131, %r443, %r301;
	mov.b32 	%r2242, 0;
	@%p131 bra 	$L__BB19_207;
	shl.b32 	%r1433, %r1415, 2;
	add.s32 	%r1434, %r219, %r1433;
	atom.shared.add.u32 	%r2242, [%r1434], %r302;
$L__BB19_207:
	ld.param.u32 	%r2109, [_ZN3cub18CUB_300001_SM_10006detail10radix_sort29DeviceRadixSortOnesweepKernelINS1_5radix10policy_hubIiiyE10Policy1000ELNS0_9SortOrderE0EiiyiiNS1_21identity_decomposer_tEEEvPT5_SB_PT3_PKSC_PT1_PKSG_PT2_PKSK_T4_iiT6__param_9];
	shfl.sync.idx.b32	%r1460|%p132, %r2242, %r301, 31, -1;
	add.s32 	%r305, %r302, %r1460;
	shr.u32 	%r1461, %r2214, %r2109;
	and.b32  	%r1457, %r1461, %r221;
	mov.b32 	%r1437, 1;
	// begin inline asm
	{
    .reg .pred p;
    and.b32 %r1435, %r1457, %r1437;    setp.ne.u32 p, %r1435, 0;
    vote.ballot.sync.b32 %r1435, p, 0xffffffff;
    @!p not.b32 %r1435, %r1435;
}

	// end inline asm
	mov.b32 	%r1440, 2;
	// begin inline asm
	{
    .reg .pred p;
    and.b32 %r1438, %r1457, %r1440;    setp.ne.u32 p, %r1438, 0;
    vote.ballot.sync.b32 %r1438, p, 0xffffffff;
    @!p not.b32 %r1438, %r1438;
}

	// end inline asm
	and.b32  	%r1462, %r1438, %r1435;
	mov.b32 	%r1443, 4;
	// begin inline asm
	{
    .reg .pred p;
    and.b32 %r1441, %r1457, %r1443;    setp.ne.u32 p, %r1441, 0;
    vote.ballot.sync.b32 %r1441, p, 0xffffffff;
    @!p not.b32 %r1441, %r1441;
}

	// end inline asm
	and.b32  	%r1463, %r1441, %r1462;
	mov.b32 	%r1446, 8;
	// begin inline asm
	{
    .reg .pred p;
    and.b32 %r1444, %r1457, %r1446;    setp.ne.u32 p, %r1444, 0;
    vote.ballot.sync.b32 %r1444, p, 0xffffffff;
    @!p not.b32 %r1444, %r1444;
}

	// end inline asm
	and.b32  	%r1464, %r1444, %r1463;
	mov.b32 	%r1449, 16;
	// begin inline asm
	{
    .reg .pred p;
    and.b32 %r1447, %r1457, %r1449;    setp.ne.u32 p, %r1447, 0;
    vote.ballot.sync.b32 %r1447, p, 0xffffffff;
    @!p not.b32 %r1447, %r1447;
}

	// end inline asm
	and.b32  	%r1465, %r1447, %r1464;
	mov.b32 	%r1452, 32;
	// begin inline asm
	{
    .reg .pred p;
    and.b32 %r1450, %r1457, %r1452;    setp.ne.u32 p, %r1450, 0;
    vote.ballot.sync.b32 %r1450, p, 0xffffffff;
    @!p not.b32 %r1450, %r1450;
}

	// end inline asm
	and.b32  	%r1466, %r1450, %r1465;
	mov.b32 	%r1455, 64;
	// begin inline asm
	{
    .reg .pred p;
    and.b32 %r1453, %r1457, %r1455;    setp.ne.u32 p, %r1453, 0;
    vote.ballot.sync.b32 %r1453, p, 0xffffffff;
    @!p not.b32 %r1453, %r1453;
}

	// end inline asm
	and.b32  	%r1467, %r1453, %r1466;
	mov.b32 	%r1458, 128;
	// begin inline asm
	{
    .reg .pred p;
    and.b32 %r1456, %r1457, %r1458;    setp.ne.u32 p, %r1456, 0;
    vote.ballot.sync.b32 %r1456, p, 0xffffffff;
    @!p not.b32 %r1456, %r1456;
}

	// end inline asm
	and.b32  	%r1468, %r1456, %r1467;
	clz.b32 	%r1469, %r1468;
	sub.s32 	%r307, 31, %r1469;
	and.b32  	%r1470, %r878, %r1468;
	popc.b32 	%r308, %r1470;
	setp.ne.s32 	%p133, %r443, %r307;
	mov.b32 	%r2243, 0;
	@%p133 bra 	$L__BB19_209;
	shl.b32 	%r1475, %r1457, 2;
	add.s32 	%r1476, %r219, %r1475;
	atom.shared.add.u32 	%r2243, [%r1476], %r308;
$L__BB19_209:
	ld.param.u32 	%r2110, [_ZN3cub18CUB_300001_SM_10006detail10radix_sort29DeviceRadixSortOnesweepKernelINS1_5radix10policy_hubIiiyE10Policy1000ELNS0_9SortOrderE0EiiyiiNS1_21identity_decomposer_tEEEvPT5_SB_PT3_PKSC_PT1_PKSG_PT2_PKSK_T4_iiT6__param_9];
	shfl.sync.idx.b32	%r1502|%p134, %r2243, %r307, 31, -1;
	add.s32 	%r311, %r308, %r1502;
	shr.u32 	%r1503, %r2213, %r2110;
	and.b32  	%r1499, %r1503, %r221;
	mov.b32 	%r1479, 1;
	// begin inline asm
	{
    .reg .pred p;
    and.b32 %r1477, %r1499, %r1479;    setp.ne.u32 p, %r1477, 0;
    vote.ballot.sync.b32 %r1477, p, 0xffffffff;
    @!p not.b32 %r1477, %r1477;
}

	// end inline asm
	mov.b32 	%r1482, 2;
	// begin inline asm
	{
    .reg .pred p;
    and.b32 %r1480, %r1499, %r1482;    setp.ne.u32 p, %r1480, 0;
    vote.ballot.sync.b32 %r1480, p, 0xffffffff;
    @!p not.b32 %r1480, %r1480;
}

	// end inline asm
	and.b32  	%r1504, %r1480, %r1477;
	mov.b32 	%r1485, 4;
	// begin inline asm
	{
    .reg .pred p;
    and.b32 %r1483, %r1499, %r1485;    setp.ne.u32 p, %r1483, 0;
    vote.ballot.sync.b32 %r1483, p, 0xffffffff;
    @!p not.b32 %r1483, %r1483;
}

	// end inline asm
	and.b32  	%r1505, %r1483, %r1504;
	mov.b32 	%r1488, 8;
	// begin inline asm
	{
    .reg .pred p;
    and.b32 %r1486, %r1499, %r1488;    setp.ne.u32 p, %r1486, 0;
    vote.ballot.sync.b32 %r1486, p, 0xffffffff;
    @!p not.b32 %r1486, %r1486;
}

	// end inline asm
	and.b32  	%r1506, %r1486, %r1505;
	mov.b32 	%r1491, 16;
	// begin inline asm
	{
    .reg .pred p;
    and.b32 %r1489, %r1499, %r1491;    setp.ne.u32 p, %r1489, 0;
    vote.ballot.sync.b32 %r1489, p, 0xffffffff;
    @!p not.b32 %r1489, %r1489;
}

	// end inline asm
	and.b32  	%r1507, %r1489, %r1506;
	mov.b32 	%r1494, 32;
	// begin inline asm
	{
    .reg .pred p;
    and.b32 %r1492, %r1499, %r1494;    setp.ne.u32 p, %r1492, 0;
    vote.ballot.sync.b32 %r1492, p, 0xffffffff;
    @!p not.b32 %r1492, %r1492;
}

	// end inline asm
	and.b32  	%r1508, %r1492, %r1507;
	mov.b32 	%r1497, 64;
	// begin inline asm
	{
    .reg .pred p;
    and.b32 %r1495, %r1499, %r1497;    setp.ne.u32 p, %r1495, 0;
    vote.ballot.sync.b32 %r1495, p, 0xffffffff;
    @!p not.b32 %r1495, %r1495;
}

	// end inline asm
	and.b32  	%r1509, %r1495, %r1508;
	mov.b32 	%r1500, 128;
	// begin inline asm
	{
    .reg .pred p;
    and.b32 %r1498, %r1499, %r1500;    setp.ne.u32 p, %r1498, 0;
    vote.ballot.sync.b32 %r1498, p, 0xffffffff;
    @!p not.b32 %r1498, %r1498;
}

	// end inline asm
	and.b32  	%r1510, %r1498, %r1509;
	clz.b32 	%r1511, %r1510;
	sub.s32 	%r313, 31, %r1511;
	and.b32  	%r1512, %r878, %r1510;
	popc.b32 	%r314, %r1512;
	setp.ne.s32 	%p135, %r443, %r313;
	mov.b32 	%r2244, 0;
	@%p135 bra 	$L__BB19_211;
	shl.b32 	%r1517, %r1499, 2;
	add.s32 	%r1518, %r219, %r1517;
	atom.shared.add.u32 	%r2244, [%r1518], %r314;
$L__BB19_211:
	ld.param.u32 	%r2111, [_ZN3cub18CUB_300001_SM_10006detail10radix_sort29DeviceRadixSortOnesweepKernelINS1_5radix10policy_hubIiiyE10Policy1000ELNS0_9SortOrderE0EiiyiiNS1_21identity_decomposer_tEEEvPT5_SB_PT3_PKSC_PT1_PKSG_PT2_PKSK_T4_iiT6__param_9];
	shfl.sync.idx.b32	%r1544|%p136, %r2244, %r313, 31, -1;
	add.s32 	%r317, %r314, %r1544;
	shr.u32 	%r1545, %r2212, %r2111;
	and.b32  	%r1541, %r1545, %r221;
	mov.b32 	%r1521, 1;
	// begin inline asm
	{
    .reg .pred p;
    and.b32 %r1519, %r1541, %r1521;    setp.ne.u32 p, %r1519, 0;
    vote.ballot.sync.b32 %r1519, p, 0xffffffff;
    @!p not.b32 %r1519, %r1519;
}

	// end inline asm
	mov.b32 	%r1524, 2;
	// begin inline asm
	{
    .reg .pred p;
    and.b32 %r1522, %r1541, %r1524;    setp.ne.u32 p, %r1522, 0;
    vote.ballot.sync.b32 %r1522, p, 0xffffffff;
    @!p not.b32 %r1522, %r1522;
}

	// end inline asm
	and.b32  	%r1546, %r1522, %r1519;
	mov.b32 	%r1527, 4;
	// begin inline asm
	{
    .reg .pred p;
    and.b32 %r1525, %r1541, %r1527;    setp.ne.u32 p, %r1525, 0;
    vote.ballot.sync.b32 %r1525, p, 0xffffffff;
    @!p not.b32 %r1525, %r1525;
}

	// end inline asm
	and.b32  	%r1547, %r1525, %r1546;
	mov.b32 	%r1530, 8;
	// begin inline asm
	{
    .reg .pred p;
    and.b32 %r1528, %r1541, %r1530;    setp.ne.u32 p, %r1528, 0;
    vote.ballot.sync.b32 %r1528, p, 0xffffffff;
    @!p not.b32 %r1528, %r1528;
}

	// end inline asm
	and.b32  	%r1548, %r1528, %r1547;
	mov.b32 	%r1533, 16;
	// begin inline asm
	{
    .reg .pred p;
    and.b32 %r1531, %r1541, %r1533;    setp.ne.u32 p, %r1531, 0;
    vote.ballot.sync.b32 %r1531, p, 0xffffffff;
    @!p not.b32 %r1531, %r1531;
}

	// end inline asm
	and.b32  	%r1549, %r1531, %r1548;
	mov.b32 	%r1536, 32;
	// begin inline asm
	{
    .reg .pred p;
    and.b32 %r1534, %r1541, %r1536;    setp.ne.u32 p, %r1534, 0;
    vote.ballot.sync.b32 %r1534, p, 0xffffffff;
    @!p not.b32 %r1534, %r1534;
}

	// end inline asm
	and.b32  	%r1550, %r1534, %r1549;
	mov.b32 	%r1539, 64;
	// begin inline asm
	{
    .reg .pred p;
    and.b32 %r1537, %r1541, %r1539;    setp.ne.u32 p, %r1537, 0;
    vote.ballot.sync.b32 %r1537, p, 0xffffffff;
    @!p not.b32 %r1537, %r1537;
}

	// end inline asm
	and.b32  	%r1551, %r1537, %r1550;
	mov.b32 	%r1542, 128;
	// begin inline asm
	{
    .reg .pred p;
    and.b32 %r1540, %r1541, %r1542;    setp.ne.u32 p, %r1540, 0;
    vote.ballot.sync.b32 %r1540, p, 0xffffffff;
    @!p not.b32 %r1540, %r1540;
}

	// end inline asm
	and.b32  	%r1552, %r1540, %r1551;
	clz.b32 	%r1553, %r1552;
	sub.s32 	%r319, 31, %r1553;
	and.b32  	%r1554, %r878, %r1552;
	popc.b32 	%r320, %r1554;
	setp.ne.s32 	%p137, %r443, %r319;
	mov.b32 	%r2245, 0;
	@%p137 bra 	$L__BB19_213;
	shl.b32 	%r1559, %r1541, 2;
	add.s32 	%r1560, %r219, %r1559;
	atom.shared.add.u32 	%r2245, [%r1560], %r320;
$L__BB19_213:
	setp.gt.u32 	%p138, %r1, 255;
	shfl.sync.idx.b32	%r1561|%p139, %r2245, %r319, 31, -1;
	add.s32 	%r1562, %r320, %r1561;
	bar.sync 	0;
	shl.b32 	%r1563, %r227, 2;
	add.s32 	%r323, %r783, %r1563;
	st.shared.u32 	[%r323+-4], %r2228;
	shl.b32 	%r1565, %r233, 2;
	add.s32 	%r324, %r783, %r1565;
	st.shared.u32 	[%r324+-4], %r2227;
	shl.b32 	%r1566, %r239, 2;
	add.s32 	%r325, %r783, %r1566;
	st.shared.u32 	[%r325+-4], %r2226;
	shl.b32 	%r1567, %r245, 2;
	add.s32 	%r326, %r783, %r1567;
	st.shared.u32 	[%r326+-4], %r2225;
	shl.b32 	%r1568, %r251, 2;
	add.s32 	%r327, %r783, %r1568;
	st.shared.u32 	[%r327+-4], %r2224;
	shl.b32 	%r1569, %r257, 2;
	add.s32 	%r328, %r783, %r1569;
	st.shared.u32 	[%r328+-4], %r2223;
	shl.b32 	%r1570, %r263, 2;
	add.s32 	%r329, %r783, %r1570;
	st.shared.u32 	[%r329+-4], %r2222;
	shl.b32 	%r1571, %r269, 2;
	add.s32 	%r330, %r783, %r1571;
	st.shared.u32 	[%r330+-4], %r2221;
	shl.b32 	%r1572, %r275, 2;
	add.s32 	%r331, %r783, %r1572;
	st.shared.u32 	[%r331+-4], %r2220;
	shl.b32 	%r1573, %r281, 2;
	add.s32 	%r332, %r783, %r1573;
	st.shared.u32 	[%r332+-4], %r2219;
	shl.b32 	%r1574, %r287, 2;
	add.s32 	%r333, %r783, %r1574;
	st.shared.u32 	[%r333+-4], %r2218;
	shl.b32 	%r1575, %r293, 2;
	add.s32 	%r334, %r783, %r1575;
	st.shared.u32 	[%r334+-4], %r2217;
	shl.b32 	%r1576, %r299, 2;
	add.s32 	%r335, %r783, %r1576;
	st.shared.u32 	[%r335+-4], %r2216;
	shl.b32 	%r1577, %r305, 2;
	add.s32 	%r336, %r783, %r1577;
	st.shared.u32 	[%r336+-4], %r2215;
	shl.b32 	%r1578, %r311, 2;
	add.s32 	%r337, %r783, %r1578;
	st.shared.u32 	[%r337+-4], %r2214;
	shl.b32 	%r1579, %r317, 2;
	add.s32 	%r338, %r783, %r1579;
	st.shared.u32 	[%r338+-4], %r2213;
	shl.b32 	%r1580, %r1562, 2;
	add.s32 	%r339, %r783, %r1580;
	st.shared.u32 	[%r339+-4], %r2212;
	shl.b32 	%r1581, %r1, 3;
	add.s32 	%r1582, %r783, %r1581;
	add.s32 	%r340, %r1582, 26112;
	@%p138 bra 	$L__BB19_221;
	ld.param.u64 	%rd437, [_ZN3cub18CUB_300001_SM_10006detail10radix_sort29DeviceRadixSortOnesweepKernelINS1_5radix10policy_hubIiiyE10Policy1000ELNS0_9SortOrderE0EiiyiiNS1_21identity_decomposer_tEEEvPT5_SB_PT3_PKSC_PT1_PKSG_PT2_PKSK_T4_iiT6__param_3];
	cvta.to.global.u64 	%rd93, %rd437;
	shl.b64 	%rd94, %rd9, 3;
	add.s64 	%rd95, %rd93, %rd94;
	ld.global.u64 	%rd96, [%rd95];
	cvt.s64.s32 	%rd97, %r218;
	sub.s64 	%rd456, %rd96, %rd97;
	st.shared.u64 	[%r340], %rd456;
	setp.lt.s32 	%p140, %r3, 1;
	mov.u32 	%r2249, %r2174;
	@%p140 bra 	$L__BB19_220;
	mov.b32 	%r2247, -1;
	mov.u32 	%r2246, %r3;
	mov.u32 	%r2249, %r2174;
$L__BB19_216:
	ld.param.u64 	%rd430, [_ZN3cub18CUB_300001_SM_10006detail10radix_sort29DeviceRadixSortOnesweepKernelINS1_5radix10policy_hubIiiyE10Policy1000ELNS0_9SortOrderE0EiiyiiNS1_21identity_decomposer_tEEEvPT5_SB_PT3_PKSC_PT1_PKSG_PT2_PKSK_T4_iiT6__param_0];
	add.s32 	%r344, %r2246, -1;
	shl.b32 	%r1584, %r344, 8;
	add.s32 	%r1585, %r1584, %r1;
	cvta.to.global.u64 	%rd98, %rd430;
	mul.wide.s32 	%rd99, %r1585, 4;
	add.s64 	%rd19, %rd98, %rd99;
$L__BB19_217:
	membar.cta;
	ld.volatile.global.u32 	%r345, [%rd19];
	setp.eq.s32 	%p141, %r345, 0;
	@%p141 bra 	$L__BB19_217;
	and.b32  	%r1586, %r345, 1073741823;
	add.s32 	%r2249, %r1586, %r2249;
	setp.gt.s32 	%p142, %r345, -1;
	vote.sync.ballot.b32 	%r2247, %p142, %r2247;
	setp.gt.u32 	%p144, %r2246, 1;
	and.pred  	%p145, %p142, %p144;
	mov.u32 	%r2246, %r344;
	@%p145 bra 	$L__BB19_216;
	ld.shared.u64 	%rd456, [%r340];
$L__BB19_220:
	ld.param.u64 	%rd431, [_ZN3cub18CUB_300001_SM_10006detail10radix_sort29DeviceRadixSortOnesweepKernelINS1_5radix10policy_hubIiiyE10Policy1000ELNS0_9SortOrderE0EiiyiiNS1_21identity_decomposer_tEEEvPT5_SB_PT3_PKSC_PT1_PKSG_PT2_PKSK_T4_iiT6__param_0];
	or.b32  	%r1587, %r2249, -2147483648;
	cvta.to.global.u64 	%rd100, %rd431;
	shl.b32 	%r1588, %r3, 8;
	add.s32 	%r1589, %r1588, %r1;
	mul.wide.s32 	%rd101, %r1589, 4;
	add.s64 	%rd102, %rd100, %rd101;
	st.volatile.global.u32 	[%rd102], %r1587;
	sub.s32 	%r1590, %r2249, %r2174;
	cvt.s64.s32 	%rd103, %r1590;
	add.s64 	%rd104, %rd456, %rd103;
	st.shared.u64 	[%r340], %rd104;
$L__BB19_221:
	ld.param.u32 	%r2087, [_ZN3cub18CUB_300001_SM_10006detail10radix_sort29DeviceRadixSortOnesweepKernelINS1_5radix10policy_hubIiiyE10Policy1000ELNS0_9SortOrderE0EiiyiiNS1_21identity_decomposer_tEEEvPT5_SB_PT3_PKSC_PT1_PKSG_PT2_PKSK_T4_iiT6__param_8];
	ld.param.u64 	%rd434, [_ZN3cub18CUB_300001_SM_10006detail10radix_sort29DeviceRadixSortOnesweepKernelINS1_5radix10policy_hubIiiyE10Policy1000ELNS0_9SortOrderE0EiiyiiNS1_21identity_decomposer_tEEEvPT5_SB_PT3_PKSC_PT1_PKSG_PT2_PKSK_T4_iiT6__param_2];
	setp.gt.u32 	%p146, %r1, 255;
	mad.lo.s32 	%r349, %r3, 6528, 6528;
	setp.lt.s32 	%p147, %r349, %r2087;
	setp.eq.s64 	%p148, %rd434, 0;
	or.pred  	%p149, %p148, %p147;
	or.pred  	%p150, %p146, %p149;
	@%p150 bra 	$L__BB19_223;
	ld.param.u64 	%rd435, [_ZN3cub18CUB_300001_SM_10006detail10radix_sort29DeviceRadixSortOnesweepKernelINS1_5radix10policy_hubIiiyE10Policy1000ELNS0_9SortOrderE0EiiyiiNS1_21identity_decomposer_tEEEvPT5_SB_PT3_PKSC_PT1_PKSG_PT2_PKSK_T4_iiT6__param_2];
	ld.shared.u64 	%rd105, [%r340];
	cvt.s64.s32 	%rd106, %r2174;
	cvt.s64.s32 	%rd107, %r218;
	add.s64 	%rd108, %rd107, %rd106;
	add.s64 	%rd109, %rd108, %rd105;
	cvta.to.global.u64 	%rd110, %rd435;
	shl.b64 	%rd111, %rd9, 3;
	add.s64 	%rd112, %rd110, %rd111;
	st.global.u64 	[%rd112], %rd109;
$L__BB19_223:
	ld.param.u32 	%r2088, [_ZN3cub18CUB_300001_SM_10006detail10radix_sort29DeviceRadixSortOnesweepKernelINS1_5radix10policy_hubIiiyE10Policy1000ELNS0_9SortOrderE0EiiyiiNS1_21identity_decomposer_tEEEvPT5_SB_PT3_PKSC_PT1_PKSG_PT2_PKSK_T4_iiT6__param_8];
	ld.param.u64 	%rd438, [_ZN3cub18CUB_300001_SM_10006detail10radix_sort29DeviceRadixSortOnesweepKernelINS1_5radix10policy_hubIiiyE10Policy1000ELNS0_9SortOrderE0EiiyiiNS1_21identity_decomposer_tEEEvPT5_SB_PT3_PKSC_PT1_PKSG_PT2_PKSK_T4_iiT6__param_4];
	cvta.to.global.u64 	%rd22, %rd438;
	shl.b32 	%r1591, %r1, 2;
	add.s32 	%r350, %r783, %r1591;
	setp.gt.s32 	%p151, %r349, %r2088;
	bar.sync 	0;
	@%p151 bra 	$L__BB19_225;
	ld.param.u32 	%r2112, [_ZN3cub18CUB_300001_SM_10006detail10radix_sort29DeviceRadixSortOnesweepKernelINS1_5radix10policy_hubIiiyE10Policy1000ELNS0_9SortOrderE0EiiyiiNS1_21identity_decomposer_tEEEvPT5_SB_PT3_PKSC_PT1_PKSG_PT2_PKSK_T4_iiT6__param_9];
	ld.shared.u32 	%r1593, [%r350];
	shr.u32 	%r1594, %r1593, %r2112;
	and.b32  	%r1595, %r1594, %r221;
	shl.b32 	%r1596, %r1595, 3;
	add.s32 	%r1598, %r783, 26112;
	add.s32 	%r1599, %r1598, %r1596;
	ld.shared.u64 	%rd113, [%r1599];
	add.s64 	%rd114, %rd113, %rd9;
	xor.b32  	%r1600, %r1593, -2147483648;
	shl.b64 	%rd115, %rd114, 2;
	add.s64 	%rd116, %rd22, %rd115;
	st.global.u32 	[%rd116], %r1600;
	bar.warp.sync 	-1;
	ld.shared.u32 	%r1601, [%r350+1536];
	shr.u32 	%r1602, %r1601, %r2112;
	and.b32  	%r1603, %r1602, %r221;
	shl.b32 	%r1604, %r1603, 3;
	add.s32 	%r1605, %r1598, %r1604;
	ld.shared.u64 	%rd117, [%r1605];
	add.s64 	%rd118, %rd117, %rd9;
	xor.b32  	%r1606, %r1601, -2147483648;
	shl.b64 	%rd119, %rd118, 2;
	add.s64 	%rd120, %rd22, %rd119;
	st.global.u32 	[%rd120+1536], %r1606;
	bar.warp.sync 	-1;
	ld.shared.u32 	%r1607, [%r350+3072];
	shr.u32 	%r1608, %r1607, %r2112;
	and.b32  	%r1609, %r1608, %r221;
	shl.b32 	%r1610, %r1609, 3;
	add.s32 	%r1611, %r1598, %r1610;
	ld.shared.u64 	%rd121, [%r1611];
	add.s64 	%rd122, %rd121, %rd9;
	xor.b32  	%r1612, %r1607, -2147483648;
	shl.b64 	%rd123, %rd122, 2;
	add.s64 	%rd124, %rd22, %rd123;
	st.global.u32 	[%rd124+3072], %r1612;
	bar.warp.sync 	-1;
	ld.shared.u32 	%r1613, [%r350+4608];
	shr.u32 	%r1614, %r1613, %r2112;
	and.b32  	%r1615, %r1614, %r221;
	shl.b32 	%r1616, %r1615, 3;
	add.s32 	%r1617, %r1598, %r1616;
	ld.shared.u64 	%rd125, [%r1617];
	add.s64 	%rd126, %rd125, %rd9;
	xor.b32  	%r1618, %r1613, -2147483648;
	shl.b64 	%rd127, %rd126, 2;
	add.s64 	%rd128, %rd22, %rd127;
	st.global.u32 	[%rd128+4608], %r1618;
	bar.warp.sync 	-1;
	ld.shared.u32 	%r1619, [%r350+6144];
	shr.u32 	%r1620, %r1619, %r2112;
	and.b32  	%r1621, %r1620, %r221;
	shl.b32 	%r1622, %r1621, 3;
	add.s32 	%r1623, %r1598, %r1622;
	ld.shared.u64 	%rd129, [%r1623];
	add.s64 	%rd130, %rd129, %rd9;
	xor.b32  	%r1624, %r1619, -2147483648;
	shl.b64 	%rd131, %rd130, 2;
	add.s64 	%rd132, %rd22, %rd131;
	st.global.u32 	[%rd132+6144], %r1624;
	bar.warp.sync 	-1;
	ld.shared.u32 	%r1625, [%r350+7680];
	shr.u32 	%r1626, %r1625, %r2112;
	and.b32  	%r1627, %r1626, %r221;
	shl.b32 	%r1628, %r1627, 3;
	add.s32 	%r1629, %r1598, %r1628;
	ld.shared.u64 	%rd133, [%r1629];
	add.s64 	%rd134, %rd133, %rd9;
	xor.b32  	%r1630, %r1625, -2147483648;
	shl.b64 	%rd135, %rd134, 2;
	add.s64 	%rd136, %rd22, %rd135;
	st.global.u32 	[%rd136+7680], %r1630;
	bar.warp.sync 	-1;
	ld.shared.u32 	%r1631, [%r350+9216];
	shr.u32 	%r1632, %r1631, %r2112;
	and.b32  	%r1633, %r1632, %r221;
	shl.b32 	%r1634, %r1633, 3;
	add.s32 	%r1635, %r1598, %r1634;
	ld.shared.u64 	%rd137, [%r1635];
	add.s64 	%rd138, %rd137, %rd9;
	xor.b32  	%r1636, %r1631, -2147483648;
	shl.b64 	%rd139, %rd138, 2;
	add.s64 	%rd140, %rd22, %rd139;
	st.global.u32 	[%rd140+9216], %r1636;
	bar.warp.sync 	-1;
	ld.shared.u32 	%r1637, [%r350+10752];
	shr.u32 	%r1638, %r1637, %r2112;
	and.b32  	%r1639, %r1638, %r221;
	shl.b32 	%r1640, %r1639, 3;
	add.s32 	%r1641, %r1598, %r1640;
	ld.shared.u64 	%rd141, [%r1641];
	add.s64 	%rd142, %rd141, %rd9;
	xor.b32  	%r1642, %r1637, -2147483648;
	shl.b64 	%rd143, %rd142, 2;
	add.s64 	%rd144, %rd22, %rd143;
	st.global.u32 	[%rd144+10752], %r1642;
	bar.warp.sync 	-1;
	ld.shared.u32 	%r1643, [%r350+12288];
	shr.u32 	%r1644, %r1643, %r2112;
	and.b32  	%r1645, %r1644, %r221;
	shl.b32 	%r1646, %r1645, 3;
	add.s32 	%r1647, %r1598, %r1646;
	ld.shared.u64 	%rd145, [%r1647];
	add.s64 	%rd146, %rd145, %rd9;
	xor.b32  	%r1648, %r1643, -2147483648;
	shl.b64 	%rd147, %rd146, 2;
	add.s64 	%rd148, %rd22, %rd147;
	st.global.u32 	[%rd148+12288], %r1648;
	bar.warp.sync 	-1;
	ld.shared.u32 	%r1649, [%r350+13824];
	shr.u32 	%r1650, %r1649, %r2112;
	and.b32  	%r1651, %r1650, %r221;
	shl.b32 	%r1652, %r1651, 3;
	add.s32 	%r1653, %r1598, %r1652;
	ld.shared.u64 	%rd149, [%r1653];
	add.s64 	%rd150, %rd149, %rd9;
	xor.b32  	%r1654, %r1649, -2147483648;
	shl.b64 	%rd151, %rd150, 2;
	add.s64 	%rd152, %rd22, %rd151;
	st.global.u32 	[%rd152+13824], %r1654;
	bar.warp.sync 	-1;
	ld.shared.u32 	%r1655, [%r350+15360];
	shr.u32 	%r1656, %r1655, %r2112;
	and.b32  	%r1657, %r1656, %r221;
	shl.b32 	%r1658, %r1657, 3;
	add.s32 	%r1659, %r1598, %r1658;
	ld.shared.u64 	%rd153, [%r1659];
	add.s64 	%rd154, %rd153, %rd9;
	xor.b32  	%r1660, %r1655, -2147483648;
	shl.b64 	%rd155, %rd154, 2;
	add.s64 	%rd156, %rd22, %rd155;
	st.global.u32 	[%rd156+15360], %r1660;
	bar.warp.sync 	-1;
	ld.shared.u32 	%r1661, [%r350+16896];
	shr.u32 	%r1662, %r1661, %r2112;
	and.b32  	%r1663, %r1662, %r221;
	shl.b32 	%r1664, %r1663, 3;
	add.s32 	%r1665, %r1598, %r1664;
	ld.shared.u64 	%rd157, [%r1665];
	add.s64 	%rd158, %rd157, %rd9;
	xor.b32  	%r1666, %r1661, -2147483648;
	shl.b64 	%rd159, %rd158, 2;
	add.s64 	%rd160, %rd22, %rd159;
	st.global.u32 	[%rd160+16896], %r1666;
	bar.warp.sync 	-1;
	ld.shared.u32 	%r1667, [%r350+18432];
	shr.u32 	%r1668, %r1667, %r2112;
	and.b32  	%r1669, %r1668, %r221;
	shl.b32 	%r1670, %r1669, 3;
	add.s32 	%r1671, %r1598, %r1670;
	ld.shared.u64 	%rd161, [%r1671];
	add.s64 	%rd162, %rd161, %rd9;
	xor.b32  	%r1672, %r1667, -2147483648;
	shl.b64 	%rd163, %rd162, 2;
	add.s64 	%rd164, %rd22, %rd163;
	st.global.u32 	[%rd164+18432], %r1672;
	bar.warp.sync 	-1;
	ld.shared.u32 	%r1673, [%r350+19968];
	shr.u32 	%r1674, %r1673, %r2112;
	and.b32  	%r1675, %r1674, %r221;
	shl.b32 	%r1676, %r1675, 3;
	add.s32 	%r1677, %r1598, %r1676;
	ld.shared.u64 	%rd165, [%r1677];
	add.s64 	%rd166, %rd165, %rd9;
	xor.b32  	%r1678, %r1673, -2147483648;
	shl.b64 	%rd167, %rd166, 2;
	add.s64 	%rd168, %rd22, %rd167;
	st.global.u32 	[%rd168+19968], %r1678;
	bar.warp.sync 	-1;
	ld.shared.u32 	%r1679, [%r350+21504];
	shr.u32 	%r1680, %r1679, %r2112;
	and.b32  	%r1681, %r1680, %r221;
	shl.b32 	%r1682, %r1681, 3;
	add.s32 	%r1683, %r1598, %r1682;
	ld.shared.u64 	%rd169, [%r1683];
	add.s64 	%rd170, %rd169, %rd9;
	xor.b32  	%r1684, %r1679, -2147483648;
	shl.b64 	%rd171, %rd170, 2;
	add.s64 	%rd172, %rd22, %rd171;
	st.global.u32 	[%rd172+21504], %r1684;
	bar.warp.sync 	-1;
	ld.shared.u32 	%r1685, [%r350+23040];
	shr.u32 	%r1686, %r1685, %r2112;
	and.b32  	%r1687, %r1686, %r221;
	shl.b32 	%r1688, %r1687, 3;
	add.s32 	%r1689, %r1598, %r1688;
	ld.shared.u64 	%rd173, [%r1689];
	add.s64 	%rd174, %rd173, %rd9;
	xor.b32  	%r1690, %r1685, -2147483648;
	shl.b64 	%rd175, %rd174, 2;
	add.s64 	%rd176, %rd22, %rd175;
	st.global.u32 	[%rd176+23040], %r1690;
	bar.warp.sync 	-1;
	ld.shared.u32 	%r1691, [%r350+24576];
	shr.u32 	%r1692, %r1691, %r2112;
	and.b32  	%r1693, %r1692, %r221;
	shl.b32 	%r1694, %r1693, 3;
	add.s32 	%r1695, %r1598, %r1694;
	ld.shared.u64 	%rd177, [%r1695];
	add.s64 	%rd178, %rd177, %rd9;
	xor.b32  	%r1696, %r1691, -2147483648;
	shl.b64 	%rd179, %rd178, 2;
	add.s64 	%rd180, %rd22, %rd179;
	st.global.u32 	[%rd180+24576], %r1696;
	bar.warp.sync 	-1;
	bra.uni 	$L__BB19_260;
$L__BB19_225:
	ld.param.u32 	%r2089, [_ZN3cub18CUB_300001_SM_10006detail10radix_sort29DeviceRadixSortOnesweepKernelINS1_5radix10policy_hubIiiyE10Policy1000ELNS0_9SortOrderE0EiiyiiNS1_21identity_decomposer_tEEEvPT5_SB_PT3_PKSC_PT1_PKSG_PT2_PKSK_T4_iiT6__param_8];
	mad.lo.s32 	%r351, %r3, -6528, %r2089;
	setp.ge.s32 	%p152, %r1, %r351;
	@%p152 bra 	$L__BB19_227;
	ld.param.u32 	%r2113, [_ZN3cub18CUB_300001_SM_10006detail10radix_sort29DeviceRadixSortOnesweepKernelINS1_5radix10policy_hubIiiyE10Policy1000ELNS0_9SortOrderE0EiiyiiNS1_21identity_decomposer_tEEEvPT5_SB_PT3_PKSC_PT1_PKSG_PT2_PKSK_T4_iiT6__param_9];
	ld.shared.u32 	%r1697, [%r350];
	shr.u32 	%r1698, %r1697, %r2113;
	and.b32  	%r1699, %r1698, %r221;
	shl.b32 	%r1700, %r1699, 3;
	add.s32 	%r1702, %r783, %r1700;
	ld.shared.u64 	%rd181, [%r1702+26112];
	xor.b32  	%r1703, %r1697, -2147483648;
	add.s64 	%rd182, %rd181, %rd9;
	shl.b64 	%rd183, %rd182, 2;
	add.s64 	%rd184, %rd22, %rd183;
	st.global.u32 	[%rd184], %r1703;
$L__BB19_227:
	bar.warp.sync 	-1;
	add.s32 	%r1704, %r1, 384;
	setp.ge.s32 	%p153, %r1704, %r351;
	@%p153 bra 	$L__BB19_229;
	ld.param.u32 	%r2114, [_ZN3cub18CUB_300001_SM_10006detail10radix_sort29DeviceRadixSortOnesweepKernelINS1_5radix10policy_hubIiiyE10Policy1000ELNS0_9SortOrderE0EiiyiiNS1_21identity_decomposer_tEEEvPT5_SB_PT3_PKSC_PT1_PKSG_PT2_PKSK_T4_iiT6__param_9];
	ld.shared.u32 	%r1705, [%r350+1536];
	shr.u32 	%r1706, %r1705, %r2114;
	and.b32  	%r1707, %r1706, %r221;
	shl.b32 	%r1708, %r1707, 3;
	add.s32 	%r1710, %r783, %r1708;
	ld.shared.u64 	%rd185, [%r1710+26112];
	xor.b32  	%r1711, %r1705, -2147483648;
	add.s64 	%rd186, %rd185, %rd9;
	shl.b64 	%rd187, %rd186, 2;
	add.s64 	%rd188, %rd22, %rd187;
	st.global.u32 	[%rd188+1536], %r1711;
$L__BB19_229:
	bar.warp.sync 	-1;
	add.s32 	%r1712, %r1, 768;
	setp.ge.s32 	%p154, %r1712, %r351;
	@%p154 bra 	$L__BB19_231;
	ld.param.u32 	%r2115, [_ZN3cub18CUB_300001_SM_10006detail10radix_sort29DeviceRadixSortOnesweepKernelINS1_5radix10policy_hubIiiyE10Policy1000ELNS0_9SortOrderE0EiiyiiNS1_21identity_decomposer_tEEEvPT5_SB_PT3_PKSC_PT1_PKSG_PT2_PKSK_T4_iiT6__param_9];
	ld.shared.u32 	%r1713, [%r350+3072];
	shr.u32 	%r1714, %r1713, %r2115;
	and.b32  	%r1715, %r1714, %r221;
	shl.b32 	%r1716, %r1715, 3;
	add.s32 	%r1718, %r783, %r1716;
	ld.shared.u64 	%rd189, [%r1718+26112];
	xor.b32  	%r1719, %r1713, -2147483648;
	add.s64 	%rd190, %rd189, %rd9;
	shl.b64 	%rd191, %rd190, 2;
	add.s64 	%rd192, %rd22, %rd191;
	st.global.u32 	[%rd192+3072], %r1719;
$L__BB19_231:
	bar.warp.sync 	-1;
	add.s32 	%r1720, %r1, 1152;
	setp.ge.s32 	%p155, %r1720, %r351;
	@%p155 bra 	$L__BB19_233;
	ld.param.u32 	%r2116, [_ZN3cub18CUB_300001_SM_10006detail10radix_sort29DeviceRadixSortOnesweepKernelINS1_5radix10policy_hubIiiyE10Policy1000ELNS0_9SortOrderE0EiiyiiNS1_21identity_decomposer_tEEEvPT5_SB_PT3_PKSC_PT1_PKSG_PT2_PKSK_T4_iiT6__param_9];
	ld.shared.u32 	%r1721, [%r350+4608];
	shr.u32 	%r1722, %r1721, %r2116;
	and.b32  	%r1723, %r1722, %r221;
	shl.b32 	%r1724, %r1723, 3;
	add.s32 	%r1726, %r783, %r1724;
	ld.shared.u64 	%rd193, [%r1726+26112];
	xor.b32  	%r1727, %r1721, -2147483648;
	add.s64 	%rd194, %rd193, %rd9;
	shl.b64 	%rd195, %rd194, 2;
	add.s64 	%rd196, %rd22, %rd195;
	st.global.u32 	[%rd196+4608], %r1727;
$L__BB19_233:
	bar.warp.sync 	-1;
	add.s32 	%r1728, %r1, 1536;
	setp.ge.s32 	%p156, %r1728, %r351;
	@%p156 bra 	$L__BB19_235;
	ld.param.u32 	%r2117, [_ZN3cub18CUB_300001_SM_10006detail10radix_sort29DeviceRadixSortOnesweepKernelINS1_5radix10policy_hubIiiyE10Policy1000ELNS0_9SortOrderE0EiiyiiNS1_21identity_decomposer_tEEEvPT5_SB_PT3_PKSC_PT1_PKSG_PT2_PKSK_T4_iiT6__param_9];
	ld.shared.u32 	%r1729, [%r350+6144];
	shr.u32 	%r1730, %r1729, %r2117;
	and.b32  	%r1731, %r1730, %r221;
	shl.b32 	%r1732, %r1731, 3;
	add.s32 	%r1734, %r783, %r1732;
	ld.shared.u64 	%rd197, [%r1734+26112];
	xor.b32  	%r1735, %r1729, -2147483648;
	add.s64 	%rd198, %rd197, %rd9;
	shl.b64 	%rd199, %rd198, 2;
	add.s64 	%rd200, %rd22, %rd199;
	st.global.u32 	[%rd200+6144], %r1735;
$L__BB19_235:
	bar.warp.sync 	-1;
	add.s32 	%r1736, %r1, 1920;
	setp.ge.s32 	%p157, %r1736, %r351;
	@%p157 bra 	$L__BB19_237;
	ld.param.u32 	%r2118, [_ZN3cub18CUB_300001_SM_10006detail10radix_sort29DeviceRadixSortOnesweepKernelINS1_5radix10policy_hubIiiyE10Policy1000ELNS0_9SortOrderE0EiiyiiNS1_21identity_decomposer_tEEEvPT5_SB_PT3_PKSC_PT1_PKSG_PT2_PKSK_T4_iiT6__param_9];
	ld.shared.u32 	%r1737, [%r350+7680];
	shr.u32 	%r1738, %r1737, %r2118;
	and.b32  	%r1739, %r1738, %r221;
	shl.b32 	%r1740, %r1739, 3;
	add.s32 	%r1742, %r783, %r1740;
	ld.shared.u64 	%rd201, [%r1742+26112];
	xor.b32  	%r1743, %r1737, -2147483648;
	add.s64 	%rd202, %rd201, %rd9;
	shl.b64 	%rd203, %rd202, 2;
	add.s64 	%rd204, %rd22, %rd203;
	st.global.u32 	[%rd204+7680], %r1743;
$L__BB19_237:
	bar.warp.sync 	-1;
	add.s32 	%r1744, %r1, 2304;
	setp.ge.s32 	%p158, %r1744, %r351;
	@%p158 bra 	$L__BB19_239;
	ld.param.u32 	%r2119, [_ZN3cub18CUB_300001_SM_10006detail10radix_sort29DeviceRadixSortOnesweepKernelINS1_5radix10policy_hubIiiyE10Policy1000ELNS0_9SortOrderE0EiiyiiNS1_21identity_decomposer_tEEEvPT5_SB_PT3_PKSC_PT1_PKSG_PT2_PKSK_T4_iiT6__param_9];
	ld.shared.u32 	%r1745, [%r350+9216];
	shr.u32 	%r1746, %r1745, %r2119;
	and.b32  	%r1747, %r1746, %r221;
	shl.b32 	%r1748, %r1747, 3;
	add.s32 	%r1750, %r783, %r1748;
	ld.shared.u64 	%rd205, [%r1750+26112];
	xor.b32  	%r1751, %r1745, -2147483648;
	add.s64 	%rd206, %rd205, %rd9;
	shl.b64 	%rd207, %rd206, 2;
	add.s64 	%rd208, %rd22, %rd207;
	st.global.u32 	[%rd208+9216], %r1751;
$L__BB19_239:
	bar.warp.sync 	-1;
	add.s32 	%r1752, %r1, 2688;
	setp.ge.s32 	%p159, %r1752, %r351;
	@%p159 bra 	$L__BB19_241;
	ld.param.u32 	%r2120, [_ZN3cub18CUB_300001_SM_10006detail10radix_sort29DeviceRadixSortOnesweepKernelINS1_5radix10policy_hubIiiyE10Policy1000ELNS0_9SortOrderE0EiiyiiNS1_21identity_decomposer_tEEEvPT5_SB_PT3_PKSC_PT1_PKSG_PT2_PKSK_T4_iiT6__param_9];
	ld.shared.u32 	%r1753, [%r350+10752];
	shr.u32 	%r1754, %r1753, %r2120;
	and.b32  	%r1755, %r1754, %r221;
	shl.b32 	%r1756, %r1755, 3;
	add.s32 	%r1758, %r783, %r1756;
	ld.shared.u64 	%rd209, [%r1758+26112];
	xor.b32  	%r1759, %r1753, -2147483648;
	add.s64 	%rd210, %rd209, %rd9;
	shl.b64 	%rd211, %rd210, 2;
	add.s64 	%rd212, %rd22, %rd211;
	st.global.u32 	[%rd212+10752], %r1759;
$L__BB19_241:
	bar.warp.sync 	-1;
	or.b32  	%r1760, %r1, 3072;
	setp.ge.s32 	%p160, %r1760, %r351;
	@%p160 bra 	$L__BB19_243;
	ld.param.u32 	%r2121, [_ZN3cub18CUB_300001_SM_10006detail10radix_sort29DeviceRadixSortOnesweepKernelINS1_5radix10policy_hubIiiyE10Policy1000ELNS0_9SortOrderE0EiiyiiNS1_21identity_decomposer_tEEEvPT5_SB_PT3_PKSC_PT1_PKSG_PT2_PKSK_T4_iiT6__param_9];
	ld.shared.u32 	%r1761, [%r350+12288];
	shr.u32 	%r1762, %r1761, %r2121;
	and.b32  	%r1763, %r1762, %r221;
	shl.b32 	%r1764, %r1763, 3;
	add.s32 	%r1766, %r783, %r1764;
	ld.shared.u64 	%rd213, [%r1766+26112];
	xor.b32  	%r1767, %r1761, -2147483648;
	add.s64 	%rd214, %rd213, %rd9;
	shl.b64 	%rd215, %rd214, 2;
	add.s64 	%rd216, %rd22, %rd215;
	st.global.u32 	[%rd216+12288], %r1767;
$L__BB19_243:
	bar.warp.sync 	-1;
	add.s32 	%r1768, %r1, 3456;
	setp.ge.s32 	%p161, %r1768, %r351;
	@%p161 bra 	$L__BB19_245;
	ld.param.u32 	%r2122, [_ZN3cub18CUB_300001_SM_10006detail10radix_sort29DeviceRadixSortOnesweepKernelINS1_5radix10policy_hubIiiyE10Policy1000ELNS0_9SortOrderE0EiiyiiNS1_21identity_decomposer_tEEEvPT5_SB_PT3_PKSC_PT1_PKSG_PT2_PKSK_T4_iiT6__param_9];
	ld.shared.u32 	%r1769, [%r350+13824];
	shr.u32 	%r1770, %r1769, %r2122;
	and.b32  	%r1771, %r1770, %r221;
	shl.b32 	%r1772, %r1771, 3;
	add.s32 	%r1774, %r783, %r1772;
	ld.shared.u64 	%rd217, [%r1774+26112];
	xor.b32  	%r1775, %r1769, -2147483648;
	add.s64 	%rd218, %rd217, %rd9;
	shl.b64 	%rd219, %rd218, 2;
	add.s64 	%rd220, %rd22, %rd219;
	st.global.u32 	[%rd220+13824], %r1775;
$L__BB19_245:
	bar.warp.sync 	-1;
	add.s32 	%r1776, %r1, 3840;
	setp.ge.s32 	%p162, %r1776, %r351;
	@%p162 bra 	$L__BB19_247;
	ld.param.u32 	%r2123, [_ZN3cub18CUB_300001_SM_10006detail10radix_sort29DeviceRadixSortOnesweepKernelINS1_5radix10policy_hubIiiyE10Policy1000ELNS0_9SortOrderE0EiiyiiNS1_21identity_decomposer_tEEEvPT5_SB_PT3_PKSC_PT1_PKSG_PT2_PKSK_T4_iiT6__param_9];
	ld.shared.u32 	%r1777, [%r350+15360];
	shr.u32 	%r1778, %r1777, %r2123;
	and.b32  	%r1779, %r1778, %r221;
	shl.b32 	%r1780, %r1779, 3;
	add.s32 	%r1782, %r783, %r1780;
	ld.shared.u64 	%rd221, [%r1782+26112];
	xor.b32  	%r1783, %r1777, -2147483648;
	add.s64 	%rd222, %rd221, %rd9;
	shl.b64 	%rd223, %rd222, 2;
	add.s64 	%rd224, %rd22, %rd223;
	st.global.u32 	[%rd224+15360], %r1783;
$L__BB19_247:
	bar.warp.sync 	-1;
	add.s32 	%r1784, %r1, 4224;
	setp.ge.s32 	%p163, %r1784, %r351;
	@%p163 bra 	$L__BB19_249;
	ld.param.u32 	%r2124, [_ZN3cub18CUB_300001_SM_10006detail10radix_sort29DeviceRadixSortOnesweepKernelINS1_5radix10policy_hubIiiyE10Policy1000ELNS0_9SortOrderE0EiiyiiNS1_21identity_decomposer_tEEEvPT5_SB_PT3_PKSC_PT1_PKSG_PT2_PKSK_T4_iiT6__param_9];
	ld.shared.u32 	%r1785, [%r350+16896];
	shr.u32 	%r1786, %r1785, %r2124;
	and.b32  	%r1787, %r1786, %r221;
	shl.b32 	%r1788, %r1787, 3;
	add.s32 	%r1790, %r783, %r1788;
	ld.shared.u64 	%rd225, [%r1790+26112];
	xor.b32  	%r1791, %r1785, -2147483648;
	add.s64 	%rd226, %rd225, %rd9;
	shl.b64 	%rd227, %rd226, 2;
	add.s64 	%rd228, %rd22, %rd227;
	st.global.u32 	[%rd228+16896], %r1791;
$L__BB19_249:
	bar.warp.sync 	-1;
	add.s32 	%r1792, %r1, 4608;
	setp.ge.s32 	%p164, %r1792, %r351;
	@%p164 bra 	$L__BB19_251;
	ld.param.u32 	%r2125, [_ZN3cub18CUB_300001_SM_10006detail10radix_sort29DeviceRadixSortOnesweepKernelINS1_5radix10policy_hubIiiyE10Policy1000ELNS0_9SortOrderE0EiiyiiNS1_21identity_decomposer_tEEEvPT5_SB_PT3_PKSC_PT1_PKSG_PT2_PKSK_T4_iiT6__param_9];
	ld.shared.u32 	%r1793, [%r350+18432];
	shr.u32 	%r1794, %r1793, %r2125;
	and.b32  	%r1795, %r1794, %r221;
	shl.b32 	%r1796, %r1795, 3;
	add.s32 	%r1798, %r783, %r1796;
	ld.shared.u64 	%rd229, [%r1798+26112];
	xor.b32  	%r1799, %r1793, -2147483648;
	add.s64 	%rd230, %rd229, %rd9;
	shl.b64 	%rd231, %rd230, 2;
	add.s64 	%rd232, %rd22, %rd231;
	st.global.u32 	[%rd232+18432], %r1799;
$L__BB19_251:
	bar.warp.sync 	-1;
	add.s32 	%r1800, %r1, 4992;
	setp.ge.s32 	%p165, %r1800, %r351;
	@%p165 bra 	$L__BB19_253;
	ld.param.u32 	%r2126, [_ZN3cub18CUB_300001_SM_10006detail10radix_sort29DeviceRadixSortOnesweepKernelINS1_5radix10policy_hubIiiyE10Policy1000ELNS0_9SortOrderE0EiiyiiNS1_21identity_decomposer_tEEEvPT5_SB_PT3_PKSC_PT1_PKSG_PT2_PKSK_T4_iiT6__param_9];
	ld.shared.u32 	%r1801, [%r350+19968];
	shr.u32 	%r1802, %r1801, %r2126;
	and.b32  	%r1803, %r1802, %r221;
	shl.b32 	%r1804, %r1803, 3;
	add.s32 	%r1806, %r783, %r1804;
	ld.shared.u64 	%rd233, [%r1806+26112];
	xor.b32  	%r1807, %r1801, -2147483648;
	add.s64 	%rd234, %rd233, %rd9;
	shl.b64 	%rd235, %rd234, 2;
	add.s64 	%rd236, %rd22, %rd235;
	st.global.u32 	[%rd236+19968], %r1807;
$L__BB19_253:
	bar.warp.sync 	-1;
	add.s32 	%r1808, %r1, 5376;
	setp.ge.s32 	%p166, %r1808, %r351;
	@%p166 bra 	$L__BB19_255;
	ld.param.u32 	%r2127, [_ZN3cub18CUB_300001_SM_10006detail10radix_sort29DeviceRadixSortOnesweepKernelINS1_5radix10policy_hubIiiyE10Policy1000ELNS0_9SortOrderE0EiiyiiNS1_21identity_decomposer_tEEEvPT5_SB_PT3_PKSC_PT1_PKSG_PT2_PKSK_T4_iiT6__param_9];
	ld.shared.u32 	%r1809, [%r350+21504];
	shr.u32 	%r1810, %r1809, %r2127;
	and.b32  	%r1811, %r1810, %r221;
	shl.b32 	%r1812, %r1811, 3;
	add.s32 	%r1814, %r783, %r1812;
	ld.shared.u64 	%rd237, [%r1814+26112];
	xor.b32  	%r1815, %r1809, -2147483648;
	add.s64 	%rd238, %rd237, %rd9;
	shl.b64 	%rd239, %rd238, 2;
	add.s64 	%rd240, %rd22, %rd239;
	st.global.u32 	[%rd240+21504], %r1815;
$L__BB19_255:
	bar.warp.sync 	-1;
	add.s32 	%r1816, %r1, 5760;
	setp.ge.s32 	%p167, %r1816, %r351;
	@%p167 bra 	$L__BB19_257;
	ld.param.u32 	%r2128, [_ZN3cub18CUB_300001_SM_10006detail10radix_sort29DeviceRadixSortOnesweepKernelINS1_5radix10policy_hubIiiyE10Policy1000ELNS0_9SortOrderE0EiiyiiNS1_21identity_decomposer_tEEEvPT5_SB_PT3_PKSC_PT1_PKSG_PT2_PKSK_T4_iiT6__param_9];
	ld.shared.u32 	%r1817, [%r350+23040];
	shr.u32 	%r1818, %r1817, %r2128;
	and.b32  	%r1819, %r1818, %r221;
	shl.b32 	%r1820, %r1819, 3;
	add.s32 	%r1822, %r783, %r1820;
	ld.shared.u64 	%rd241, [%r1822+26112];
	xor.b32  	%r1823, %r1817, -2147483648;
	add.s64 	%rd242, %rd241, %rd9;
	shl.b64 	%rd243, %rd242, 2;
	add.s64 	%rd244, %rd22, %rd243;
	st.global.u32 	[%rd244+23040], %r1823;
$L__BB19_257:
	bar.warp.sync 	-1;
	or.b32  	%r1824, %r1, 6144;
	setp.ge.s32 	%p168, %r1824, %r351;
	@%p168 bra 	$L__BB19_259;
	ld.param.u32 	%r2129, [_ZN3cub18CUB_300001_SM_10006detail10radix_sort29DeviceRadixSortOnesweepKernelINS1_5radix10policy_hubIiiyE10Policy1000ELNS0_9SortOrderE0EiiyiiNS1_21identity_decomposer_tEEEvPT5_SB_PT3_PKSC_PT1_PKSG_PT2_PKSK_T4_iiT6__param_9];
	ld.shared.u32 	%r1825, [%r350+24576];
	shr.u32 	%r1826, %r1825, %r2129;
	and.b32  	%r1827, %r1826, %r221;
	shl.b32 	%r1828, %r1827, 3;
	add.s32 	%r1830, %r783, %r1828;
	ld.shared.u64 	%rd245, [%r1830+26112];
	xor.b32  	%r1831, %r1825, -2147483648;
	add.s64 	%rd246, %rd245, %rd9;
	shl.b64 	%rd247, %rd246, 2;
	add.s64 	%rd248, %rd22, %rd247;
	st.global.u32 	[%rd248+24576], %r1831;
$L__BB19_259:
	bar.warp.sync 	-1;
$L__BB19_260:
	ld.param.u32 	%r2130, [_ZN3cub18CUB_300001_SM_10006detail10radix_sort29DeviceRadixSortOnesweepKernelINS1_5radix10policy_hubIiiyE10Policy1000ELNS0_9SortOrderE0EiiyiiNS1_21identity_decomposer_tEEEvPT5_SB_PT3_PKSC_PT1_PKSG_PT2_PKSK_T4_iiT6__param_9];
	ld.param.u32 	%r2090, [_ZN3cub18CUB_300001_SM_10006detail10radix_sort29DeviceRadixSortOnesweepKernelINS1_5radix10policy_hubIiiyE10Policy1000ELNS0_9SortOrderE0EiiyiiNS1_21identity_decomposer_tEEEvPT5_SB_PT3_PKSC_PT1_PKSG_PT2_PKSK_T4_iiT6__param_8];
	setp.gt.s32 	%p169, %r349, %r2090;
	ld.shared.u32 	%r1832, [%r350];
	shr.u32 	%r1833, %r1832, %r2130;
	and.b32  	%r352, %r1833, %r221;
	ld.shared.u32 	%r1834, [%r350+1536];
	shr.u32 	%r1835, %r1834, %r2130;
	and.b32  	%r353, %r1835, %r221;
	ld.shared.u32 	%r1836, [%r350+3072];
	shr.u32 	%r1837, %r1836, %r2130;
	and.b32  	%r354, %r1837, %r221;
	ld.shared.u32 	%r1838, [%r350+4608];
	shr.u32 	%r1839, %r1838, %r2130;
	and.b32  	%r355, %r1839, %r221;
	ld.shared.u32 	%r1840, [%r350+6144];
	shr.u32 	%r1841, %r1840, %r2130;
	and.b32  	%r356, %r1841, %r221;
	ld.shared.u32 	%r1842, [%r350+7680];
	shr.u32 	%r1843, %r1842, %r2130;
	and.b32  	%r357, %r1843, %r221;
	ld.shared.u32 	%r1844, [%r350+9216];
	shr.u32 	%r1845, %r1844, %r2130;
	and.b32  	%r358, %r1845, %r221;
	ld.shared.u32 	%r1846, [%r350+10752];
	shr.u32 	%r1847, %r1846, %r2130;
	and.b32  	%r359, %r1847, %r221;
	ld.shared.u32 	%r1848, [%r350+12288];
	shr.u32 	%r1849, %r1848, %r2130;
	and.b32  	%r360, %r1849, %r221;
	ld.shared.u32 	%r1850, [%r350+13824];
	shr.u32 	%r1851, %r1850, %r2130;
	and.b32  	%r361, %r1851, %r221;
	ld.shared.u32 	%r1852, [%r350+15360];
	shr.u32 	%r1853, %r1852, %r2130;
	and.b32  	%r362, %r1853, %r221;
	ld.shared.u32 	%r1854, [%r350+16896];
	shr.u32 	%r1855, %r1854, %r2130;
	and.b32  	%r363, %r1855, %r221;
	ld.shared.u32 	%r1856, [%r350+18432];
	shr.u32 	%r1857, %r1856, %r2130;
	and.b32  	%r364, %r1857, %r221;
	ld.shared.u32 	%r1858, [%r350+19968];
	shr.u32 	%r1859, %r1858, %r2130;
	and.b32  	%r365, %r1859, %r221;
	ld.shared.u32 	%r1860, [%r350+21504];
	shr.u32 	%r1861, %r1860, %r2130;
	and.b32  	%r366, %r1861, %r221;
	ld.shared.u32 	%r1862, [%r350+23040];
	shr.u32 	%r1863, %r1862, %r2130;
	and.b32  	%r367, %r1863, %r221;
	ld.shared.u32 	%r1864, [%r350+24576];
	shr.u32 	%r1865, %r1864, %r2130;
	and.b32  	%r368, %r1865, %r221;
	@%p169 bra 	$L__BB19_262;
	ld.param.u64 	%rd443, [_ZN3cub18CUB_300001_SM_10006detail10radix_sort29DeviceRadixSortOnesweepKernelINS1_5radix10policy_hubIiiyE10Policy1000ELNS0_9SortOrderE0EiiyiiNS1_21identity_decomposer_tEEEvPT5_SB_PT3_PKSC_PT1_PKSG_PT2_PKSK_T4_iiT6__param_7];
	cvta.to.global.u64 	%rd249, %rd443;
	and.b32  	%r1869, %r1, 31;
	or.b32  	%r1870, %r647, %r1869;
	cvt.u64.u32 	%rd250, %r1870;
	mul.lo.s32 	%r1871, %r3, 6528;
	cvt.s64.s32 	%rd251, %r1871;
	add.s64 	%rd252, %rd250, %rd251;
	shl.b64 	%rd253, %rd252, 2;
	add.s64 	%rd254, %rd249, %rd253;
	ld.global.u32 	%r2266, [%rd254];
	ld.global.u32 	%r2267, [%rd254+128];
	ld.global.u32 	%r2268, [%rd254+256];
	ld.global.u32 	%r2269, [%rd254+384];
	ld.global.u32 	%r2270, [%rd254+512];
	ld.global.u32 	%r2271, [%rd254+640];
	ld.global.u32 	%r2272, [%rd254+768];
	ld.global.u32 	%r2273, [%rd254+896];
	ld.global.u32 	%r2274, [%rd254+1024];
	ld.global.u32 	%r2275, [%rd254+1152];
	ld.global.u32 	%r2276, [%rd254+1280];
	ld.global.u32 	%r2277, [%rd254+1408];
	ld.global.u32 	%r2278, [%rd254+1536];
	ld.global.u32 	%r2279, [%rd254+1664];
	ld.global.u32 	%r2280, [%rd254+1792];
	ld.global.u32 	%r2281, [%rd254+1920];
	ld.global.u32 	%r2282, [%rd254+2048];
	bra.uni 	$L__BB19_296;
$L__BB19_262:
	ld.param.u32 	%r2091, [_ZN3cub18CUB_300001_SM_10006detail10radix_sort29DeviceRadixSortOnesweepKernelINS1_5radix10policy_hubIiiyE10Policy1000ELNS0_9SortOrderE0EiiyiiNS1_21identity_decomposer_tEEEvPT5_SB_PT3_PKSC_PT1_PKSG_PT2_PKSK_T4_iiT6__param_8];
	ld.param.u64 	%rd444, [_ZN3cub18CUB_300001_SM_10006detail10radix_sort29DeviceRadixSortOnesweepKernelINS1_5radix10policy_hubIiiyE10Policy1000ELNS0_9SortOrderE0EiiyiiNS1_21identity_decomposer_tEEEvPT5_SB_PT3_PKSC_PT1_PKSG_PT2_PKSK_T4_iiT6__param_7];
	cvta.to.global.u64 	%rd255, %rd444;
	add.s64 	%rd23, %rd255, %rd63;
	cvt.u32.u64 	%r1874, %rd7;
	sub.s32 	%r386, %r2091, %r649;
	setp.ge.s32 	%p170, %r1874, %r386;
	@%p170 bra 	$L__BB19_264;
	ld.global.u32 	%r2266, [%rd23];
$L__BB19_264:
	add.s32 	%r1877, %r1874, 32;
	setp.ge.s32 	%p171, %r1877, %r386;
	@%p171 bra 	$L__BB19_266;
	ld.global.u32 	%r2267, [%rd23+128];
$L__BB19_266:
	add.s32 	%r1880, %r1874, 64;
	setp.ge.s32 	%p172, %r1880, %r386;
	@%p172 bra 	$L__BB19_268;
	ld.global.u32 	%r2268, [%rd23+256];
$L__BB19_268:
	add.s32 	%r1883, %r1874, 96;
	setp.ge.s32 	%p173, %r1883, %r386;
	@%p173 bra 	$L__BB19_270;
	ld.global.u32 	%r2269, [%rd23+384];
$L__BB19_270:
	add.s32 	%r1886, %r1874, 128;
	setp.ge.s32 	%p174, %r1886, %r386;
	@%p174 bra 	$L__BB19_272;
	ld.global.u32 	%r2270, [%rd23+512];
$L__BB19_272:
	add.s32 	%r1889, %r1874, 160;
	setp.ge.s32 	%p175, %r1889, %r386;
	@%p175 bra 	$L__BB19_274;
	ld.global.u32 	%r2271, [%rd23+640];
$L__BB19_274:
	add.s32 	%r1892, %r1874, 192;
	setp.ge.s32 	%p176, %r1892, %r386;
	@%p176 bra 	$L__BB19_276;
	ld.global.u32 	%r2272, [%rd23+768];
$L__BB19_276:
	add.s32 	%r1895, %r1874, 224;
	setp.ge.s32 	%p177, %r1895, %r386;
	@%p177 bra 	$L__BB19_278;
	ld.param.u64 	%rd445, [_ZN3cub18CUB_300001_SM_10006detail10radix_sort29DeviceRadixSortOnesweepKernelINS1_5radix10policy_hubIiiyE10Policy1000ELNS0_9SortOrderE0EiiyiiNS1_21identity_decomposer_tEEEvPT5_SB_PT3_PKSC_PT1_PKSG_PT2_PKSK_T4_iiT6__param_7];
	cvta.to.global.u64 	%rd259, %rd445;
	cvt.s64.s32 	%rd260, %r649;
	add.s64 	%rd261, %rd7, %rd260;
	shl.b64 	%rd262, %rd261, 2;
	add.s64 	%rd263, %rd259, %rd262;
	ld.global.u32 	%r2273, [%rd263+896];
$L__BB19_278:
	add.s32 	%r1899, %r1874, 256;
	setp.ge.s32 	%p178, %r1899, %r386;
	@%p178 bra 	$L__BB19_280;
	ld.param.u64 	%rd446, [_ZN3cub18CUB_300001_SM_10006detail10radix_sort29DeviceRadixSortOnesweepKernelINS1_5radix10policy_hubIiiyE10Policy1000ELNS0_9SortOrderE0EiiyiiNS1_21identity_decomposer_tEEEvPT5_SB_PT3_PKSC_PT1_PKSG_PT2_PKSK_T4_iiT6__param_7];
	cvta.to.global.u64 	%rd264, %rd446;
	cvt.s64.s32 	%rd265, %r649;
	add.s64 	%rd266, %rd7, %rd265;
	shl.b64 	%rd267, %rd266, 2;
	add.s64 	%rd268, %rd264, %rd267;
	ld.global.u32 	%r2274, [%rd268+1024];
$L__BB19_280:
	add.s32 	%r1903, %r1874, 288;
	setp.ge.s32 	%p179, %r1903, %r386;
	@%p179 bra 	$L__BB19_282;
	ld.param.u64 	%rd447, [_ZN3cub18CUB_300001_SM_10006detail10radix_sort29DeviceRadixSortOnesweepKernelINS1_5radix10policy_hubIiiyE10Policy1000ELNS0_9SortOrderE0EiiyiiNS1_21identity_decomposer_tEEEvPT5_SB_PT3_PKSC_PT1_PKSG_PT2_PKSK_T4_iiT6__param_7];
	cvta.to.global.u64 	%rd269, %rd447;
	cvt.s64.s32 	%rd270, %r649;
	add.s64 	%rd271, %rd7, %rd270;
	shl.b64 	%rd272, %rd271, 2;
	add.s64 	%rd273, %rd269, %rd272;
	ld.global.u32 	%r2275, [%rd273+1152];
$L__BB19_282:
	add.s32 	%r1907, %r1874, 320;
	setp.ge.s32 	%p180, %r1907, %r386;
	@%p180 bra 	$L__BB19_284;
	ld.param.u64 	%rd448, [_ZN3cub18CUB_300001_SM_10006detail10radix_sort29DeviceRadixSortOnesweepKernelINS1_5radix10policy_hubIiiyE10Policy1000ELNS0_9SortOrderE0EiiyiiNS1_21identity_decomposer_tEEEvPT5_SB_PT3_PKSC_PT1_PKSG_PT2_PKSK_T4_iiT6__param_7];
	cvta.to.global.u64 	%rd274, %rd448;
	cvt.s64.s32 	%rd275, %r649;
	add.s64 	%rd276, %rd7, %rd275;
	shl.b64 	%rd277, %rd276, 2;
	add.s64 	%rd278, %rd274, %rd277;
	ld.global.u32 	%r2276, [%rd278+1280];
$L__BB19_284:
	add.s32 	%r1911, %r1874, 352;
	setp.ge.s32 	%p181, %r1911, %r386;
	@%p181 bra 	$L__BB19_286;
	ld.param.u64 	%rd449, [_ZN3cub18CUB_300001_SM_10006detail10radix_sort29DeviceRadixSortOnesweepKernelINS1_5radix10policy_hubIiiyE10Policy1000ELNS0_9SortOrderE0EiiyiiNS1_21identity_decomposer_tEEEvPT5_SB_PT3_PKSC_PT1_PKSG_PT2_PKSK_T4_iiT6__param_7];
	cvta.to.global.u64 	%rd279, %rd449;
	mul.lo.s32 	%r1912, %r3, 6528;
	cvt.s64.s32 	%rd280, %r1912;
	add.s64 	%rd281, %rd7, %rd280;
	shl.b64 	%rd282, %rd281, 2;
	add.s64 	%rd283, %rd279, %rd282;
	ld.global.u32 	%r2277, [%rd283+1408];
$L__BB19_286:
	add.s32 	%r1915, %r1874, 384;
	setp.ge.s32 	%p182, %r1915, %r386;
	@%p182 bra 	$L__BB19_288;
	ld.param.u64 	%rd450, [_ZN3cub18CUB_300001_SM_10006detail10radix_sort29DeviceRadixSortOnesweepKernelINS1_5radix10policy_hubIiiyE10Policy1000ELNS0_9SortOrderE0EiiyiiNS1_21identity_decomposer_tEEEvPT5_SB_PT3_PKSC_PT1_PKSG_PT2_PKSK_T4_iiT6__param_7];
	cvta.to.global.u64 	%rd284, %rd450;
	mul.lo.s32 	%r1916, %r3, 6528;
	cvt.s64.s32 	%rd285, %r1916;
	add.s64 	%rd286, %rd7, %rd285;
	shl.b64 	%rd287, %rd286, 2;
	add.s64 	%rd288, %rd284, %rd287;
	ld.global.u32 	%r2278, [%rd288+1536];
$L__BB19_288:
	cvt.u32.u64 	%r1918, %rd7;
	add.s32 	%r1919, %r1918, 416;
	setp.ge.s32 	%p183, %r1919, %r386;
	@%p183 bra 	$L__BB19_290;
	ld.param.u64 	%rd451, [_ZN3cub18CUB_300001_SM_10006detail10radix_sort29DeviceRadixSortOnesweepKernelINS1_5radix10policy_hubIiiyE10Policy1000ELNS0_9SortOrderE0EiiyiiNS1_21identity_decomposer_tEEEvPT5_SB_PT3_PKSC_PT1_PKSG_PT2_PKSK_T4_iiT6__param_7];
	cvta.to.global.u64 	%rd289, %rd451;
	mul.lo.s32 	%r1920, %r3, 6528;
	cvt.s64.s32 	%rd290, %r1920;
	add.s64 	%rd291, %rd7, %rd290;
	shl.b64 	%rd292, %rd291, 2;
	add.s64 	%rd293, %rd289, %rd292;
	ld.global.u32 	%r2279, [%rd293+1664];
$L__BB19_290:
	cvt.u32.u64 	%r1922, %rd7;
	add.s32 	%r1923, %r1922, 448;
	setp.ge.s32 	%p184, %r1923, %r386;
	@%p184 bra 	$L__BB19_292;
	ld.param.u64 	%rd452, [_ZN3cub18CUB_300001_SM_10006detail10radix_sort29DeviceRadixSortOnesweepKernelINS1_5radix10policy_hubIiiyE10Policy1000ELNS0_9SortOrderE0EiiyiiNS1_21identity_decomposer_tEEEvPT5_SB_PT3_PKSC_PT1_PKSG_PT2_PKSK_T4_iiT6__param_7];
	cvta.to.global.u64 	%rd294, %rd452;
	mul.lo.s32 	%r1924, %r3, 6528;
	cvt.s64.s32 	%rd295, %r1924;
	add.s64 	%rd296, %rd7, %rd295;
	shl.b64 	%rd297, %rd296, 2;
	add.s64 	%rd298, %rd294, %rd297;
	ld.global.u32 	%r2280, [%rd298+1792];
$L__BB19_292:
	cvt.u32.u64 	%r1926, %rd7;
	add.s32 	%r1927, %r1926, 480;
	setp.ge.s32 	%p185, %r1927, %r386;
	@%p185 bra 	$L__BB19_294;
	ld.param.u64 	%rd453, [_ZN3cub18CUB_300001_SM_10006detail10radix_sort29DeviceRadixSortOnesweepKernelINS1_5radix10policy_hubIiiyE10Policy1000ELNS0_9SortOrderE0EiiyiiNS1_21identity_decomposer_tEEEvPT5_SB_PT3_PKSC_PT1_PKSG_PT2_PKSK_T4_iiT6__param_7];
	cvta.to.global.u64 	%rd299, %rd453;
	mul.lo.s32 	%r1928, %r3, 6528;
	cvt.s64.s32 	%rd300, %r1928;
	add.s64 	%rd301, %rd7, %rd300;
	shl.b64 	%rd302, %rd301, 2;
	add.s64 	%rd303, %rd299, %rd302;
	ld.global.u32 	%r2281, [%rd303+1920];
$L__BB19_294:
	cvt.u32.u64 	%r1930, %rd7;
	add.s32 	%r1931, %r1930, 512;
	setp.ge.s32 	%p186, %r1931, %r386;
	@%p186 bra 	$L__BB19_296;
	ld.param.u64 	%rd454, [_ZN3cub18CUB_300001_SM_10006detail10radix_sort29DeviceRadixSortOnesweepKernelINS1_5radix10policy_hubIiiyE10Policy1000ELNS0_9SortOrderE0EiiyiiNS1_21identity_decomposer_tEEEvPT5_SB_PT3_PKSC_PT1_PKSG_PT2_PKSK_T4_iiT6__param_7];
	cvta.to.global.u64 	%rd304, %rd454;
	mov.u32 	%r1932, %tid.x;
	and.b32  	%r1933, %r1932, 992;
	mul.lo.s32 	%r1934, %r1933, 17;
	and.b32  	%r1935, %r1932, 31;
	or.b32  	%r1936, %r1934, %r1935;
	cvt.u64.u32 	%rd305, %r1936;
	mul.lo.s32 	%r1937, %r3, 6528;
	cvt.s64.s32 	%rd306, %r1937;
	add.s64 	%rd307, %rd305, %rd306;
	shl.b64 	%rd308, %rd307, 2;
	add.s64 	%rd309, %rd304, %rd308;
	ld.global.u32 	%r2282, [%rd309+2048];
$L__BB19_296:
	ld.param.u32 	%r2092, [_ZN3cub18CUB_300001_SM_10006detail10radix_sort29DeviceRadixSortOnesweepKernelINS1_5radix10policy_hubIiiyE10Policy1000ELNS0_9SortOrderE0EiiyiiNS1_21identity_decomposer_tEEEvPT5_SB_PT3_PKSC_PT1_PKSG_PT2_PKSK_T4_iiT6__param_8];
	ld.param.u64 	%rd441, [_ZN3cub18CUB_300001_SM_10006detail10radix_sort29DeviceRadixSortOnesweepKernelINS1_5radix10policy_hubIiiyE10Policy1000ELNS0_9SortOrderE0EiiyiiNS1_21identity_decomposer_tEEEvPT5_SB_PT3_PKSC_PT1_PKSG_PT2_PKSK_T4_iiT6__param_6];
	cvta.to.global.u64 	%rd24, %rd441;
	mov.u32 	%r437, %tid.x;
	cvt.u64.u32 	%rd25, %r437;
	shl.b32 	%r1938, %r437, 2;
	mov.u32 	%r1939, _ZZN3cub18CUB_300001_SM_10006detail10radix_sort29DeviceRadixSortOnesweepKernelINS1_5radix10policy_hubIiiyE10Policy1000ELNS0_9SortOrderE0EiiyiiNS1_21identity_decomposer_tEEEvPT5_SB_PT3_PKSC_PT1_PKSG_PT2_PKSK_T4_iiT6_E1s;
	add.s32 	%r438, %r1939, %r1938;
	mad.lo.s32 	%r1940, %r3, 6528, 6528;
	setp.gt.s32 	%p187, %r1940, %r2092;
	bar.sync 	0;
	st.shared.u32 	[%r323+-4], %r2266;
	st.shared.u32 	[%r324+-4], %r2267;
	st.shared.u32 	[%r325+-4], %r2268;
	st.shared.u32 	[%r326+-4], %r2269;
	st.shared.u32 	[%r327+-4], %r2270;
	st.shared.u32 	[%r328+-4], %r2271;
	st.shared.u32 	[%r329+-4], %r2272;
	st.shared.u32 	[%r330+-4], %r2273;
	st.shared.u32 	[%r331+-4], %r2274;
	st.shared.u32 	[%r332+-4], %r2275;
	st.shared.u32 	[%r333+-4], %r2276;
	st.shared.u32 	[%r334+-4], %r2277;
	st.shared.u32 	[%r335+-4], %r2278;
	st.shared.u32 	[%r336+-4], %r2279;
	st.shared.u32 	[%r337+-4], %r2280;
	st.shared.u32 	[%r338+-4], %r2281;
	st.shared.u32 	[%r339+-4], %r2282;
	bar.sync 	0;
	@%p187 bra 	$L__BB19_298;
	ld.shared.u32 	%r1941, [%r438];
	shl.b32 	%r1942, %r352, 3;
	add.s32 	%r1944, %r1939, 26112;
	add.s32 	%r1945, %r1944, %r1942;
	ld.shared.u64 	%rd310, [%r1945];
	add.s64 	%rd311, %rd310, %rd25;
	shl.b64 	%rd312, %rd311, 2;
	add.s64 	%rd313, %rd24, %rd312;
	st.global.u32 	[%rd313], %r1941;
	bar.warp.sync 	-1;
	ld.shared.u32 	%r1946, [%r438+1536];
	shl.b32 	%r1947, %r353, 3;
	add.s32 	%r1948, %r1944, %r1947;
	ld.shared.u64 	%rd314, [%r1948];
	add.s64 	%rd315, %rd314, %rd25;
	shl.b64 	%rd316, %rd315, 2;
	add.s64 	%rd317, %rd24, %rd316;
	st.global.u32 	[%rd317+1536], %r1946;
	bar.warp.sync 	-1;
	ld.shared.u32 	%r1949, [%r438+3072];
	shl.b32 	%r1950, %r354, 3;
	add.s32 	%r1951, %r1944, %r1950;
	ld.shared.u64 	%rd318, [%r1951];
	add.s64 	%rd319, %rd318, %rd25;
	shl.b64 	%rd320, %rd319, 2;
	add.s64 	%rd321, %rd24, %rd320;
	st.global.u32 	[%rd321+3072], %r1949;
	bar.warp.sync 	-1;
	ld.shared.u32 	%r1952, [%r438+4608];
	shl.b32 	%r1953, %r355, 3;
	add.s32 	%r1954, %r1944, %r1953;
	ld.shared.u64 	%rd322, [%r1954];
	add.s64 	%rd323, %rd322, %rd25;
	shl.b64 	%rd324, %rd323, 2;
	add.s64 	%rd325, %rd24, %rd324;
	st.global.u32 	[%rd325+4608], %r1952;
	bar.warp.sync 	-1;
	ld.shared.u32 	%r1955, [%r438+6144];
	shl.b32 	%r1956, %r356, 3;
	add.s32 	%r1957, %r1944, %r1956;
	ld.shared.u64 	%rd326, [%r1957];
	add.s64 	%rd327, %rd326, %rd25;
	shl.b64 	%rd328, %rd327, 2;
	add.s64 	%rd329, %rd24, %rd328;
	st.global.u32 	[%rd329+6144], %r1955;
	bar.warp.sync 	-1;
	ld.shared.u32 	%r1958, [%r438+7680];
	shl.b32 	%r1959, %r357, 3;
	add.s32 	%r1960, %r1944, %r1959;
	ld.shared.u64 	%rd330, [%r1960];
	add.s64 	%rd331, %rd330, %rd25;
	shl.b64 	%rd332, %rd331, 2;
	add.s64 	%rd333, %rd24, %rd332;
	st.global.u32 	[%rd333+7680], %r1958;
	bar.warp.sync 	-1;
	ld.shared.u32 	%r1961, [%r438+9216];
	shl.b32 	%r1962, %r358, 3;
	add.s32 	%r1963, %r1944, %r1962;
	ld.shared.u64 	%rd334, [%r1963];
	add.s64 	%rd335, %rd334, %rd25;
	shl.b64 	%rd336, %rd335, 2;
	add.s64 	%rd337, %rd24, %rd336;
	st.global.u32 	[%rd337+9216], %r1961;
	bar.warp.sync 	-1;
	ld.shared.u32 	%r1964, [%r438+10752];
	shl.b32 	%r1965, %r359, 3;
	add.s32 	%r1966, %r1944, %r1965;
	ld.shared.u64 	%rd338, [%r1966];
	add.s64 	%rd339, %rd338, %rd25;
	shl.b64 	%rd340, %rd339, 2;
	add.s64 	%rd341, %rd24, %rd340;
	st.global.u32 	[%rd341+10752], %r1964;
	bar.warp.sync 	-1;
	ld.shared.u32 	%r1967, [%r438+12288];
	shl.b32 	%r1968, %r360, 3;
	add.s32 	%r1969, %r1944, %r1968;
	ld.shared.u64 	%rd342, [%r1969];
	add.s64 	%rd343, %rd342, %rd25;
	shl.b64 	%rd344, %rd343, 2;
	add.s64 	%rd345, %rd24, %rd344;
	st.global.u32 	[%rd345+12288], %r1967;
	bar.warp.sync 	-1;
	ld.shared.u32 	%r1970, [%r438+13824];
	shl.b32 	%r1971, %r361, 3;
	add.s32 	%r1972, %r1944, %r1971;
	ld.shared.u64 	%rd346, [%r1972];
	add.s64 	%rd347, %rd346, %rd25;
	shl.b64 	%rd348, %rd347, 2;
	add.s64 	%rd349, %rd24, %rd348;
	st.global.u32 	[%rd349+13824], %r1970;
	bar.warp.sync 	-1;
	ld.shared.u32 	%r1973, [%r438+15360];
	shl.b32 	%r1974, %r362, 3;
	add.s32 	%r1975, %r1944, %r1974;
	ld.shared.u64 	%rd350, [%r1975];
	add.s64 	%rd351, %rd350, %rd25;
	shl.b64 	%rd352, %rd351, 2;
	add.s64 	%rd353, %rd24, %rd352;
	st.global.u32 	[%rd353+15360], %r1973;
	bar.warp.sync 	-1;
	ld.shared.u32 	%r1976, [%r438+16896];
	shl.b32 	%r1977, %r363, 3;
	add.s32 	%r1978, %r1944, %r1977;
	ld.shared.u64 	%rd354, [%r1978];
	add.s64 	%rd355, %rd354, %rd25;
	shl.b64 	%rd356, %rd355, 2;
	add.s64 	%rd357, %rd24, %rd356;
	st.global.u32 	[%rd357+16896], %r1976;
	bar.warp.sync 	-1;
	ld.shared.u32 	%r1979, [%r438+18432];
	shl.b32 	%r1980, %r364, 3;
	add.s32 	%r1981, %r1944, %r1980;
	ld.shared.u64 	%rd358, [%r1981];
	add.s64 	%rd359, %rd358, %rd25;
	shl.b64 	%rd360, %rd359, 2;
	add.s64 	%rd361, %rd24, %rd360;
	st.global.u32 	[%rd361+18432], %r1979;
	bar.warp.sync 	-1;
	ld.shared.u32 	%r1982, [%r438+19968];
	shl.b32 	%r1983, %r365, 3;
	add.s32 	%r1984, %r1944, %r1983;
	ld.shared.u64 	%rd362, [%r1984];
	add.s64 	%rd363, %rd362, %rd25;
	shl.b64 	%rd364, %rd363, 2;
	add.s64 	%rd365, %rd24, %rd364;
	st.global.u32 	[%rd365+19968], %r1982;
	bar.warp.sync 	-1;
	ld.shared.u32 	%r1985, [%r438+21504];
	shl.b32 	%r1986, %r366, 3;
	add.s32 	%r1987, %r1944, %r1986;
	ld.shared.u64 	%rd366, [%r1987];
	add.s64 	%rd367, %rd366, %rd25;
	shl.b64 	%rd368, %rd367, 2;
	add.s64 	%rd369, %rd24, %rd368;
	st.global.u32 	[%rd369+21504], %r1985;
	bar.warp.sync 	-1;
	ld.shared.u32 	%r1988, [%r438+23040];
	shl.b32 	%r1989, %r367, 3;
	add.s32 	%r1990, %r1944, %r1989;
	ld.shared.u64 	%rd370, [%r1990];
	add.s64 	%rd371, %rd370, %rd25;
	shl.b64 	%rd372, %rd371, 2;
	add.s64 	%rd373, %rd24, %rd372;
	st.global.u32 	[%rd373+23040], %r1988;
	bar.warp.sync 	-1;
	ld.shared.u32 	%r1991, [%r438+24576];
	shl.b32 	%r1992, %r368, 3;
	add.s32 	%r1993, %r1944, %r1992;
	ld.shared.u64 	%rd374, [%r1993];
	add.s64 	%rd375, %rd374, %rd25;
	shl.b64 	%rd376, %rd375, 2;
	add.s64 	%rd377, %rd24, %rd376;
	st.global.u32 	[%rd377+24576], %r1991;
	bar.warp.sync 	-1;
	bra.uni 	$L__BB19_333;
$L__BB19_298:
	ld.param.u32 	%r2093, [_ZN3cub18CUB_300001_SM_10006detail10radix_sort29DeviceRadixSortOnesweepKernelINS1_5radix10policy_hubIiiyE10Policy1000ELNS0_9SortOrderE0EiiyiiNS1_21identity_decomposer_tEEEvPT5_SB_PT3_PKSC_PT1_PKSG_PT2_PKSK_T4_iiT6__param_8];
	mad.lo.s32 	%r439, %r3, -6528, %r2093;
	shl.b32 	%r1994, %r352, 3;
	add.s32 	%r1996, %r1939, %r1994;
	ld.shared.u64 	%rd26, [%r1996+26112];
	setp.ge.s32 	%p188, %r437, %r439;
	@%p188 bra 	$L__BB19_300;
	ld.shared.u32 	%r1997, [%r438];
	add.s64 	%rd378, %rd26, %rd25;
	shl.b64 	%rd379, %rd378, 2;
	add.s64 	%rd380, %rd24, %rd379;
	st.global.u32 	[%rd380], %r1997;
$L__BB19_300:
	bar.warp.sync 	-1;
	shl.b32 	%r1998, %r353, 3;
	add.s32 	%r2000, %r1939, %r1998;
	ld.shared.u64 	%rd27, [%r2000+26112];
	add.s32 	%r2001, %r437, 384;
	setp.ge.s32 	%p189, %r2001, %r439;
	@%p189 bra 	$L__BB19_302;
	ld.shared.u32 	%r2002, [%r438+1536];
	add.s64 	%rd381, %rd27, %rd25;
	shl.b64 	%rd382, %rd381, 2;
	add.s64 	%rd383, %rd24, %rd382;
	st.global.u32 	[%rd383+1536], %r2002;
$L__BB19_302:
	bar.warp.sync 	-1;
	shl.b32 	%r2003, %r354, 3;
	add.s32 	%r2005, %r1939, %r2003;
	ld.shared.u64 	%rd28, [%r2005+26112];
	add.s32 	%r2006, %r437, 768;
	setp.ge.s32 	%p190, %r2006, %r439;
	@%p190 bra 	$L__BB19_304;
	ld.shared.u32 	%r2007, [%r438+3072];
	add.s64 	%rd384, %rd28, %rd25;
	shl.b64 	%rd385, %rd384, 2;
	add.s64 	%rd386, %rd24, %rd385;
	st.global.u32 	[%rd386+3072], %r2007;
$L__BB19_304:
	bar.warp.sync 	-1;
	shl.b32 	%r2008, %r355, 3;
	add.s32 	%r2010, %r1939, %r2008;
	ld.shared.u64 	%rd29, [%r2010+26112];
	add.s32 	%r2011, %r437, 1152;
	setp.ge.s32 	%p191, %r2011, %r439;
	@%p191 bra 	$L__BB19_306;
	ld.shared.u32 	%r2012, [%r438+4608];
	add.s64 	%rd387, %rd29, %rd25;
	shl.b64 	%rd388, %rd387, 2;
	add.s64 	%rd389, %rd24, %rd388;
	st.global.u32 	[%rd389+4608], %r2012;
$L__BB19_306:
	bar.warp.sync 	-1;
	shl.b32 	%r2013, %r356, 3;
	add.s32 	%r2015, %r1939, %r2013;
	ld.shared.u64 	%rd30, [%r2015+26112];
	add.s32 	%r2016, %r437, 1536;
	setp.ge.s32 	%p192, %r2016, %r439;
	@%p192 bra 	$L__BB19_308;
	ld.shared.u32 	%r2017, [%r438+6144];
	add.s64 	%rd390, %rd30, %rd25;
	shl.b64 	%rd391, %rd390, 2;
	add.s64 	%rd392, %rd24, %rd391;
	st.global.u32 	[%rd392+6144], %r2017;
$L__BB19_308:
	bar.warp.sync 	-1;
	shl.b32 	%r2018, %r357, 3;
	add.s32 	%r2020, %r1939, %r2018;
	ld.shared.u64 	%rd31, [%r2020+26112];
	add.s32 	%r2021, %r437, 1920;
	setp.ge.s32 	%p193, %r2021, %r439;
	@%p193 bra 	$L__BB19_310;
	ld.shared.u32 	%r2022, [%r438+7680];
	add.s64 	%rd393, %rd31, %rd25;
	shl.b64 	%rd394, %rd393, 2;
	add.s64 	%rd395, %rd24, %rd394;
	st.global.u32 	[%rd395+7680], %r2022;
$L__BB19_310:
	bar.warp.sync 	-1;
	shl.b32 	%r2023, %r358, 3;
	add.s32 	%r2025, %r1939, %r2023;
	ld.shared.u64 	%rd32, [%r2025+26112];
	add.s32 	%r2026, %r437, 2304;
	setp.ge.s32 	%p194, %r2026, %r439;
	@%p194 bra 	$L__BB19_312;
	ld.shared.u32 	%r2027, [%r438+9216];
	add.s64 	%rd396, %rd32, %rd25;
	shl.b64 	%rd397, %rd396, 2;
	add.s64 	%rd398, %rd24, %rd397;
	st.global.u32 	[%rd398+9216], %r2027;
$L__BB19_312:
	bar.warp.sync 	-1;
	shl.b32 	%r2028, %r359, 3;
	add.s32 	%r2030, %r1939, %r2028;
	ld.shared.u64 	%rd33, [%r2030+26112];
	add.s32 	%r2031, %r437, 2688;
	setp.ge.s32 	%p195, %r2031, %r439;
	@%p195 bra 	$L__BB19_314;
	ld.shared.u32 	%r2032, [%r438+10752];
	add.s64 	%rd399, %rd33, %rd25;
	shl.b64 	%rd400, %rd399, 2;
	add.s64 	%rd401, %rd24, %rd400;
	st.global.u32 	[%rd401+10752], %r2032;
$L__BB19_314:
	bar.warp.sync 	-1;
	shl.b32 	%r2033, %r360, 3;
	add.s32 	%r2035, %r1939, %r2033;
	ld.shared.u64 	%rd34, [%r2035+26112];
	or.b32  	%r2036, %r437, 3072;
	setp.ge.s32 	%p196, %r2036, %r439;
	@%p196 bra 	$L__BB19_316;
	ld.shared.u32 	%r2037, [%r438+12288];
	add.s64 	%rd402, %rd34, %rd25;
	shl.b64 	%rd403, %rd402, 2;
	add.s64 	%rd404, %rd24, %rd403;
	st.global.u32 	[%rd404+12288], %r2037;
$L__BB19_316:
	bar.warp.sync 	-1;
	shl.b32 	%r2038, %r361, 3;
	add.s32 	%r2040, %r1939, %r2038;
	ld.shared.u64 	%rd35, [%r2040+26112];
	add.s32 	%r2041, %r437, 3456;
	setp.ge.s32 	%p197, %r2041, %r439;
	@%p197 bra 	$L__BB19_318;
	ld.shared.u32 	%r2042, [%r438+13824];
	add.s64 	%rd405, %rd35, %rd25;
	shl.b64 	%rd406, %rd405, 2;
	add.s64 	%rd407, %rd24, %rd406;
	st.global.u32 	[%rd407+13824], %r2042;
$L__BB19_318:
	bar.warp.sync 	-1;
	shl.b32 	%r2043, %r362, 3;
	add.s32 	%r2045, %r1939, %r2043;
	ld.shared.u64 	%rd36, [%r2045+26112];
	add.s32 	%r2046, %r437, 3840;
	setp.ge.s32 	%p198, %r2046, %r439;
	@%p198 bra 	$L__BB19_320;
	ld.shared.u32 	%r2047, [%r438+15360];
	add.s64 	%rd408, %rd36, %rd25;
	shl.b64 	%rd409, %rd408, 2;
	add.s64 	%rd410, %rd24, %rd409;
	st.global.u32 	[%rd410+15360], %r2047;
$L__BB19_320:
	bar.warp.sync 	-1;
	shl.b32 	%r2048, %r363, 3;
	add.s32 	%r2050, %r1939, %r2048;
	ld.shared.u64 	%rd37, [%r2050+26112];
	add.s32 	%r2051, %r437, 4224;
	setp.ge.s32 	%p199, %r2051, %r439;
	@%p199 bra 	$L__BB19_322;
	ld.shared.u32 	%r2052, [%r438+16896];
	add.s64 	%rd411, %rd37, %rd25;
	shl.b64 	%rd412, %rd411, 2;
	add.s64 	%rd413, %rd24, %rd412;
	st.global.u32 	[%rd413+16896], %r2052;
$L__BB19_322:
	bar.warp.sync 	-1;
	shl.b32 	%r2053, %r364, 3;
	add.s32 	%r2055, %r1939, %r2053;
	ld.shared.u64 	%rd38, [%r2055+26112];
	add.s32 	%r2056, %r437, 4608;
	setp.ge.s32 	%p200, %r2056, %r439;
	@%p200 bra 	$L__BB19_324;
	ld.shared.u32 	%r2057, [%r438+18432];
	add.s64 	%rd414, %rd38, %rd25;
	shl.b64 	%rd415, %rd414, 2;
	add.s64 	%rd416, %rd24, %rd415;
	st.global.u32 	[%rd416+18432], %r2057;
$L__BB19_324:
	bar.warp.sync 	-1;
	shl.b32 	%r2058, %r365, 3;
	add.s32 	%r2060, %r1939, %r2058;
	ld.shared.u64 	%rd39, [%r2060+26112];
	add.s32 	%r2061, %r437, 4992;
	setp.ge.s32 	%p201, %r2061, %r439;
	@%p201 bra 	$L__BB19_326;
	ld.shared.u32 	%r2062, [%r438+19968];
	add.s64 	%rd417, %rd39, %rd25;
	shl.b64 	%rd418, %rd417, 2;
	add.s64 	%rd419, %rd24, %rd418;
	st.global.u32 	[%rd419+19968], %r2062;
$L__BB19_326:
	bar.warp.sync 	-1;
	shl.b32 	%r2063, %r366, 3;
	add.s32 	%r2065, %r1939, %r2063;
	ld.shared.u64 	%rd40, [%r2065+26112];
	add.s32 	%r2066, %r437, 5376;
	setp.ge.s32 	%p202, %r2066, %r439;
	@%p202 bra 	$L__BB19_328;
	ld.shared.u32 	%r2067, [%r438+21504];
	add.s64 	%rd420, %rd40, %rd25;
	shl.b64 	%rd421, %rd420, 2;
	add.s64 	%rd422, %rd24, %rd421;
	st.global.u32 	[%rd422+21504], %r2067;
$L__BB19_328:
	bar.warp.sync 	-1;
	shl.b32 	%r2068, %r367, 3;
	add.s32 	%r2070, %r1939, %r2068;
	ld.shared.u64 	%rd41, [%r2070+26112];
	add.s32 	%r2071, %r437, 5760;
	setp.ge.s32 	%p203, %r2071, %r439;
	@%p203 bra 	$L__BB19_330;
	ld.shared.u32 	%r2072, [%r438+23040];
	add.s64 	%rd423, %rd41, %rd25;
	shl.b64 	%rd424, %rd423, 2;
	add.s64 	%rd425, %rd24, %rd424;
	st.global.u32 	[%rd425+23040], %r2072;
$L__BB19_330:
	bar.warp.sync 	-1;
	shl.b32 	%r2073, %r368, 3;
	add.s32 	%r2075, %r1939, %r2073;
	ld.shared.u64 	%rd426, [%r2075+26112];
	add.s64 	%rd42, %rd426, %rd25;
	or.b32  	%r2076, %r437, 6144;
	setp.ge.s32 	%p204, %r2076, %r439;
	@%p204 bra 	$L__BB19_332;
	ld.shared.u32 	%r2077, [%r438+24576];
	shl.b64 	%rd427, %rd42, 2;
	add.s64 	%rd428, %rd24, %rd427;
	st.global.u32 	[%rd428+24576], %r2077;
$L__BB19_332:
	bar.warp.sync 	-1;
$L__BB19_333:
	ret;

}


// ===== COMPILED SASS (sm_100) =====

	.target	sm_100

	.elftype	@"ET_EXEC"


//--------------------- .note.nv.tkinfo           --------------------------
	.section	.note.nv.tkinfo,"",@"SHT_NOTE"
	.sectionflags	@"SHF_NOTE_NV_TKINFO"
	.tkinfo
        /*0018*/ 	.word	0x00000002
        /*0030*/ 	.string	""
        /*0030*/ 	.string	"ptxas"
        /*0030*/ 	.string	"Cuda compilation tools, release 13.0, V13.0.88"
        /*0030*/ 	.string	"Build cuda_13.0.r13.0/compiler.36424714_0"
        /*0030*/ 	.string	"-arch sm_100 -m 64 "



//--------------------- .note.nv.cuinfo           --------------------------
	.section	.note.nv.cuinfo,"",@"SHT_NOTE"
	.sectionflags	@"SHF_NOTE_NV_CUINFO"
        /*0018*/ 	.short	0x0002
        /*001a*/ 	.short	0x0064
        /*001c*/ 	.short	0x0082
	.zero		2


//--------------------- .nv.info                  --------------------------
	.section	.nv.info,"",@"SHT_CUDA_INFO"
	.align	4


	//----- nvinfo : EIATTR_REGCOUNT
	.align		4
        /*0000*/ 	.byte	0x04, 0x2f
        /*0002*/ 	.short	(.L_50 - .L_49)
	.align		4
.L_49:
        /*0004*/ 	.word	index@(_Z21initializeUnionMatrixPimi)
        /*0008*/ 	.word	0x0000000a


	//----- nvinfo : EIATTR_FRAME_SIZE
	.align		4
.L_50:
        /*000c*/ 	.byte	0x04, 0x11
        /*000e*/ 	.short	(.L_52 - .L_51)
	.align		4
.L_51:
        /*0010*/ 	.word	index@(_Z21initializeUnionMatrixPimi)
        /*0014*/ 	.word	0x00000000


	//----- nvinfo : EIATTR_REGCOUNT
	.align		4
.L_52:
        /*0018*/ 	.byte	0x04, 0x2f
        /*001a*/ 	.short	(.L_54 - .L_53)
	.align		4
.L_53:
        /*001c*/ 	.word	index@(_Z8setValuePiS_m)
        /*0020*/ 	.word	0x00000010


	//----- nvinfo : EIATTR_FRAME_SIZE
	.align		4
.L_54:
        /*0024*/ 	.byte	0x04, 0x11
        /*0026*/ 	.short	(.L_56 - .L_55)
	.align		4
.L_55:
        /*0028*/ 	.word	index@(_Z8setValuePiS_m)
        /*002c*/ 	.word	0x00000000


	//----- nvinfo : EIATTR_REGCOUNT
	.align		4
.L_56:
        /*0030*/ 	.byte	0x04, 0x2f
        /*0032*/ 	.short	(.L_58 - .L_57)
	.align		4
.L_57:
        /*0034*/ 	.word	index@(_Z5orColPimiS_)
        /*0038*/ 	.word	0x00000010


	//----- nvinfo : EIATTR_FRAME_SIZE
	.align		4
.L_58:
        /*003c*/ 	.byte	0x04, 0x11
        /*003e*/ 	.short	(.L_60 - .L_59)
	.align		4
.L_59:
        /*0040*/ 	.word	index@(_Z5orColPimiS_)
        /*0044*/ 	.word	0x00000000


	//----- nvinfo : EIATTR_REGCOUNT
	.align		4
.L_60:
        /*0048*/ 	.byte	0x04, 0x2f
        /*004a*/ 	.short	(.L_62 - .L_61)
	.align		4
.L_61:
        /*004c*/ 	.word	index@(_Z6updatePimiS_)
        /*0050*/ 	.word	0x00000012


	//----- nvinfo : EIATTR_FRAME_SIZE
	.align		4
.L_62:
        /*0054*/ 	.byte	0x04, 0x11
        /*0056*/ 	.short	(.L_64 - .L_63)
	.align		4
.L_63:
        /*0058*/ 	.word	index@(_Z6updatePimiS_)
        /*005c*/ 	.word	0x00000000


	//----- nvinfo : EIATTR_REGCOUNT
	.align		4
.L_64:
        /*0060*/ 	.byte	0x04, 0x2f
        /*0062*/ 	.short	(.L_66 - .L_65)
	.align		4
.L_65:
        /*0064*/ 	.word	index@(_Z8checkSetPiS_miS_)
        /*0068*/ 	.word	0x00000010


	//----- nvinfo : EIATTR_FRAME_SIZE
	.align		4
.L_66:
        /*006c*/ 	.byte	0x04, 0x11
        /*006e*/ 	.short	(.L_68 - .L_67)
	.align		4
.L_67:
        /*0070*/ 	.word	index@(_Z8checkSetPiS_miS_)
        /*0074*/ 	.word	0x00000000


	//----- nvinfo : EIATTR_REGCOUNT
	.align		4
.L_68:
        /*0078*/ 	.byte	0x04, 0x2f
        /*007a*/ 	.short	(.L_70 - .L_69)
	.align		4
.L_69:
        /*007c*/ 	.word	index@(_Z10arrayCheckPii)
        /*0080*/ 	.word	0x0000000a


	//----- nvinfo : EIATTR_FRAME_SIZE
	.align		4
.L_70:
        /*0084*/ 	.byte	0x04, 0x11
        /*0086*/ 	.short	(.L_72 - .L_71)
	.align		4
.L_71:
        /*0088*/ 	.word	index@(_Z10arrayCheckPii)
        /*008c*/ 	.word	0x00000000


	//----- nvinfo : EIATTR_REGCOUNT
	.align		4
.L_72:
        /*0090*/ 	.byte	0x04, 0x2f
        /*0092*/ 	.short	(.L_74 - .L_73)
	.align		4
.L_73:
        /*0094*/ 	.word	index@(_Z16resetGlobalFoundv)
        /*0098*/ 	.word	0x00000006


	//----- nvinfo : EIATTR_FRAME_SIZE
	.align		4
.L_74:
        /*009c*/ 	.byte	0x04, 0x11
        /*009e*/ 	.short	(.L_76 - .L_75)
	.align		4
.L_75:
        /*00a0*/ 	.word	index@(_Z16resetGlobalFoundv)
        /*00a4*/ 	.word	0x00000000


	//----- nvinfo : EIATTR_REGCOUNT
	.align		4
.L_76:
        /*00a8*/ 	.byte	0x04, 0x2f
        /*00aa*/ 	.short	(.L_78 - .L_77)
	.align		4
.L_77:
        /*00ac*/ 	.word	index@(_Z10resetArrayPii)
        /*00b0*/ 	.word	0x00000008


	//----- nvinfo : EIATTR_FRAME_SIZE
	.align		4
.L_78:
        /*00b4*/ 	.byte	0x04, 0x11
        /*00b6*/ 	.short	(.L_80 - .L_79)
	.align		4
.L_79:
        /*00b8*/ 	.word	index@(_Z10resetArrayPii)
        /*00bc*/ 	.word	0x00000000


	//----- nvinfo : EIATTR_REGCOUNT
	.align		4
.L_80:
        /*00c0*/ 	.byte	0x04, 0x2f
        /*00c2*/ 	.short	(.L_82 - .L_81)
	.align		4
.L_81:
        /*00c4*/ 	.word	index@(_Z9fillOrderPiii)
        /*00c8*/ 	.word	0x00000008


	//----- nvinfo : EIATTR_FRAME_SIZE
	.align		4
.L_82:
        /*00cc*/ 	.byte	0x04, 0x11
        /*00ce*/ 	.short	(.L_84 - .L_83)
	.align		4
.L_83:
        /*00d0*/ 	.word	index@(_Z9fillOrderPiii)
        /*00d4*/ 	.word	0x00000000


	//----- nvinfo : EIATTR_REGCOUNT
	.align		4
.L_84:
        /*00d8*/ 	.byte	0x04, 0x2f
        /*00da*/ 	.short	(.L_86 - .L_85)
	.align		4
.L_85:
        /*00dc*/ 	.word	index@(_Z13copyingGraphsPtPii)
        /*00e0*/ 	.word	0x0000000a


	//----- nvinfo : EIATTR_FRAME_SIZE
	.align		4
.L_86:
        /*00e4*/ 	.byte	0x04, 0x11
        /*00e6*/ 	.short	(.L_88 - .L_87)
	.align		4
.L_87:
        /*00e8*/ 	.word	index@(_Z13copyingGraphsPtPii)
        /*00ec*/ 	.word	0x00000000


	//----- nvinfo : EIATTR_REGCOUNT
	.align		4
.L_88:
        /*00f0*/ 	.byte	0x04, 0x2f
        /*00f2*/ 	.short	(.L_90 - .L_89)
	.align		4
.L_89:
        /*00f4*/ 	.word	index@(_Z14addToMinWeightPtPii)
        /*00f8*/ 	.word	0x0000000e


	//----- nvinfo : EIATTR_FRAME_SIZE
	.align		4
.L_90:
        /*00fc*/ 	.byte	0x04, 0x11
        /*00fe*/ 	.short	(.L_92 - .L_91)
	.align		4
.L_91:
        /*0100*/ 	.word	index@(_Z14addToMinWeightPtPii)
        /*0104*/ 	.word	0x00000000


	//----- nvinfo : EIATTR_REGCOUNT
	.align		4
.L_92:
        /*0108*/ 	.byte	0x04, 0x2f
        /*010a*/ 	.short	(.L_94 - .L_93)
	.align		4
.L_93:
        /*010c*/ 	.word	index@(_Z8getValuePtPiS0_ii)
        /*0110*/ 	.word	0x0000000e


	//----- nvinfo : EIATTR_FRAME_SIZE
	.align		4
.L_94:
        /*0114*/ 	.byte	0x04, 0x11
        /*0116*/ 	.short	(.L_96 - .L_95)
	.align		4
.L_95:
        /*0118*/ 	.word	index@(_Z8getValuePtPiS0_ii)
        /*011c*/ 	.word	0x00000000


	//----- nvinfo : EIATTR_REGCOUNT
	.align		4
.L_96:
        /*0120*/ 	.byte	0x04, 0x2f
        /*0122*/ 	.short	(.L_98 - .L_97)
	.align		4
.L_97:
        /*0124*/ 	.word	index@(_Z6printAPii)
        /*0128*/ 	.word	0x0000001b


	//----- nvinfo : EIATTR_FRAME_SIZE
	.align		4
.L_98:
        /*012c*/ 	.byte	0x04, 0x11
        /*012e*/ 	.short	(.L_100 - .L_99)
	.align		4
.L_99:
        /*0130*/ 	.word	index@(_Z6printAPii)
        /*0134*/ 	.word	0x00000008


	//----- nvinfo : EIATTR_REGCOUNT
	.align		4
.L_100:
        /*0138*/ 	.byte	0x04, 0x2f
        /*013a*/ 	.short	(.L_102 - .L_101)
	.align		4
.L_101:
        /*013c*/ 	.word	index@(_Z14insertToResultPtS_Pii)
        /*0140*/ 	.word	0x0000000c


	//----- nvinfo : EIATTR_FRAME_SIZE
	.align		4
.L_102:
        /*0144*/ 	.byte	0x04, 0x11
        /*0146*/ 	.short	(.L_104 - .L_103)
	.align		4
.L_103:
        /*0148*/ 	.word	index@(_Z14insertToResultPtS_Pii)
        /*014c*/ 	.word	0x00000000


	//----- nvinfo : EIATTR_REGCOUNT
	.align		4
.L_104:
        /*0150*/ 	.byte	0x04, 0x2f
        /*0152*/ 	.short	(.L_106 - .L_105)
	.align		4
.L_105:
        /*0154*/ 	.word	index@(_Z11resetResultPti)
        /*0158*/ 	.word	0x00000008


	//----- nvinfo : EIATTR_FRAME_SIZE
	.align		4
.L_106:
        /*015c*/ 	.byte	0x04, 0x11
        /*015e*/ 	.short	(.L_108 - .L_107)
	.align		4
.L_107:
        /*0160*/ 	.word	index@(_Z11resetResultPti)
        /*0164*/ 	.word	0x00000000


	//----- nvinfo : EIATTR_REGCOUNT
	.align		4
.L_108:
        /*0168*/ 	.byte	0x04, 0x2f
        /*016a*/ 	.short	(.L_110 - .L_109)
	.align		4
.L_109:
        /*016c*/ 	.word	index@(_ZN3cub18CUB_300001_SM_10006detail11EmptyKernelIvEEvv)
        /*0170*/ 	.word	0x00000004


	//----- nvinfo : EIATTR_FRAME_SIZE
	.align		4
.L_110:
        /*0174*/ 	.byte	0x04, 0x11
        /*0176*/ 	.short	(.L_112 - .L_111)
	.align		4
.L_111:
        /*0178*/ 	.word	index@(_ZN3cub18CUB_300001_SM_10006detail11EmptyKernelIvEEvv)
        /*017c*/ 	.word	0x00000000


	//----- nvinfo : EIATTR_REGCOUNT
	.align		4
.L_112:
        /*0180*/ 	.byte	0x04, 0x2f
        /*0182*/ 	.short	(.L_114 - .L_113)
	.align		4
.L_113:
        /*0184*/ 	.word	index@(_ZN3cub18CUB_300001_SM_10006detail10radix_sort31DeviceRadixSortSingleTileKernelINS1_5radix10policy_hubIiiyE10Policy1000ELNS0_9SortOrderE0EiiyNS1_21identity_decomposer_tEEEvPKT1_PSA_PKT2_PSE_T3_iiT4_)
        /*0188*/ 	.word	0x00000099


	//----- nvinfo : EIATTR_FRAME_SIZE
	.align		4
.L_114:
        /*018c*/ 	.byte	0x04, 0x11
        /*018e*/ 	.short	(.L_116 - .L_115)
	.align		4
.L_115:
        /*0190*/ 	.word	index@(_ZN3cub18CUB_300001_SM_10006detail10radix_sort31DeviceRadixSortSingleTileKernelINS1_5radix10policy_hubIiiyE10Policy1000ELNS0_9SortOrderE0EiiyNS1_21identity_decomposer_tEEEvPKT1_PSA_PKT2_PSE_T3_iiT4_)
        /*0194*/ 	.word	0x00000000


	//----- nvinfo : EIATTR_REGCOUNT
	.align		4
.L_116:
        /*0198*/ 	.byte	0x04, 0x2f
        /*019a*/ 	.short	(.L_118 - .L_117)
	.align		4
.L_117:
        /*019c*/ 	.word	index@(_ZN3cub18CUB_300001_SM_10006detail10radix_sort30DeviceRadixSortHistogramKernelINS1_5radix10policy_hubIiiyE10Policy1000ELNS0_9SortOrderE0EiyNS1_21identity_decomposer_tEEEvPT2_PKT1_SA_iiT3_)
        /*01a0*/ 	.word	0x00000020


	//----- nvinfo : EIATTR_FRAME_SIZE
	.align		4
.L_118:
        /*01a4*/ 	.byte	0x04, 0x11
        /*01a6*/ 	.short	(.L_120 - .L_119)
	.align		4
.L_119:
        /*01a8*/ 	.word	index@(_ZN3cub18CUB_300001_SM_10006detail10radix_sort30DeviceRadixSortHistogramKernelINS1_5radix10policy_hubIiiyE10Policy1000ELNS0_9SortOrderE0EiyNS1_21identity_decomposer_tEEEvPT2_PKT1_SA_iiT3_)
        /*01ac*/ 	.word	0x00000000


	//----- nvinfo : EIATTR_REGCOUNT
	.align		4
.L_120:
        /*01b0*/ 	.byte	0x04, 0x2f
        /*01b2*/ 	.short	(.L_122 - .L_121)
	.align		4
.L_121:
        /*01b4*/ 	.word	index@(_ZN3cub18CUB_300001_SM_10006detail10radix_sort33DeviceRadixSortExclusiveSumKernelINS1_5radix10policy_hubIiiyE10Policy1000EyEEvPT0_)
        /*01b8*/ 	.word	0x00000020


	//----- nvinfo : EIATTR_FRAME_SIZE
	.align		4
.L_122:
        /*01bc*/ 	.byte	0x04, 0x11
        /*01be*/ 	.short	(.L_124 - .L_123)
	.align		4
.L_123:
        /*01c0*/ 	.word	index@(_ZN3cub18CUB_300001_SM_10006detail10radix_sort33DeviceRadixSortExclusiveSumKernelINS1_5radix10policy_hubIiiyE10Policy1000EyEEvPT0_)
        /*01c4*/ 	.word	0x00000000


	//----- nvinfo : EIATTR_REGCOUNT
	.align		4
.L_124:
        /*01c8*/ 	.byte	0x04, 0x2f
        /*01ca*/ 	.short	(.L_126 - .L_125)
	.align		4
.L_125:
        /*01cc*/ 	.word	index@(_ZN3cub18CUB_300001_SM_10006detail10radix_sort29DeviceRadixSortOnesweepKernelINS1_5radix10policy_hubIiiyE10Policy1000ELNS0_9SortOrderE0EiiyiiNS1_21identity_decomposer_tEEEvPT5_SB_PT3_PKSC_PT1_PKSG_PT2_PKSK_T4_iiT6_)
        /*01d0*/ 	.word	0x00000049


	//----- nvinfo : EIATTR_FRAME_SIZE
	.align		4
.L_126:
        /*01d4*/ 	.byte	0x04, 0x11
        /*01d6*/ 	.short	(.L_128 - .L_127)
	.align		4
.L_127:
        /*01d8*/ 	.word	index@(_ZN3cub18CUB_300001_SM_10006detail10radix_sort29DeviceRadixSortOnesweepKernelINS1_5radix10policy_hubIiiyE10Policy1000ELNS0_9SortOrderE0EiiyiiNS1_21identity_decomposer_tEEEvPT5_SB_PT3_PKSC_PT1_PKSG_PT2_PKSK_T4_iiT6_)
        /*01dc*/ 	.word	0x00000000


	//----- nvinfo : EIATTR_MIN_STACK_SIZE
	.align		4
.L_128:
        /*01e0*/ 	.byte	0x04, 0x12
        /*01e2*/ 	.short	(.L_130 - .L_129)
	.align		4
.L_129:
        /*01e4*/ 	.word	index@(_ZN3cub18CUB_300001_SM_10006detail10radix_sort29DeviceRadixSortOnesweepKernelINS1_5radix10policy_hubIiiyE10Policy1000ELNS0_9SortOrderE0EiiyiiNS1_21identity_decomposer_tEEEvPT5_SB_PT3_PKSC_PT1_PKSG_PT2_PKSK_T4_iiT6_)
        /*01e8*/ 	.word	0x00000000


	//----- nvinfo : EIATTR_MIN_STACK_SIZE
	.align		4
.L_130:
        /*01ec*/ 	.byte	0x04, 0x12
        /*01ee*/ 	.short	(.L_132 - .L_131)
	.align		4
.L_131:
        /*01f0*/ 	.word	index@(_ZN3cub18CUB_300001_SM_10006detail10radix_sort33DeviceRadixSortExclusiveSumKernelINS1_5radix10policy_hubIiiyE10Policy1000EyEEvPT0_)
        /*01f4*/ 	.word	0x00000000


	//----- nvinfo : EIATTR_MIN_STACK_SIZE
	.align		4
.L_132:
        /*01f8*/ 	.byte	0x04, 0x12
        /*01fa*/ 	.short	(.L_134 - .L_133)
	.align		4
.L_133:
        /*01fc*/ 	.word	index@(_ZN3cub18CUB_300001_SM_10006detail10radix_sort30DeviceRadixSortHistogramKernelINS1_5radix10policy_hubIiiyE10Policy1000ELNS0_9SortOrderE0EiyNS1_21identity_decomposer_tEEEvPT2_PKT1_SA_iiT3_)
        /*0200*/ 	.word	0x00000000


	//----- nvinfo : EIATTR_MIN_STACK_SIZE
	.align		4
.L_134:
        /*0204*/ 	.byte	0x04, 0x12
        /*0206*/ 	.short	(.L_136 - .L_135)
	.align		4
.L_135:
        /*0208*/ 	.word	index@(_ZN3cub18CUB_300001_SM_10006detail10radix_sort31DeviceRadixSortSingleTileKernelINS1_5radix10policy_hubIiiyE10Policy1000ELNS0_9SortOrderE0EiiyNS1_21identity_decomposer_tEEEvPKT1_PSA_PKT2_PSE_T3_iiT4_)
        /*020c*/ 	.word	0x00000000


	//----- nvinfo : EIATTR_MIN_STACK_SIZE
	.align		4
.L_136:
        /*0210*/ 	.byte	0x04, 0x12
        /*0212*/ 	.short	(.L_138 - .L_137)
	.align		4
.L_137:
        /*0214*/ 	.word	index@(_ZN3cub18CUB_300001_SM_10006detail11EmptyKernelIvEEvv)
        /*0218*/ 	.word	0x00000000


	//----- nvinfo : EIATTR_MIN_STACK_SIZE
	.align		4
.L_138:
        /*021c*/ 	.byte	0x04, 0x12
        /*021e*/ 	.short	(.L_140 - .L_139)
	.align		4
.L_139:
        /*0220*/ 	.word	index@(_Z11resetResultPti)
        /*0224*/ 	.word	0x00000000


	//----- nvinfo : EIATTR_MIN_STACK_SIZE
	.align		4
.L_140:
        /*0228*/ 	.byte	0x04, 0x12
        /*022a*/ 	.short	(.L_142 - .L_141)
	.align		4
.L_141:
        /*022c*/ 	.word	index@(_Z14insertToResultPtS_Pii)
        /*0230*/ 	.word	0x00000000


	//----- nvinfo : EIATTR_MIN_STACK_SIZE
	.align		4
.L_142:
        /*0234*/ 	.byte	0x04, 0x12
        /*0236*/ 	.short	(.L_144 - .L_143)
	.align		4
.L_143:
        /*0238*/ 	.word	index@(_Z6printAPii)
        /*023c*/ 	.word	0x00000008


	//----- nvinfo : EIATTR_MIN_STACK_SIZE
	.align		4
.L_144:
        /*0240*/ 	.byte	0x04, 0x12
        /*0242*/ 	.short	(.L_146 - .L_145)
	.align		4
.L_145:
        /*0244*/ 	.word	index@(_Z8getValuePtPiS0_ii)
        /*0248*/ 	.word	0x00000000


	//----- nvinfo : EIATTR_MIN_STACK_SIZE
	.align		4
.L_146:
        /*024c*/ 	.byte	0x04, 0x12
        /*024e*/ 	.short	(.L_148 - .L_147)
	.align		4
.L_147:
        /*0250*/ 	.word	index@(_Z14addToMinWeightPtPii)
        /*0254*/ 	.word	0x00000000


	//----- nvinfo : EIATTR_MIN_STACK_SIZE
	.align		4
.L_148:
        /*0258*/ 	.byte	0x04, 0x12
        /*025a*/ 	.short	(.L_150 - .L_149)
	.align		4
.L_149:
        /*025c*/ 	.word	index@(_Z13copyingGraphsPtPii)
        /*0260*/ 	.word	0x00000000


	//----- nvinfo : EIATTR_MIN_STACK_SIZE
	.align		4
.L_150:
        /*0264*/ 	.byte	0x04, 0x12
        /*0266*/ 	.short	(.L_152 - .L_151)
	.align		4
.L_151:
        /*0268*/ 	.word	index@(_Z9fillOrderPiii)
        /*026c*/ 	.word	0x00000000


	//----- nvinfo : EIATTR_MIN_STACK_SIZE
	.align		4
.L_152:
        /*0270*/ 	.byte	0x04, 0x12
        /*0272*/ 	.short	(.L_154 - .L_153)
	.align		4
.L_153:
        /*0274*/ 	.word	index@(_Z10resetArrayPii)
        /*0278*/ 	.word	0x00000000


	//----- nvinfo : EIATTR_MIN_STACK_SIZE
	.align		4
.L_154:
        /*027c*/ 	.byte	0x04, 0x12
        /*027e*/ 	.short	(.L_156 - .L_155)
	.align		4
.L_155:
        /*0280*/ 	.word	index@(_Z16resetGlobalFoundv)
        /*0284*/ 	.word	0x00000000


	//----- nvinfo : EIATTR_MIN_STACK_SIZE
	.align		4
.L_156:
        /*0288*/ 	.byte	0x04, 0x12
        /*028a*/ 	.short	(.L_158 - .L_157)
	.align		4
.L_157:
        /*028c*/ 	.word	index@(_Z10arrayCheckPii)
        /*0290*/ 	.word	0x00000000


	//----- nvinfo : EIATTR_MIN_STACK_SIZE
	.align		4
.L_158:
        /*0294*/ 	.byte	0x04, 0x12
        /*0296*/ 	.short	(.L_160 - .L_159)
	.align		4
.L_159:
        /*0298*/ 	.word	index@(_Z8checkSetPiS_miS_)
        /*029c*/ 	.word	0x00000000


	//----- nvinfo : EIATTR_MIN_STACK_SIZE
	.align		4
.L_160:
        /*02a0*/ 	.byte	0x04, 0x12
        /*02a2*/ 	.short	(.L_162 - .L_161)
	.align		4
.L_161:
        /*02a4*/ 	.word	index@(_Z6updatePimiS_)
        /*02a8*/ 	.word	0x00000000


	//----- nvinfo : EIATTR_MIN_STACK_SIZE
	.align		4
.L_162:
        /*02ac*/ 	.byte	0x04, 0x12
        /*02ae*/ 	.short	(.L_164 - .L_163)
	.align		4
.L_163:
        /*02b0*/ 	.word	index@(_Z5orColPimiS_)
        /*02b4*/ 	.word	0x00000000


	//----- nvinfo : EIATTR_MIN_STACK_SIZE
	.align		4
.L_164:
        /*02b8*/ 	.byte	0x04, 0x12
        /*02ba*/ 	.short	(.L_166 - .L_165)
	.align		4
.L_165:
        /*02bc*/ 	.word	index@(_Z8setValuePiS_m)
        /*02c0*/ 	.word	0x00000000


	//----- nvinfo : EIATTR_MIN_STACK_SIZE
	.align		4
.L_166:
        /*02c4*/ 	.byte	0x04, 0x12
        /*02c6*/ 	.short	(.L_168 - .L_167)
	.align		4
.L_167:
        /*02c8*/ 	.word	index@(_Z21initializeUnionMatrixPimi)
        /*02cc*/ 	.word	0x00000000
.L_168:


//--------------------- .nv.compat                --------------------------
	.section	.nv.compat,"",@"SHT_CUDA_COMPAT_INFO"
	.align	4
        /*0000*/ 	.byte	0x02, 0x09, 0x00, 0x00, 0x02, 0x02, 0x01, 0x00, 0x02, 0x05, 0x05, 0x00, 0x03, 0x07, 0x01, 0x01
        /*0010*/ 	.byte	0x02, 0x03, 0x00, 0x00, 0x02, 0x06, 0x01, 0x00, 0x04, 0x0b, 0x08, 0x00, 0x09, 0x00, 0x00, 0x00
        /*0020*/ 	.byte	0x00, 0x00, 0x00, 0x00


//--------------------- .nv.info._ZN3cub18CUB_300001_SM_10006detail10radix_sort29DeviceRadixSortOnesweepKernelINS1_5radix10policy_hubIiiyE10Policy1000ELNS0_9SortOrderE0EiiyiiNS1_21identity_decomposer_tEEEvPT5_SB_PT3_PKSC_PT1_PKSG_PT2_PKSK_T4_iiT6_ --------------------------
	.section	.nv.info._ZN3cub18CUB_300001_SM_10006detail10radix_sort29DeviceRadixSortOnesweepKernelINS1_5radix10policy_hubIiiyE10Policy1000ELNS0_9SortOrderE0EiiyiiNS1_21identity_decomposer_tEEEvPT5_SB_PT3_PKSC_PT1_PKSG_PT2_PKSK_T4_iiT6_,"",@"SHT_CUDA_INFO"
	.sectionflags	@""
	.align	4


	//----- nvinfo : EIATTR_CUDA_API_VERSION
	.align		4
        /*0000*/ 	.byte	0x04, 0x37
        /*0002*/ 	.short	(.L_170 - .L_169)
.L_169:
        /*0004*/ 	.word	0x00000082


	//----- nvinfo : EIATTR_KPARAM_INFO
	.align		4
.L_170:
        /*0008*/ 	.byte	0x04, 0x17
        /*000a*/ 	.short	(.L_172 - .L_171)
.L_171:
        /*000c*/ 	.word	0x00000000
        /*0010*/ 	.short	0x000b
        /*0012*/ 	.short	0x004c
        /*0014*/ 	.byte	0x00, 0xf0, 0x05, 0x00


	//----- nvinfo : EIATTR_KPARAM_INFO
	.align		4
.L_172:
        /*0018*/ 	.byte	0x04, 0x17
        /*001a*/ 	.short	(.L_174 - .L_173)
.L_173:
        /*001c*/ 	.word	0x00000000
        /*0020*/ 	.short	0x000a
        /*0022*/ 	.short	0x0048
        /*0024*/ 	.byte	0x00, 0xf0, 0x11, 0x00


	//----- nvinfo : EIATTR_KPARAM_INFO
	.align		4
.L_174:
        /*0028*/ 	.byte	0x04, 0x17
        /*002a*/ 	.short	(.L_176 - .L_175)
.L_175:
        /*002c*/ 	.word	0x00000000
        /*0030*/ 	.short	0x0009
        /*0032*/ 	.short	0x0044
        /*0034*/ 	.byte	0x00, 0xf0, 0x11, 0x00


	//----- nvinfo : EIATTR_KPARAM_INFO
	.align		4
.L_176:
        /*0038*/ 	.byte	0x04, 0x17
        /*003a*/ 	.short	(.L_178 - .L_177)
.L_177:
        /*003c*/ 	.word	0x00000000
        /*0040*/ 	.short	0x0008
        /*0042*/ 	.short	0x0040
        /*0044*/ 	.byte	0x00, 0xf0, 0x11, 0x00


	//----- nvinfo : EIATTR_KPARAM_INFO
	.align		4
.L_178:
        /*0048*/ 	.byte	0x04, 0x17
        /*004a*/ 	.short	(.L_180 - .L_179)
.L_179:
        /*004c*/ 	.word	0x00000000
        /*0050*/ 	.short	0x0007
        /*0052*/ 	.short	0x0038
        /*0054*/ 	.byte	0x00, 0xf5, 0x21, 0x00


	//----- nvinfo : EIATTR_KPARAM_INFO
	.align		4
.L_180:
        /*0058*/ 	.byte	0x04, 0x17
        /*005a*/ 	.short	(.L_182 - .L_181)
.L_181:
        /*005c*/ 	.word	0x00000000
        /*0060*/ 	.short	0x0006
        /*0062*/ 	.short	0x0030
        /*0064*/ 	.byte	0x00, 0xf5, 0x21, 0x00


	//----- nvinfo : EIATTR_KPARAM_INFO
	.align		4
.L_182:
        /*0068*/ 	.byte	0x04, 0x17
        /*006a*/ 	.short	(.L_184 - .L_183)
.L_183:
        /*006c*/ 	.word	0x00000000
        /*0070*/ 	.short	0x0005
        /*0072*/ 	.short	0x0028
        /*0074*/ 	.byte	0x00, 0xf5, 0x21, 0x00


	//----- nvinfo : EIATTR_KPARAM_INFO
	.align		4
.L_184:
        /*0078*/ 	.byte	0x04, 0x17
        /*007a*/ 	.short	(.L_186 - .L_185)
.L_185:
        /*007c*/ 	.word	0x00000000
        /*0080*/ 	.short	0x0004
        /*0082*/ 	.short	0x0020
        /*0084*/ 	.byte	0x00, 0xf5, 0x21, 0x00


	//----- nvinfo : EIATTR_KPARAM_INFO
	.align		4
.L_186:
        /*0088*/ 	.byte	0x04, 0x17
        /*008a*/ 	.short	(.L_188 - .L_187)
.L_187:
        /*008c*/ 	.word	0x00000000
        /*0090*/ 	.short	0x0003
        /*0092*/ 	.short	0x0018
        /*0094*/ 	.byte	0x00, 0xf5, 0x21, 0x00


	//----- nvinfo : EIATTR_KPARAM_INFO
	.align		4
.L_188:
        /*0098*/ 	.byte	0x04, 0x17
        /*009a*/ 	.short	(.L_190 - .L_189)
.L_189:
        /*009c*/ 	.word	0x00000000
        /*00a0*/ 	.short	0x0002
        /*00a2*/ 	.short	0x0010
        /*00a4*/ 	.byte	0x00, 0xf5, 0x21, 0x00


	//----- nvinfo : EIATTR_KPARAM_INFO
	.align		4
.L_190:
        /*00a8*/ 	.byte	0x04, 0x17
        /*00aa*/ 	.short	(.L_192 - .L_191)
.L_191:
        /*00ac*/ 	.word	0x00000000
        /*00b0*/ 	.short	0x0001
        /*00b2*/ 	.short	0x0008
        /*00b4*/ 	.byte	0x00, 0xf5, 0x21, 0x00


	//----- nvinfo : EIATTR_KPARAM_INFO
	.align		4
.L_192:
        /*00b8*/ 	.byte	0x04, 0x17
        /*00ba*/ 	.short	(.L_194 - .L_193)
.L_193:
        /*00bc*/ 	.word	0x00000000
        /*00c0*/ 	.short	0x0000
        /*00c2*/ 	.short	0x0000
        /*00c4*/ 	.byte	0x00, 0xf5, 0x21, 0x00


	//----- nvinfo : EIATTR_SPARSE_MMA_MASK
	.align		4
.L_194:
        /*00c8*/ 	.byte	0x03, 0x50
        /*00ca*/ 	.short	0x0000


	//----- nvinfo : EIATTR_MAXREG_COUNT
	.align		4
        /*00cc*/ 	.byte	0x03, 0x1b
        /*00ce*/ 	.short	0x00a8


	//----- nvinfo : EIATTR_NUM_BARRIERS
	.align		4
        /*00d0*/ 	.byte	0x02, 0x4c
        /*00d2*/ 	.byte	0x01
	.zero		1


	//----- nvinfo : EIATTR_MERCURY_ISA_VERSION
	.align		4
        /*00d4*/ 	.byte	0x03, 0x5f
        /*00d6*/ 	.short	0x0101


	//----- nvinfo : EIATTR_COOP_GROUP_MASK_REGIDS
	.align		4
        /*00d8*/ 	.byte	0x04, 0x29
        /*00da*/ 	.short	(.L_196 - .L_195)


	//   ....[0]....
.L_195:
        /*00dc*/ 	.word	0xffffffff


	//   ....[1]....
        /*00e0*/ 	.word	0x05000006


	//   ....[2]....
        /*00e4*/ 	.word	0xffffffff


	//   ....[3]....
        /*00e8*/ 	.word	0xffffffff


	//   ....[4]....
        /*00ec*/ 	.word	0xffffffff


	//   ....[5]....
        /*00f0*/ 	.word	0xffffffff


	//   ....[6]....
        /*00f4*/ 	.word	0xffffffff


	//   ....[7]....
        /*00f8*/ 	.word	0xffffffff


	//   ....[8]....
        /*00fc*/ 	.word	0xffffffff


	//   ....[9]....
        /*0100*/ 	.word	0xffffffff


	//   ....[10]....
        /*0104*/ 	.word	0xffffffff


	//   ....[11]....
        /*0108*/ 	.word	0xffffffff


	//   ....[12]....
        /*010c*/ 	.word	0xffffffff


	//   ....[13]....
        /*0110*/ 	.word	0xffffffff


	//   ....[14]....
        /*0114*/ 	.word	0xffffffff


	//   ....[15]....
        /*0118*/ 	.word	0xffffffff


	//   ....[16]....
        /*011c*/ 	.word	0xffffffff


	//   ....[17]....
        /*0120*/ 	.word	0xffffffff


	//   ....[18]....
        /*0124*/ 	.word	0xffffffff


	//   ....[19]....
        /*0128*/ 	.word	0xffffffff


	//   ....[20]....
        /*012c*/ 	.word	0xffffffff


	//   ....[21]....
        /*0130*/ 	.word	0xffffffff


	//   ....[22]....
        /*0134*/ 	.word	0xffffffff


	//   ....[23]....
        /*0138*/ 	.word	0xffffffff


	//   ....[24]....
        /*013c*/ 	.word	0xffffffff


	//   ....[25]....
        /*0140*/ 	.word	0xffffffff


	//   ....[26]....
        /*0144*/ 	.word	0xffffffff


	//   ....[27]....
        /*0148*/ 	.word	0xffffffff


	//   ....[28]....
        /*014c*/ 	.word	0xffffffff


	//   ....[29]....
        /*0150*/ 	.word	0xffffffff


	//   ....[30]....
        /*0154*/ 	.word	0xffffffff


	//   ....[31]....
        /*0158*/ 	.word	0xffffffff


	//   ....[32]....
        /*015c*/ 	.word	0xffffffff


	//   ....[33]....
        /*0160*/ 	.word	0xffffffff


	//   ....[34]....
        /*0164*/ 	.word	0xffffffff


	//   ....[35]....
        /*0168*/ 	.word	0xffffffff


	//   ....[36]....
        /*016c*/ 	.word	0xffffffff


	//   ....[37]....
        /*0170*/ 	.word	0xffffffff


	//   ....[38]....
        /*0174*/ 	.word	0xffffffff


	//   ....[39]....
        /*0178*/ 	.word	0xffffffff


	//   ....[40]....
        /*017c*/ 	.word	0xffffffff


	//   ....[41]....
        /*0180*/ 	.word	0xffffffff


	//   ....[42]....
        /*0184*/ 	.word	0xffffffff


	//   ....[43]....
        /*0188*/ 	.word	0xffffffff


	//   ....[44]....
        /*018c*/ 	.word	0xffffffff


	//   ....[45]....
        /*0190*/ 	.word	0xffffffff


	//   ....[46]....
        /*0194*/ 	.word	0xffffffff


	//   ....[47]....
        /*0198*/ 	.word	0xffffffff


	//   ....[48]....
        /*019c*/ 	.word	0xffffffff


	//   ....[49]....
        /*01a0*/ 	.word	0xffffffff


	//   ....[50]....
        /*01a4*/ 	.word	0xffffffff


	//   ....[51]....
        /*01a8*/ 	.word	0xffffffff


	//   ....[52]....
        /*01ac*/ 	.word	0xffffffff


	//   ....[53]....
        /*01b0*/ 	.word	0xffffffff


	//   ....[54]....
        /*01b4*/ 	.word	0xffffffff


	//   ....[55]....
        /*01b8*/ 	.word	0xffffffff


	//   ....[56]....
        /*01bc*/ 	.word	0xffffffff


	//   ....[57]....
        /*01c0*/ 	.word	0xffffffff


	//   ....[58]....
        /*01c4*/ 	.word	0xffffffff


	//   ....[59]....
        /*01c8*/ 	.word	0xffffffff


	//   ....[60]....
        /*01cc*/ 	.word	0xffffffff


	//   ....[61]....
        /*01d0*/ 	.word	0xffffffff


	//   ....[62]....
        /*01d4*/ 	.word	0xffffffff


	//   ....[63]....
        /*01d8*/ 	.word	0xffffffff


	//   ....[64]....
        /*01dc*/ 	.word	0xffffffff


	//   ....[65]....
        /*01e0*/ 	.word	0xffffffff


	//   ....[66]....
        /*01e4*/ 	.word	0xffffffff


	//   ....[67]....
        /*01e8*/ 	.word	0xffffffff


	//   ....[68]....
        /*01ec*/ 	.word	0xffffffff


	//   ....[69]....
        /*01f0*/ 	.word	0xffffffff


	//   ....[70]....
        /*01f4*/ 	.word	0xffffffff


	//   ....[71]....
        /*01f8*/ 	.word	0xffffffff


	//   ....[72]....
        /*01fc*/ 	.word	0xffffffff


	//   ....[73]....
        /*0200*/ 	.word	0xffffffff


	//   ....[74]....
        /*0204*/ 	.word	0xffffffff


	//   ....[75]....
        /*0208*/ 	.word	0xffffffff


	//   ....[76]....
        /*020c*/ 	.word	0xffffffff


	//   ....[77]....
        /*0210*/ 	.word	0xffffffff


	//   ....[78]....
        /*0214*/ 	.word	0xffffffff


	//   ....[79]....
        /*0218*/ 	.word	0xffffffff


	//   ....[80]....
        /*021c*/ 	.word	0xffffffff


	//   ....[81]....
        /*0220*/ 	.word	0xffffffff


	//   ....[82]....
        /*0224*/ 	.word	0xffffffff


	//   ....[83]....
        /*0228*/ 	.word	0xffffffff


	//   ....[84]....
        /*022c*/ 	.word	0xffffffff


	//   ....[85]....
        /*0230*/ 	.word	0xffffffff


	//   ....[86]....
        /*0234*/ 	.word	0xffffffff


	//   ....[87]....
        /*0238*/ 	.word	0xffffffff


	//   ....[88]....
        /*023c*/ 	.word	0xffffffff


	//   ....[89]....
        /*0240*/ 	.word	0xffffffff


	//   ....[90]....
        /*0244*/ 	.word	0xffffffff


	//   ....[91]....
        /*0248*/ 	.word	0xffffffff


	//   ....[92]....
        /*024c*/ 	.word	0xffffffff


	//   ....[93]....
        /*0250*/ 	.word	0xffffffff


	//   ....[94]....
        /*0254*/ 	.word	0xffffffff


	//   ....[95]....
        /*0258*/ 	.word	0xffffffff


	//   ....[96]....
        /*025c*/ 	.word	0xffffffff


	//   ....[97]....
        /*0260*/ 	.word	0xffffffff


	//   ....[98]....
        /*0264*/ 	.word	0xffffffff


	//   ....[99]....
        /*0268*/ 	.word	0xffffffff


	//   ....[100]....
        /*026c*/ 	.word	0xffffffff


	//   ....[101]....
        /*0270*/ 	.word	0xffffffff


	//   ....[102]....
        /*0274*/ 	.word	0xffffffff


	//   ....[103]....
        /*0278*/ 	.word	0xffffffff


	//   ....[104]....
        /*027c*/ 	.word	0xffffffff


	//   ....[105]....
        /*0280*/ 	.word	0xffffffff


	//   ....[106]....
        /*0284*/ 	.word	0xffffffff


	//   ....[107]....
        /*0288*/ 	.word	0xffffffff


	//   ....[108]....
        /*028c*/ 	.word	0xffffffff


	//   ....[109]....
        /*0290*/ 	.word	0xffffffff


	//   ....[110]....
        /*0294*/ 	.word	0xffffffff


	//   ....[111]....
        /*0298*/ 	.word	0xffffffff


	//   ....[112]....
        /*029c*/ 	.word	0xffffffff


	//   ....[113]....
        /*02a0*/ 	.word	0xffffffff


	//   ....[114]....
        /*02a4*/ 	.word	0xffffffff


	//   ....[115]....
        /*02a8*/ 	.word	0xffffffff


	//   ....[116]....
        /*02ac*/ 	.word	0xffffffff


	//   ....[117]....
        /*02b0*/ 	.word	0xffffffff


	//   ....[118]....
        /*02b4*/ 	.word	0xffffffff


	//   ....[119]....
        /*02b8*/ 	.word	0xffffffff


	//   ....[120]....
        /*02bc*/ 	.word	0xffffffff


	//   ....[121]....
        /*02c0*/ 	.word	0xffffffff


	//   ....[122]....
        /*02c4*/ 	.word	0xffffffff


	//   ....[123]....
        /*02c8*/ 	.word	0xffffffff


	//   ....[124]....
        /*02cc*/ 	.word	0xffffffff


	//   ....[125]....
        /*02d0*/ 	.word	0xffffffff


	//   ....[126]....
        /*02d4*/ 	.word	0xffffffff


	//   ....[127]....
        /*02d8*/ 	.word	0xffffffff


	//   ....[128]....
        /*02dc*/ 	.word	0xffffffff


	//   ....[129]....
        /*02e0*/ 	.word	0xffffffff


	//   ....[130]....
        /*02e4*/ 	.word	0xffffffff


	//   ....[131]....
        /*02e8*/ 	.word	0xffffffff


	//   ....[132]....
        /*02ec*/ 	.word	0xffffffff


	//   ....[133]....
        /*02f0*/ 	.word	0xffffffff


	//   ....[134]....
        /*02f4*/ 	.word	0xffffffff


	//   ....[135]....
        /*02f8*/ 	.word	0xffffffff


	//   ....[136]....
        /*02fc*/ 	.word	0xffffffff


	//   ....[137]....
        /*0300*/ 	.word	0xffffffff


	//   ....[138]....
        /*0304*/ 	.word	0xffffffff


	//   ....[139]....
        /*0308*/ 	.word	0xffffffff


	//   ....[140]....
        /*030c*/ 	.word	0xffffffff


	//   ....[141]....
        /*0310*/ 	.word	0xffffffff


	//   ....[142]....
        /*0314*/ 	.word	0xffffffff


	//   ....[143]....
        /*0318*/ 	.word	0xffffffff


	//   ....[144]....
        /*031c*/ 	.word	0xffffffff


	//   ....[145]....
        /*0320*/ 	.word	0xffffffff


	//   ....[146]....
        /*0324*/ 	.word	0xffffffff


	//   ....[147]....
        /*0328*/ 	.word	0xffffffff


	//   ....[148]....
        /*032c*/ 	.word	0xffffffff


	//   ....[149]....
        /*0330*/ 	.word	0xffffffff


	//   ....[150]....
        /*0334*/ 	.word	0xffffffff


	//   ....[151]....
        /*0338*/ 	.word	0xffffffff


	//   ....[152]....
        /*033c*/ 	.word	0xffffffff


	//   ....[153]....
        /*0340*/ 	.word	0xffffffff


	//   ....[154]....
        /*0344*/ 	.word	0xffffffff


	//   ....[155]....
        /*0348*/ 	.word	0xffffffff


	//   ....[156]....
        /*034c*/ 	.word	0xffffffff


	//   ....[157]....
        /*0350*/ 	.word	0xffffffff


	//   ....[158]....
        /*0354*/ 	.word	0xffffffff


	//   ....[159]....
        /*0358*/ 	.word	0xffffffff


	//   ....[160]....
        /*035c*/ 	.word	0x05000006


	//   ....[161]....
        /*0360*/ 	.word	0xffffffff


	//   ....[162]....
        /*0364*/ 	.word	0xffffffff


	//   ....[163]....
        /*0368*/ 	.word	0xffffffff


	//   ....[164]....
        /*036c*/ 	.word	0xffffffff


	//   ....[165]....
        /*0370*/ 	.word	0xffffffff


	//   ....[166]....
        /*0374*/ 	.word	0xffffffff


	//   ....[167]....
        /*0378*/ 	.word	0xffffffff


	//   ....[168]....
        /*037c*/ 	.word	0xffffffff


	//   ....[169]....
        /*0380*/ 	.word	0xffffffff


	//   ....[170]....
        /*0384*/ 	.word	0xffffffff


	//   ....[171]....
        /*0388*/ 	.word	0xffffffff


	//   ....[172]....
        /*038c*/ 	.word	0xffffffff


	//   ....[173]....
        /*0390*/ 	.word	0xffffffff


	//   ....[174]....
        /*0394*/ 	.word	0xffffffff


	//   ....[175]....
        /*0398*/ 	.word	0xffffffff


	//   ....[176]....
        /*039c*/ 	.word	0xffffffff


	//   ....[177]....
        /*03a0*/ 	.word	0xffffffff


	//   ....[178]....
        /*03a4*/ 	.word	0xffffffff


	//   ....[179]....
        /*03a8*/ 	.word	0xffffffff


	//   ....[180]....
        /*03ac*/ 	.word	0xffffffff


	//   ....[181]....
        /*03b0*/ 	.word	0xffffffff


	//   ....[182]....
        /*03b4*/ 	.word	0xffffffff


	//   ....[183]....
        /*03b8*/ 	.word	0xffffffff


	//   ....[184]....
        /*03bc*/ 	.word	0xffffffff


	//   ....[185]....
        /*03c0*/ 	.word	0xffffffff


	//   ....[186]....
        /*03c4*/ 	.word	0xffffffff


	//   ....[187]....
        /*03c8*/ 	.word	0xffffffff


	//   ....[188]....
        /*03cc*/ 	.word	0xffffffff


	//   ....[189]....
        /*03d0*/ 	.word	0xffffffff


	//   ....[190]....
        /*03d4*/ 	.word	0xffffffff


	//   ....[191]....
        /*03d8*/ 	.word	0xffffffff


	//   ....[192]....
        /*03dc*/ 	.word	0xffffffff


	//   ....[193]....
        /*03e0*/ 	.word	0xffffffff


	//   ....[194]....
        /*03e4*/ 	.word	0xffffffff


	//   ....[195]....
        /*03e8*/ 	.word	0xffffffff


	//   ....[196]....
        /*03ec*/ 	.word	0xffffffff


	//   ....[197]....
        /*03f0*/ 	.word	0xffffffff


	//   ....[198]....
        /*03f4*/ 	.word	0xffffffff


	//   ....[199]....
        /*03f8*/ 	.word	0xffffffff


	//   ....[200]....
        /*03fc*/ 	.word	0xffffffff


	//   ....[201]....
        /*0400*/ 	.word	0xffffffff


	//   ....[202]....
        /*0404*/ 	.word	0xffffffff


	//   ....[203]....
        /*0408*/ 	.word	0xffffffff


	//   ....[204]....
        /*040c*/ 	.word	0xffffffff


	//   ....[205]....
        /*0410*/ 	.word	0xffffffff


	//   ....[206]....
        /*0414*/ 	.word	0xffffffff


	//   ....[207]....
        /*0418*/ 	.word	0xffffffff


	//   ....[208]....
        /*041c*/ 	.word	0xffffffff


	//   ....[209]....
        /*0420*/ 	.word	0xffffffff


	//   ....[210]....
        /*0424*/ 	.word	0xffffffff


	//   ....[211]....
        /*0428*/ 	.word	0xffffffff


	//   ....[212]....
        /*042c*/ 	.word	0xffffffff


	//   ....[213]....
        /*0430*/ 	.word	0xffffffff


	//   ....[214]....
        /*0434*/ 	.word	0xffffffff


	//   ....[215]....
        /*0438*/ 	.word	0xffffffff


	//   ....[216]....
        /*043c*/ 	.word	0xffffffff


	//   ....[217]....
        /*0440*/ 	.word	0xffffffff


	//   ....[218]....
        /*0444*/ 	.word	0xffffffff


	//   ....[219]....
        /*0448*/ 	.word	0xffffffff


	//   ....[220]....
        /*044c*/ 	.word	0xffffffff


	//   ....[221]....
        /*0450*/ 	.word	0xffffffff


	//   ....[222]....
        /*0454*/ 	.word	0xffffffff


	//   ....[223]....
        /*0458*/ 	.word	0xffffffff


	//   ....[224]....
        /*045c*/ 	.word	0xffffffff


	//   ....[225]....
        /*0460*/ 	.word	0xffffffff


	//   ....[226]....
        /*0464*/ 	.word	0xffffffff


	//   ....[227]....
        /*0468*/ 	.word	0xffffffff


	//   ....[228]....
        /*046c*/ 	.word	0xffffffff


	//   ....[229]....
        /*0470*/ 	.word	0x0500002f


	//   ....[230]....
        /*0474*/ 	.word	0x0500002f


	//   ....[231]....
        /*0478*/ 	.word	0x0500002f


	//   ....[232]....
        /*047c*/ 	.word	0x0500002f


	//   ....[233]....
        /*0480*/ 	.word	0x0500002f


	//----- nvinfo : EIATTR_COOP_GROUP_INSTR_OFFSETS
	.align		4
.L_196:
        /*0484*/ 	.byte	0x04, 0x28
        /*0486*/ 	.short	(.L_198 - .L_197)


	//   ....[0]....
.L_197:
        /*0488*/ 	.word	0x00000e40


	//   ....[1]....
        /*048c*/ 	.word	0x00001890


	//   ....[2]....
        /*0490*/ 	.word	0x00002ad0


	//   ....[3]....
        /*0494*/ 	.word	0x00002af0


	//   ....[4]....
        /*0498*/ 	.word	0x00002b10


	//   ....[5]....
        /*049c*/ 	.word	0x00002b30


	//   ....[6]....
        /*04a0*/ 	.word	0x00002b50


	//   ....[7]....
        /*04a4*/ 	.word	0x00003000


	//   ....[8]....
        /*04a8*/ 	.word	0x00003010


	//   ....[9]....
        /*04ac*/ 	.word	0x00003030


	//   ....[10]....
        /*04b0*/ 	.word	0x00003050


	//   ....[11]....
        /*04b4*/ 	.word	0x000030a0


	//   ....[12]....
        /*04b8*/ 	.word	0x000030d0


	//   ....[13]....
        /*04bc*/ 	.word	0x00003120


	//   ....[14]....
        /*04c0*/ 	.word	0x00003160


	//   ....[15]....
        /*04c4*/ 	.word	0x00003250


	//   ....[16]....
        /*04c8*/ 	.word	0x00003280


	//   ....[17]....
        /*04cc*/ 	.word	0x00003290


	//   ....[18]....
        /*04d0*/ 	.word	0x000032b0


	//   ....[19]....
        /*04d4*/ 	.word	0x000032f0


	//   ....[20]....
        /*04d8*/ 	.word	0x00003320


	//   ....[21]....
        /*04dc*/ 	.word	0x00003360


	//   ....[22]....
        /*04e0*/ 	.word	0x00003380


	//   ....[23]....
        /*04e4*/ 	.word	0x000033a0


	//   ....[24]....
        /*04e8*/ 	.word	0x00003490


	//   ....[25]....
        /*04ec*/ 	.word	0x000034c0


	//   ....[26]....
        /*04f0*/ 	.word	0x000034d0


	//   ....[27]....
        /*04f4*/ 	.word	0x000034f0


	//   ....[28]....
        /*04f8*/ 	.word	0x00003530


	//   ....[29]....
        /*04fc*/ 	.word	0x00003560


	//   ....[30]....
        /*0500*/ 	.word	0x000035a0


	//   ....[31]....
        /*0504*/ 	.word	0x000035c0


	//   ....[32]....
        /*0508*/ 	.word	0x000035e0


	//   ....[33]....
        /*050c*/ 	.word	0x000036d0


	//   ....[34]....
        /*0510*/ 	.word	0x00003700


	//   ....[35]....
        /*0514*/ 	.word	0x00003710


	//   ....[36]....
        /*0518*/ 	.word	0x00003730


	//   ....[37]....
        /*051c*/ 	.word	0x00003770


	//   ....[38]....
        /*0520*/ 	.word	0x000037a0


	//   ....[39]....
        /*0524*/ 	.word	0x000037e0


	//   ....[40]....
        /*0528*/ 	.word	0x00003800


	//   ....[41]....
        /*052c*/ 	.word	0x00003820


	//   ....[42]....
        /*0530*/ 	.word	0x00003930


	//   ....[43]....
        /*0534*/ 	.word	0x00003960


	//   ....[44]....
        /*0538*/ 	.word	0x00003970


	//   ....[45]....
        /*053c*/ 	.word	0x00003990


	//   ....[46]....
        /*0540*/ 	.word	0x000039d0


	//   ....[47]....
        /*0544*/ 	.word	0x00003a00


	//   ....[48]....
        /*0548*/ 	.word	0x00003a40


	//   ....[49]....
        /*054c*/ 	.word	0x00003a60


	//   ....[50]....
        /*0550*/ 	.word	0x00003a80


	//   ....[51]....
        /*0554*/ 	.word	0x00003b90


	//   ....[52]....
        /*0558*/ 	.word	0x00003bc0


	//   ....[53]....
        /*055c*/ 	.word	0x00003bd0


	//   ....[54]....
        /*0560*/ 	.word	0x00003bf0


	//   ....[55]....
        /*0564*/ 	.word	0x00003c30


	//   ....[56]....
        /*0568*/ 	.word	0x00003c60


	//   ....[57]....
        /*056c*/ 	.word	0x00003ca0


	//   ....[58]....
        /*0570*/ 	.word	0x00003cc0


	//   ....[59]....
        /*0574*/ 	.word	0x00003ce0


	//   ....[60]....
        /*0578*/ 	.word	0x00003df0


	//   ....[61]....
        /*057c*/ 	.word	0x00003e20


	//   ....[62]....
        /*0580*/ 	.word	0x00003e30


	//   ....[63]....
        /*0584*/ 	.word	0x00003e50


	//   ....[64]....
        /*0588*/ 	.word	0x00003e90


	//   ....[65]....
        /*058c*/ 	.word	0x00003ec0


	//   ....[66]....
        /*0590*/ 	.word	0x00003f00


	//   ....[67]....
        /*0594*/ 	.word	0x00003f20


	//   ....[68]....
        /*0598*/ 	.word	0x00003f40


	//   ....[69]....
        /*059c*/ 	.word	0x00004050


	//   ....[70]....
        /*05a0*/ 	.word	0x00004080


	//   ....[71]....
        /*05a4*/ 	.word	0x00004090


	//   ....[72]....
        /*05a8*/ 	.word	0x000040b0


	//   ....[73]....
        /*05ac*/ 	.word	0x000040f0


	//   ....[74]....
        /*05b0*/ 	.word	0x00004120


	//   ....[75]....
        /*05b4*/ 	.word	0x00004160


	//   ....[76]....
        /*05b8*/ 	.word	0x00004180


	//   ....[77]....
        /*05bc*/ 	.word	0x000041a0


	//   ....[78]....
        /*05c0*/ 	.word	0x000042b0


	//   ....[79]....
        /*05c4*/ 	.word	0x00004300


	//   ....[80]....
        /*05c8*/ 	.word	0x00004310


	//   ....[81]....
        /*05cc*/ 	.word	0x00004330


	//   ....[82]....
        /*05d0*/ 	.word	0x00004370


	//   ....[83]....
        /*05d4*/ 	.word	0x000043a0


	//   ....[84]....
        /*05d8*/ 	.word	0x000043e0


	//   ....[85]....
        /*05dc*/ 	.word	0x00004400


	//   ....[86]....
        /*05e0*/ 	.word	0x00004420


	//   ....[87]....
        /*05e4*/ 	.word	0x00004510


	//   ....[88]....
        /*05e8*/ 	.word	0x00004560


	//   ....[89]....
        /*05ec*/ 	.word	0x00004570


	//   ....[90]....
        /*05f0*/ 	.word	0x000045a0


	//   ....[91]....
        /*05f4*/ 	.word	0x000045c0


	//   ....[92]....
        /*05f8*/ 	.word	0x00004610


	//   ....[93]....
        /*05fc*/ 	.word	0x00004630


	//   ....[94]....
        /*0600*/ 	.word	0x00004670


	//   ....[95]....
        /*0604*/ 	.word	0x00004690


	//   ....[96]....
        /*0608*/ 	.word	0x00004770


	//   ....[97]....
        /*060c*/ 	.word	0x000047c0


	//   ....[98]....
        /*0610*/ 	.word	0x000047d0


	//   ....[99]....
        /*0614*/ 	.word	0x00004820


	//   ....[100]....
        /*0618*/ 	.word	0x00004850


	//   ....[101]....
        /*061c*/ 	.word	0x00004880


	//   ....[102]....
        /*0620*/ 	.word	0x000048b0


	//   ....[103]....
        /*0624*/ 	.word	0x000048e0


	//   ....[104]....
        /*0628*/ 	.word	0x00004910


	//   ....[105]....
        /*062c*/ 	.word	0x000049d0


	//   ....[106]....
        /*0630*/ 	.word	0x00004a20


	//   ....[107]....
        /*0634*/ 	.word	0x00004a30


	//   ....[108]....
        /*0638*/ 	.word	0x00004a80


	//   ....[109]....
        /*063c*/ 	.word	0x00004ab0


	//   ....[110]....
        /*0640*/ 	.word	0x00004ae0


	//   ....[111]....
        /*0644*/ 	.word	0x00004b10


	//   ....[112]....
        /*0648*/ 	.word	0x00004b40


	//   ....[113]....
        /*064c*/ 	.word	0x00004b70


	//   ....[114]....
        /*0650*/ 	.word	0x00004c60


	//   ....[115]....
        /*0654*/ 	.word	0x00004c80


	//   ....[116]....
        /*0658*/ 	.word	0x00004c90


	//   ....[117]....
        /*065c*/ 	.word	0x00004ce0


	//   ....[118]....
        /*0660*/ 	.word	0x00004d10


	//   ....[119]....
        /*0664*/ 	.word	0x00004d40


	//   ....[120]....
        /*0668*/ 	.word	0x00004d70


	//   ....[121]....
        /*066c*/ 	.word	0x00004da0


	//   ....[122]....
        /*0670*/ 	.word	0x00004dd0


	//   ....[123]....
        /*0674*/ 	.word	0x00004ec0


	//   ....[124]....
        /*0678*/ 	.word	0x00004f00


	//   ....[125]....
        /*067c*/ 	.word	0x00004f10


	//   ....[126]....
        /*0680*/ 	.word	0x00004f60


	//   ....[127]....
        /*0684*/ 	.word	0x00004f90


	//   ....[128]....
        /*0688*/ 	.word	0x00004fc0


	//   ....[129]....
        /*068c*/ 	.word	0x00004ff0


	//   ....[130]....
        /*0690*/ 	.word	0x00005020


	//   ....[131]....
        /*0694*/ 	.word	0x00005050


	//   ....[132]....
        /*0698*/ 	.word	0x00005140


	//   ....[133]....
        /*069c*/ 	.word	0x00005170


	//   ....[134]....
        /*06a0*/ 	.word	0x00005180


	//   ....[135]....
        /*06a4*/ 	.word	0x000051d0


	//   ....[136]....
        /*06a8*/ 	.word	0x00005200


	//   ....[137]....
        /*06ac*/ 	.word	0x00005230


	//   ....[138]....
        /*06b0*/ 	.word	0x00005260


	//   ....[139]....
        /*06b4*/ 	.word	0x00005290


	//   ....[140]....
        /*06b8*/ 	.word	0x000052c0


	//   ....[141]....
        /*06bc*/ 	.word	0x000053e0


	//   ....[142]....
        /*06c0*/ 	.word	0x000053f0


	//   ....[143]....
        /*06c4*/ 	.word	0x00005440


	//   ....[144]....
        /*06c8*/ 	.word	0x00005470


	//   ....[145]....
        /*06cc*/ 	.word	0x000054a0


	//   ....[146]....
        /*06d0*/ 	.word	0x000054d0


	//   ....[147]....
        /*06d4*/ 	.word	0x00005500


	//   ....[148]....
        /*06d8*/ 	.word	0x00005530


	//   ....[149]....
        /*06dc*/ 	.word	0x00005560


	//   ....[150]....
        /*06e0*/ 	.word	0x00005600


	//   ....[151]....
        /*06e4*/ 	.word	0x00005620


	//   ....[152]....
        /*06e8*/ 	.word	0x00005630


	//   ....[153]....
        /*06ec*/ 	.word	0x00005680


	//   ....[154]....
        /*06f0*/ 	.word	0x000056b0


	//   ....[155]....
        /*06f4*/ 	.word	0x000056e0


	//   ....[156]....
        /*06f8*/ 	.word	0x00005710


	//   ....[157]....
        /*06fc*/ 	.word	0x00005740


	//   ....[158]....
        /*0700*/ 	.word	0x00005770


	//   ....[159]....
        /*0704*/ 	.word	0x000058a0


	//   ....[160]....
        /*0708*/ 	.word	0x00005d40


	//   ....[161]....
        /*070c*/ 	.word	0x00006070


	//   ....[162]....
        /*0710*/ 	.word	0x00006130


	//   ....[163]....
        /*0714*/ 	.word	0x000061f0


	//   ....[164]....
        /*0718*/ 	.word	0x000062b0


	//   ....[165]....
        /*071c*/ 	.word	0x00006370


	//   ....[166]....
        /*0720*/ 	.word	0x00006430


	//   ....[167]....
        /*0724*/ 	.word	0x000064f0


	//   ....[168]....
        /*0728*/ 	.word	0x000065b0


	//   ....[169]....
        /*072c*/ 	.word	0x00006670


	//   ....[170]....
        /*0730*/ 	.word	0x00006730


	//   ....[171]....
        /*0734*/ 	.word	0x000067f0


	//   ....[172]....
        /*0738*/ 	.word	0x000068b0


	//   ....[173]....
        /*073c*/ 	.word	0x00006970


	//   ....[174]....
        /*0740*/ 	.word	0x00006a30


	//   ....[175]....
        /*0744*/ 	.word	0x00006af0


	//   ....[176]....
        /*0748*/ 	.word	0x00006bb0


	//   ....[177]....
        /*074c*/ 	.word	0x00006c70


	//   ....[178]....
        /*0750*/ 	.word	0x00006e60


	//   ....[179]....
        /*0754*/ 	.word	0x00006f90


	//   ....[180]....
        /*0758*/ 	.word	0x000070c0


	//   ....[181]....
        /*075c*/ 	.word	0x000071f0


	//   ....[182]....
        /*0760*/ 	.word	0x00007320


	//   ....[183]....
        /*0764*/ 	.word	0x00007450


	//   ....[184]....
        /*0768*/ 	.word	0x00007580


	//   ....[185]....
        /*076c*/ 	.word	0x000076b0


	//   ....[186]....
        /*0770*/ 	.word	0x000077e0


	//   ....[187]....
        /*0774*/ 	.word	0x00007910


	//   ....[188]....
        /*0778*/ 	.word	0x00007a40


	//   ....[189]....
        /*077c*/ 	.word	0x00007b60


	//   ....[190]....
        /*0780*/ 	.word	0x00007c70


	//   ....[191]....
        /*0784*/ 	.word	0x00007d80


	//   ....[192]....
        /*0788*/ 	.word	0x00007e90


	//   ....[193]....
        /*078c*/ 	.word	0x00007fa0


	//   ....[194]....
        /*0790*/ 	.word	0x000080b0


	//   ....[195]....
        /*0794*/ 	.word	0x00008eb0


	//   ....[196]....
        /*0798*/ 	.word	0x00008f40


	//   ....[197]....
        /*079c*/ 	.word	0x00008fc0


	//   ....[198]....
        /*07a0*/ 	.word	0x00009050


	//   ....[199]....
        /*07a4*/ 	.word	0x000090d0


	//   ....[200]....
        /*07a8*/ 	.word	0x00009160


	//   ....[201]....
        /*07ac*/ 	.word	0x000091e0


	//   ....[202]....
        /*07b0*/ 	.word	0x00009270


	//   ....[203]....
        /*07b4*/ 	.word	0x000092f0


	//   ....[204]....
        /*07b8*/ 	.word	0x00009380


	//   ....[205]....
        /*07bc*/ 	.word	0x00009400


	//   ....[206]....
        /*07c0*/ 	.word	0x00009490


	//   ....[207]....
        /*07c4*/ 	.word	0x00009510


	//   ....[208]....
        /*07c8*/ 	.word	0x000095a0


	//   ....[209]....
        /*07cc*/ 	.word	0x00009620


	//   ....[210]....
        /*07d0*/ 	.word	0x000096b0


	//   ....[211]....
        /*07d4*/ 	.word	0x00009730


	//   ....[212]....
        /*07d8*/ 	.word	0x00009890


	//   ....[213]....
        /*07dc*/ 	.word	0x00009960


	//   ....[214]....
        /*07e0*/ 	.word	0x00009a10


	//   ....[215]....
        /*07e4*/ 	.word	0x00009ad0


	//   ....[216]....
        /*07e8*/ 	.word	0x00009b80


	//   ....[217]....
        /*07ec*/ 	.word	0x00009c40


	//   ....[218]....
        /*07f0*/ 	.word	0x00009cf0


	//   ....[219]....
        /*07f4*/ 	.word	0x00009db0


	//   ....[220]....
        /*07f8*/ 	.word	0x00009e60


	//   ....[221]....
        /*07fc*/ 	.word	0x00009f20


	//   ....[222]....
        /*0800*/ 	.word	0x00009fd0


	//   ....[223]....
        /*0804*/ 	.word	0x0000a090


	//   ....[224]....
        /*0808*/ 	.word	0x0000a140


	//   ....[225]....
        /*080c*/ 	.word	0x0000a200


	//   ....[226]....
        /*0810*/ 	.word	0x0000a2a0


	//   ....[227]....
        /*0814*/ 	.word	0x0000a360


	//   ....[228]....
        /*0818*/ 	.word	0x0000a400


	//   ....[229]....
        /*081c*/ 	.word	0x0000a470


	//   ....[230]....
        /*0820*/ 	.word	0x0000a4e0


	//   ....[231]....
        /*0824*/ 	.word	0x0000a550


	//   ....[232]....
        /*0828*/ 	.word	0x0000a5c0


	//   ....[233]....
        /*082c*/ 	.word	0x0000a630


	//----- nvinfo : EIATTR_VRC_CTA_INIT_COUNT
	.align		4
.L_198:
        /*0830*/ 	.byte	0x02, 0x4a
	.zero		1
	.zero		1


	//----- nvinfo : EIATTR_EXIT_INSTR_OFFSETS
	.align		4
        /*0834*/ 	.byte	0x04, 0x1c
        /*0836*/ 	.short	(.L_200 - .L_199)


	//   ....[0]....
.L_199:
        /*0838*/ 	.word	0x00002570


	//   ....[1]....
        /*083c*/ 	.word	0x000028d0


	//   ....[2]....
        /*0840*/ 	.word	0x000028f0


	//   ....[3]....
        /*0844*/ 	.word	0x00009740


	//   ....[4]....
        /*0848*/ 	.word	0x0000a410


	//----- nvinfo : EIATTR_MAX_THREADS
	.align		4
.L_200:
        /*084c*/ 	.byte	0x04, 0x05
        /*084e*/ 	.short	(.L_202 - .L_201)
.L_201:
        /*0850*/ 	.word	0x00000180
        /*0854*/ 	.word	0x00000001
        /*0858*/ 	.word	0x00000001


	//----- nvinfo : EIATTR_CRS_STACK_SIZE
	.align		4
.L_202:
        /*085c*/ 	.byte	0x04, 0x1e
        /*085e*/ 	.short	(.L_204 - .L_203)
.L_203:
        /*0860*/ 	.word	0x00000000


	//----- nvinfo : EIATTR_CBANK_PARAM_SIZE
	.align		4
.L_204:
        /*0864*/ 	.byte	0x03, 0x19
        /*0866*/ 	.short	0x004d


	//----- nvinfo : EIATTR_PARAM_CBANK
	.align		4
        /*0868*/ 	.byte	0x04, 0x0a
        /*086a*/ 	.short	(.L_206 - .L_205)
	.align		4
.L_205:
        /*086c*/ 	.word	index@(.nv.constant0._ZN3cub18CUB_300001_SM_10006detail10radix_sort29DeviceRadixSortOnesweepKernelINS1_5radix10policy_hubIiiyE10Policy1000ELNS0_9SortOrderE0EiiyiiNS1_21identity_decomposer_tEEEvPT5_SB_PT3_PKSC_PT1_PKSG_PT2_PKSK_T4_iiT6_)
        /*0870*/ 	.short	0x0380
        /*0872*/ 	.short	0x004d


	//----- nvinfo : EIATTR_SW_WAR
	.align		4
.L_206:
        /*0874*/ 	.byte	0x04, 0x36
        /*0876*/ 	.short	(.L_208 - .L_207)
.L_207:
        /*0878*/ 	.word	0x00000008
.L_208:


//--------------------- .nv.info._ZN3cub18CUB_300001_SM_10006detail10radix_sort33DeviceRadixSortExclusiveSumKernelINS1_5radix10policy_hubIiiyE10Policy1000EyEEvPT0_ --------------------------
	.section	.nv.info._ZN3cub18CUB_300001_SM_10006detail10radix_sort33DeviceRadixSortExclusiveSumKernelINS1_5radix10policy_hubIiiyE10Policy1000EyEEvPT0_,"",@"SHT_CUDA_INFO"
	.sectionflags	@""
	.align	4


	//----- nvinfo : EIATTR_CUDA_API_VERSION
	.align		4
        /*0000*/ 	.byte	0x04, 0x37
        /*0002*/ 	.short	(.L_210 - .L_209)
.L_209:
        /*0004*/ 	.word	0x00000082


	//----- nvinfo : EIATTR_KPARAM_INFO
	.align		4
.L_210:
        /*0008*/ 	.byte	0x04, 0x17
        /*000a*/ 	.short	(.L_212 - .L_211)
.L_211:
        /*000c*/ 	.word	0x00000000
        /*0010*/ 	.short	0x0000
        /*0012*/ 	.short	0x0000
        /*0014*/ 	.byte	0x00, 0xf5, 0x21, 0x00


	//----- nvinfo : EIATTR_SPARSE_MMA_MASK
	.align		4
.L_212:
        /*0018*/ 	.byte	0x03, 0x50
        /*001a*/ 	.short	0x0000


	//----- nvinfo : EIATTR_MAXREG_COUNT
	.align		4
        /*001c*/ 	.byte	0x03, 0x1b
        /*001e*/ 	.short	0x00ff


	//----- nvinfo : EIATTR_NUM_BARRIERS
	.align		4
        /*0020*/ 	.byte	0x02, 0x4c
        /*0022*/ 	.byte	0x01
	.zero		1


	//----- nvinfo : EIATTR_MERCURY_ISA_VERSION
	.align		4
        /*0024*/ 	.byte	0x03, 0x5f
        /*0026*/ 	.short	0x0101


	//----- nvinfo : EIATTR_COOP_GROUP_MASK_REGIDS
	.align		4
        /*0028*/ 	.byte	0x04, 0x29
        /*002a*/ 	.short	(.L_214 - .L_213)


	//   ....[0]....
.L_213:
        /*002c*/ 	.word	0xffffffff


	//   ....[1]....
        /*0030*/ 	.word	0xffffffff


	//   ....[2]....
        /*0034*/ 	.word	0xffffffff


	//   ....[3]....
        /*0038*/ 	.word	0xffffffff


	//   ....[4]....
        /*003c*/ 	.word	0xffffffff


	//   ....[5]....
        /*0040*/ 	.word	0xffffffff


	//   ....[6]....
        /*0044*/ 	.word	0xffffffff


	//   ....[7]....
        /*0048*/ 	.word	0xffffffff


	//   ....[8]....
        /*004c*/ 	.word	0xffffffff


	//   ....[9]....
        /*0050*/ 	.word	0xffffffff


	//   ....[10]....
        /*0054*/ 	.word	0x05000015


	//   ....[11]....
        /*0058*/ 	.word	0x05000015


	//   ....[12]....
        /*005c*/ 	.word	0x05000015


	//   ....[13]....
        /*0060*/ 	.word	0x05000015


	//   ....[14]....
        /*0064*/ 	.word	0x05000015


	//   ....[15]....
        /*0068*/ 	.word	0x05000015


	//   ....[16]....
        /*006c*/ 	.word	0x05000015


	//   ....[17]....
        /*0070*/ 	.word	0x05000015


	//   ....[18]....
        /*0074*/ 	.word	0x05000015


	//   ....[19]....
        /*0078*/ 	.word	0x05000015


	//----- nvinfo : EIATTR_COOP_GROUP_INSTR_OFFSETS
	.align		4
.L_214:
        /*007c*/ 	.byte	0x04, 0x28
        /*007e*/ 	.short	(.L_216 - .L_215)


	//   ....[0]....
.L_215:
        /*0080*/ 	.word	0x00000250


	//   ....[1]....
        /*0084*/ 	.word	0x00000260


	//   ....[2]....
        /*0088*/ 	.word	0x000002a0


	//   ....[3]....
        /*008c*/ 	.word	0x000002c0


	//   ....[4]....
        /*0090*/ 	.word	0x00000310


	//   ....[5]....
        /*0094*/ 	.word	0x00000320


	//   ....[6]....
        /*0098*/ 	.word	0x00000360


	//   ....[7]....
        /*009c*/ 	.word	0x00000380


	//   ....[8]....
        /*00a0*/ 	.word	0x000003d0


	//   ....[9]....
        /*00a4*/ 	.word	0x000003e0


	//   ....[10]....
        /*00a8*/ 	.word	0x00000660


	//   ....[11]....
        /*00ac*/ 	.word	0x000006b0


	//   ....[12]....
        /*00b0*/ 	.word	0x00000740


	//   ....[13]....
        /*00b4*/ 	.word	0x00000790


	//   ....[14]....
        /*00b8*/ 	.word	0x00000820


	//   ....[15]....
        /*00bc*/ 	.word	0x00000870


	//   ....[16]....
        /*00c0*/ 	.word	0x00000900


	//   ....[17]....
        /*00c4*/ 	.word	0x00000950


	//   ....[18]....
        /*00c8*/ 	.word	0x000009e0


	//   ....[19]....
        /*00cc*/ 	.word	0x00000a30


	//----- nvinfo : EIATTR_VRC_CTA_INIT_COUNT
	.align		4
.L_216:
        /*00d0*/ 	.byte	0x02, 0x4a
	.zero		1
	.zero		1


	//----- nvinfo : EIATTR_EXIT_INSTR_OFFSETS
	.align		4
        /*00d4*/ 	.byte	0x04, 0x1c
        /*00d6*/ 	.short	(.L_218 - .L_217)


	//   ....[0]....
.L_217:
        /*00d8*/ 	.word	0x000005d0


	//   ....[1]....
        /*00dc*/ 	.word	0x00000600


	//----- nvinfo : EIATTR_CRS_STACK_SIZE
	.align		4
.L_218:
        /*00e0*/ 	.byte	0x04, 0x1e
        /*00e2*/ 	.short	(.L_220 - .L_219)
.L_219:
        /*00e4*/ 	.word	0x00000000


	//----- nvinfo : EIATTR_CBANK_PARAM_SIZE
	.align		4
.L_220:
        /*00e8*/ 	.byte	0x03, 0x19
        /*00ea*/ 	.short	0x0008


	//----- nvinfo : EIATTR_PARAM_CBANK
	.align		4
        /*00ec*/ 	.byte	0x04, 0x0a
        /*00ee*/ 	.short	(.L_222 - .L_221)
	.align		4
.L_221:
        /*00f0*/ 	.word	index@(.nv.constant0._ZN3cub18CUB_300001_SM_10006detail10radix_sort33DeviceRadixSortExclusiveSumKernelINS1_5radix10policy_hubIiiyE10Policy1000EyEEvPT0_)
        /*00f4*/ 	.short	0x0380
        /*00f6*/ 	.short	0x0008


	//----- nvinfo : EIATTR_SW_WAR
	.align		4
.L_222:
        /*00f8*/ 	.byte	0x04, 0x36
        /*00fa*/ 	.short	(.L_224 - .L_223)
.L_223:
        /*00fc*/ 	.word	0x00000008
.L_224:


//--------------------- .nv.info._ZN3cub18CUB_300001_SM_10006detail10radix_sort30DeviceRadixSortHistogramKernelINS1_5radix10policy_hubIiiyE10Policy1000ELNS0_9SortOrderE0EiyNS1_21identity_decomposer_tEEEvPT2_PKT1_SA_iiT3_ --------------------------
	.section	.nv.info._ZN3cub18CUB_300001_SM_10006detail10radix_sort30DeviceRadixSortHistogramKernelINS1_5radix10policy_hubIiiyE10Policy1000ELNS0_9SortOrderE0EiyNS1_21identity_decomposer_tEEEvPT2_PKT1_SA_iiT3_,"",@"SHT_CUDA_INFO"
	.sectionflags	@""
	.align	4


	//----- nvinfo : EIATTR_CUDA_API_VERSION
	.align		4
        /*0000*/ 	.byte	0x04, 0x37
        /*0002*/ 	.short	(.L_226 - .L_225)
.L_225:
        /*0004*/ 	.word	0x00000082


	//----- nvinfo : EIATTR_KPARAM_INFO
	.align		4
.L_226:
        /*0008*/ 	.byte	0x04, 0x17
        /*000a*/ 	.short	(.L_228 - .L_227)
.L_227:
        /*000c*/ 	.word	0x00000000
        /*0010*/ 	.short	0x0005
        /*0012*/ 	.short	0x0020
        /*0014*/ 	.byte	0x00, 0xf0, 0x05, 0x00


	//----- nvinfo : EIATTR_KPARAM_INFO
	.align		4
.L_228:
        /*0018*/ 	.byte	0x04, 0x17
        /*001a*/ 	.short	(.L_230 - .L_229)
.L_229:
        /*001c*/ 	.word	0x00000000
        /*0020*/ 	.short	0x0004
        /*0022*/ 	.short	0x001c
        /*0024*/ 	.byte	0x00, 0xf0, 0x11, 0x00


	//----- nvinfo : EIATTR_KPARAM_INFO
	.align		4
.L_230:
        /*0028*/ 	.byte	0x04, 0x17
        /*002a*/ 	.short	(.L_232 - .L_231)
.L_231:
        /*002c*/ 	.word	0x00000000
        /*0030*/ 	.short	0x0003
        /*0032*/ 	.short	0x0018
        /*0034*/ 	.byte	0x00, 0xf0, 0x11, 0x00


	//----- nvinfo : EIATTR_KPARAM_INFO
	.align		4
.L_232:
        /*0038*/ 	.byte	0x04, 0x17
        /*003a*/ 	.short	(.L_234 - .L_233)
.L_233:
        /*003c*/ 	.word	0x00000000
        /*0040*/ 	.short	0x0002
        /*0042*/ 	.short	0x0010
        /*0044*/ 	.byte	0x00, 0xf0, 0x21, 0x00


	//----- nvinfo : EIATTR_KPARAM_INFO
	.align		4
.L_234:
        /*0048*/ 	.byte	0x04, 0x17
        /*004a*/ 	.short	(.L_236 - .L_235)
.L_235:
        /*004c*/ 	.word	0x00000000
        /*0050*/ 	.short	0x0001
        /*0052*/ 	.short	0x0008
        /*0054*/ 	.byte	0x00, 0xf5, 0x21, 0x00


	//----- nvinfo : EIATTR_KPARAM_INFO
	.align		4
.L_236:
        /*0058*/ 	.byte	0x04, 0x17
        /*005a*/ 	.short	(.L_238 - .L_237)
.L_237:
        /*005c*/ 	.word	0x00000000
        /*0060*/ 	.short	0x0000
        /*0062*/ 	.short	0x0000
        /*0064*/ 	.byte	0x00, 0xf5, 0x21, 0x00


	//----- nvinfo : EIATTR_SPARSE_MMA_MASK
	.align		4
.L_238:
        /*0068*/ 	.byte	0x03, 0x50
        /*006a*/ 	.short	0x0000


	//----- nvinfo : EIATTR_MAXREG_COUNT
	.align		4
        /*006c*/ 	.byte	0x03, 0x1b
        /*006e*/ 	.short	0x00ff


	//----- nvinfo : EIATTR_NUM_BARRIERS
	.align		4
        /*0070*/ 	.byte	0x02, 0x4c
        /*0072*/ 	.byte	0x01
	.zero		1


	//----- nvinfo : EIATTR_MERCURY_ISA_VERSION
	.align		4
        /*0074*/ 	.byte	0x03, 0x5f
        /*0076*/ 	.short	0x0101


	//----- nvinfo : EIATTR_VRC_CTA_INIT_COUNT
	.align		4
        /*0078*/ 	.byte	0x02, 0x4a
	.zero		1
	.zero		1


	//----- nvinfo : EIATTR_EXIT_INSTR_OFFSETS
	.align		4
        /*007c*/ 	.byte	0x04, 0x1c
        /*007e*/ 	.short	(.L_240 - .L_239)


	//   ....[0]....
.L_239:
        /*0080*/ 	.word	0x00000040


	//   ....[1]....
        /*0084*/ 	.word	0x00002ee0


	//----- nvinfo : EIATTR_MAX_THREADS
	.align		4
.L_240:
        /*0088*/ 	.byte	0x04, 0x05
        /*008a*/ 	.short	(.L_242 - .L_241)
.L_241:
        /*008c*/ 	.word	0x00000080
        /*0090*/ 	.word	0x00000001
        /*0094*/ 	.word	0x00000001


	//----- nvinfo : EIATTR_CRS_STACK_SIZE
	.align		4
.L_242:
        /*0098*/ 	.byte	0x04, 0x1e
        /*009a*/ 	.short	(.L_244 - .L_243)
.L_243:
        /*009c*/ 	.word	0x00000000


	//----- nvinfo : EIATTR_CBANK_PARAM_SIZE
	.align		4
.L_244:
        /*00a0*/ 	.byte	0x03, 0x19
        /*00a2*/ 	.short	0x0021


	//----- nvinfo : EIATTR_PARAM_CBANK
	.align		4
        /*00a4*/ 	.byte	0x04, 0x0a
        /*00a6*/ 	.short	(.L_246 - .L_245)
	.align		4
.L_245:
        /*00a8*/ 	.word	index@(.nv.constant0._ZN3cub18CUB_300001_SM_10006detail10radix_sort30DeviceRadixSortHistogramKernelINS1_5radix10policy_hubIiiyE10Policy1000ELNS0_9SortOrderE0EiyNS1_21identity_decomposer_tEEEvPT2_PKT1_SA_iiT3_)
        /*00ac*/ 	.short	0x0380
        /*00ae*/ 	.short	0x0021


	//----- nvinfo : EIATTR_SW_WAR
	.align		4
.L_246:
        /*00b0*/ 	.byte	0x04, 0x36
        /*00b2*/ 	.short	(.L_248 - .L_247)
.L_247:
        /*00b4*/ 	.word	0x00000008
.L_248:


//--------------------- .nv.info._ZN3cub18CUB_300001_SM_10006detail10radix_sort31DeviceRadixSortSingleTileKernelINS1_5radix10policy_hubIiiyE10Policy1000ELNS0_9SortOrderE0EiiyNS1_21identity_decomposer_tEEEvPKT1_PSA_PKT2_PSE_T3_iiT4_ --------------------------
	.section	.nv.info._ZN3cub18CUB_300001_SM_10006detail10radix_sort31DeviceRadixSortSingleTileKernelINS1_5radix10policy_hubIiiyE10Policy1000ELNS0_9SortOrderE0EiiyNS1_21identity_decomposer_tEEEvPKT1_PSA_PKT2_PSE_T3_iiT4_,"",@"SHT_CUDA_INFO"
	.sectionflags	@""
	.align	4


	//----- nvinfo : EIATTR_CUDA_API_VERSION
	.align		4
        /*0000*/ 	.byte	0x04, 0x37
        /*0002*/ 	.short	(.L_250 - .L_249)
.L_249:
        /*0004*/ 	.word	0x00000082


	//----- nvinfo : EIATTR_KPARAM_INFO
	.align		4
.L_250:
        /*0008*/ 	.byte	0x04, 0x17
        /*000a*/ 	.short	(.L_252 - .L_251)
.L_251:
        /*000c*/ 	.word	0x00000000
        /*0010*/ 	.short	0x0007
        /*0012*/ 	.short	0x0030
        /*0014*/ 	.byte	0x00, 0xf0, 0x05, 0x00


	//----- nvinfo : EIATTR_KPARAM_INFO
	.align		4
.L_252:
        /*0018*/ 	.byte	0x04, 0x17
        /*001a*/ 	.short	(.L_254 - .L_253)
.L_253:
        /*001c*/ 	.word	0x00000000
        /*0020*/ 	.short	0x0006
        /*0022*/ 	.short	0x002c
        /*0024*/ 	.byte	0x00, 0xf0, 0x11, 0x00


	//----- nvinfo : EIATTR_KPARAM_INFO
	.align		4
.L_254:
        /*0028*/ 	.byte	0x04, 0x17
        /*002a*/ 	.short	(.L_256 - .L_255)
.L_255:
        /*002c*/ 	.word	0x00000000
        /*0030*/ 	.short	0x0005
        /*0032*/ 	.short	0x0028
        /*0034*/ 	.byte	0x00, 0xf0, 0x11, 0x00


	//----- nvinfo : EIATTR_KPARAM_INFO
	.align		4
.L_256:
        /*0038*/ 	.byte	0x04, 0x17
        /*003a*/ 	.short	(.L_258 - .L_257)
.L_257:
        /*003c*/ 	.word	0x00000000
        /*0040*/ 	.short	0x0004
        /*0042*/ 	.short	0x0020
        /*0044*/ 	.byte	0x00, 0xf0, 0x21, 0x00


	//----- nvinfo : EIATTR_KPARAM_INFO
	.align		4
.L_258:
        /*0048*/ 	.byte	0x04, 0x17
        /*004a*/ 	.short	(.L_260 - .L_259)
.L_259:
        /*004c*/ 	.word	0x00000000
        /*0050*/ 	.short	0x0003
        /*0052*/ 	.short	0x0018
        /*0054*/ 	.byte	0x00, 0xf5, 0x21, 0x00


	//----- nvinfo : EIATTR_KPARAM_INFO
	.align		4
.L_260:
        /*0058*/ 	.byte	0x04, 0x17
        /*005a*/ 	.short	(.L_262 - .L_261)
.L_261:
        /*005c*/ 	.word	0x00000000
        /*0060*/ 	.short	0x0002
        /*0062*/ 	.short	0x0010
        /*0064*/ 	.byte	0x00, 0xf5, 0x21, 0x00


	//----- nvinfo : EIATTR_KPARAM_INFO
	.align		4
.L_262:
        /*0068*/ 	.byte	0x04, 0x17
        /*006a*/ 	.short	(.L_264 - .L_263)
.L_263:
        /*006c*/ 	.word	0x00000000
        /*0070*/ 	.short	0x0001
        /*0072*/ 	.short	0x0008
        /*0074*/ 	.byte	0x00, 0xf5, 0x21, 0x00


	//----- nvinfo : EIATTR_KPARAM_INFO
	.align		4
.L_264:
        /*0078*/ 	.byte	0x04, 0x17
        /*007a*/ 	.short	(.L_266 - .L_265)
.L_265:
        /*007c*/ 	.word	0x00000000
        /*0080*/ 	.short	0x0000
        /*0082*/ 	.short	0x0000
        /*0084*/ 	.byte	0x00, 0xf5, 0x21, 0x00


	//----- nvinfo : EIATTR_SPARSE_MMA_MASK
	.align		4
.L_266:
        /*0088*/ 	.byte	0x03, 0x50
        /*008a*/ 	.short	0x0000


	//----- nvinfo : EIATTR_MAXREG_COUNT
	.align		4
        /*008c*/ 	.byte	0x03, 0x1b
        /*008e*/ 	.short	0x00ff


	//----- nvinfo : EIATTR_NUM_BARRIERS
	.align		4
        /*0090*/ 	.byte	0x02, 0x4c
        /*0092*/ 	.byte	0x01
	.zero		1


	//----- nvinfo : EIATTR_MERCURY_ISA_VERSION
	.align		4
        /*0094*/ 	.byte	0x03, 0x5f
        /*0096*/ 	.short	0x0101


	//----- nvinfo : EIATTR_COOP_GROUP_MASK_REGIDS
	.align		4
        /*0098*/ 	.byte	0x04, 0x29
        /*009a*/ 	.short	(.L_268 - .L_267)


	//   ....[0]....
.L_267:
        /*009c*/ 	.word	0xffffffff


	//   ....[1]....
        /*00a0*/ 	.word	0xffffffff


	//   ....[2]....
        /*00a4*/ 	.word	0xffffffff


	//   ....[3]....
        /*00a8*/ 	.word	0xffffffff


	//   ....[4]....
        /*00ac*/ 	.word	0xffffffff


	//----- nvinfo : EIATTR_COOP_GROUP_INSTR_OFFSETS
	.align		4
.L_268:
        /*00b0*/ 	.byte	0x04, 0x28
        /*00b2*/ 	.short	(.L_270 - .L_269)


	//   ....[0]....
.L_269:
        /*00b4*/ 	.word	0x00001e20


	//   ....[1]....
        /*00b8*/ 	.word	0x00001e40


	//   ....[2]....
        /*00bc*/ 	.word	0x00001e60


	//   ....[3]....
        /*00c0*/ 	.word	0x00001e80


	//   ....[4]....
        /*00c4*/ 	.word	0x00001ea0


	//----- nvinfo : EIATTR_VRC_CTA_INIT_COUNT
	.align		4
.L_270:
        /*00c8*/ 	.byte	0x02, 0x4a
	.zero		1
	.zero		1


	//----- nvinfo : EIATTR_EXIT_INSTR_OFFSETS
	.align		4
        /*00cc*/ 	.byte	0x04, 0x1c
        /*00ce*/ 	.short	(.L_272 - .L_271)


	//   ....[0]....
.L_271:
        /*00d0*/ 	.word	0x00003bf0


	//   ....[1]....
        /*00d4*/ 	.word	0x00003c40


	//----- nvinfo : EIATTR_MAX_THREADS
	.align		4
.L_272:
        /*00d8*/ 	.byte	0x04, 0x05
        /*00da*/ 	.short	(.L_274 - .L_273)
.L_273:
        /*00dc*/ 	.word	0x00000100
        /*00e0*/ 	.word	0x00000001
        /*00e4*/ 	.word	0x00000001


	//----- nvinfo : EIATTR_CBANK_PARAM_SIZE
	.align		4
.L_274:
        /*00e8*/ 	.byte	0x03, 0x19
        /*00ea*/ 	.short	0x0031


	//----- nvinfo : EIATTR_PARAM_CBANK
	.align		4
        /*00ec*/ 	.byte	0x04, 0x0a
        /*00ee*/ 	.short	(.L_276 - .L_275)
	.align		4
.L_275:
        /*00f0*/ 	.word	index@(.nv.constant0._ZN3cub18CUB_300001_SM_10006detail10radix_sort31DeviceRadixSortSingleTileKernelINS1_5radix10policy_hubIiiyE10Policy1000ELNS0_9SortOrderE0EiiyNS1_21identity_decomposer_tEEEvPKT1_PSA_PKT2_PSE_T3_iiT4_)
        /*00f4*/ 	.short	0x0380
        /*00f6*/ 	.short	0x0031


	//----- nvinfo : EIATTR_SW_WAR
	.align		4
.L_276:
        /*00f8*/ 	.byte	0x04, 0x36
        /*00fa*/ 	.short	(.L_278 - .L_277)
.L_277:
        /*00fc*/ 	.word	0x00000008
.L_278:


//--------------------- .nv.info._ZN3cub18CUB_300001_SM_10006detail11EmptyKernelIvEEvv --------------------------
	.section	.nv.info._ZN3cub18CUB_300001_SM_10006detail11EmptyKernelIvEEvv,"",@"SHT_CUDA_INFO"
	.sectionflags	@""
	.align	4


	//----- nvinfo : EIATTR_CUDA_API_VERSION
	.align		4
        /*0000*/ 	.byte	0x04, 0x37
        /*0002*/ 	.short	(.L_280 - .L_279)
.L_279:
        /*0004*/ 	.word	0x00000082


	//----- nvinfo : EIATTR_SPARSE_MMA_MASK
	.align		4
.L_280:
        /*0008*/ 	.byte	0x03, 0x50
        /*000a*/ 	.short	0x0000


	//----- nvinfo : EIATTR_MAXREG_COUNT
	.align		4
        /*000c*/ 	.byte	0x03, 0x1b
        /*000e*/ 	.short	0x00ff


	//----- nvinfo : EIATTR_MERCURY_ISA_VERSION
	.align		4
        /*0010*/ 	.byte	0x03, 0x5f
        /*0012*/ 	.short	0x0101


	//----- nvinfo : EIATTR_VRC_CTA_INIT_COUNT
	.align		4
        /*0014*/ 	.byte	0x02, 0x4a
	.zero		1
	.zero		1


	//----- nvinfo : EIATTR_EXIT_INSTR_OFFSETS
	.align		4
        /*0018*/ 	.byte	0x04, 0x1c
        /*001a*/ 	.short	(.L_282 - .L_281)


	//   ....[0]....
.L_281:
        /*001c*/ 	.word	0x00000010


	//----- nvinfo : EIATTR_SW_WAR
	.align		4
.L_282:
        /*0020*/ 	.byte	0x04, 0x36
        /*0022*/ 	.short	(.L_284 - .L_283)
.L_283:
        /*0024*/ 	.word	0x00000008
.L_284:


//--------------------- .nv.info._Z11resetResultPti --------------------------
	.section	.nv.info._Z11resetResultPti,"",@"SHT_CUDA_INFO"
	.sectionflags	@""
	.align	4


	//----- nvinfo : EIATTR_CUDA_API_VERSION
	.align		4
        /*0000*/ 	.byte	0x04, 0x37
        /*0002*/ 	.short	(.L_286 - .L_285)
.L_285:
        /*0004*/ 	.word	0x00000082


	//----- nvinfo : EIATTR_KPARAM_INFO
	.align		4
.L_286:
        /*0008*/ 	.byte	0x04, 0x17
        /*000a*/ 	.short	(.L_288 - .L_287)
.L_287:
        /*000c*/ 	.word	0x00000000
        /*0010*/ 	.short	0x0001
        /*0012*/ 	.short	0x0008
        /*0014*/ 	.byte	0x00, 0xf0, 0x11, 0x00


	//----- nvinfo : EIATTR_KPARAM_INFO
	.align		4
.L_288:
        /*0018*/ 	.byte	0x04, 0x17
        /*001a*/ 	.short	(.L_290 - .L_289)
.L_289:
        /*001c*/ 	.word	0x00000000
        /*0020*/ 	.short	0x0000
        /*0022*/ 	.short	0x0000
        /*0024*/ 	.byte	0x00, 0xf5, 0x21, 0x00


	//----- nvinfo : EIATTR_SPARSE_MMA_MASK
	.align		4
.L_290:
        /*0028*/ 	.byte	0x03, 0x50
        /*002a*/ 	.short	0x0000


	//----- nvinfo : EIATTR_MAXREG_COUNT
	.align		4
        /*002c*/ 	.byte	0x03, 0x1b
        /*002e*/ 	.short	0x00ff


	//----- nvinfo : EIATTR_MERCURY_ISA_VERSION
	.align		4
        /*0030*/ 	.byte	0x03, 0x5f
        /*0032*/ 	.short	0x0101


	//----- nvinfo : EIATTR_VRC_CTA_INIT_COUNT
	.align		4
        /*0034*/ 	.byte	0x02, 0x4a
	.zero		1
	.zero		1


	//----- nvinfo : EIATTR_EXIT_INSTR_OFFSETS
	.align		4
        /*0038*/ 	.byte	0x04, 0x1c
        /*003a*/ 	.short	(.L_292 - .L_291)


	//   ....[0]....
.L_291:
        /*003c*/ 	.word	0x00000070


	//   ....[1]....
        /*0040*/ 	.word	0x000000c0


	//----- nvinfo : EIATTR_CBANK_PARAM_SIZE
	.align		4
.L_292:
        /*0044*/ 	.byte	0x03, 0x19
        /*0046*/ 	.short	0x000c


	//----- nvinfo : EIATTR_PARAM_CBANK
	.align		4
        /*0048*/ 	.byte	0x04, 0x0a
        /*004a*/ 	.short	(.L_294 - .L_293)
	.align		4
.L_293:
        /*004c*/ 	.word	index@(.nv.constant0._Z11resetResultPti)
        /*0050*/ 	.short	0x0380
        /*0052*/ 	.short	0x000c


	//----- nvinfo : EIATTR_SW_WAR
	.align		4
.L_294:
        /*0054*/ 	.byte	0x04, 0x36
        /*0056*/ 	.short	(.L_296 - .L_295)
.L_295:
        /*0058*/ 	.word	0x00000008
.L_296:


//--------------------- .nv.info._Z14insertToResultPtS_Pii --------------------------
	.section	.nv.info._Z14insertToResultPtS_Pii,"",@"SHT_CUDA_INFO"
	.sectionflags	@""
	.align	4


	//----- nvinfo : EIATTR_CUDA_API_VERSION
	.align		4
        /*0000*/ 	.byte	0x04, 0x37
        /*0002*/ 	.short	(.L_298 - .L_297)
.L_297:
        /*0004*/ 	.word	0x00000082


	//----- nvinfo : EIATTR_KPARAM_INFO
	.align		4
.L_298:
        /*0008*/ 	.byte	0x04, 0x17
        /*000a*/ 	.short	(.L_300 - .L_299)
.L_299:
        /*000c*/ 	.word	0x00000000
        /*0010*/ 	.short	0x0003
        /*0012*/ 	.short	0x0018
        /*0014*/ 	.byte	0x00, 0xf0, 0x11, 0x00


	//----- nvinfo : EIATTR_KPARAM_INFO
	.align		4
.L_300:
        /*0018*/ 	.byte	0x04, 0x17
        /*001a*/ 	.short	(.L_302 - .L_301)
.L_301:
        /*001c*/ 	.word	0x00000000
        /*0020*/ 	.short	0x0002
        /*0022*/ 	.short	0x0010
        /*0024*/ 	.byte	0x00, 0xf5, 0x21, 0x00


	//----- nvinfo : EIATTR_KPARAM_INFO
	.align		4
.L_302:
        /*0028*/ 	.byte	0x04, 0x17
        /*002a*/ 	.short	(.L_304 - .L_303)
.L_303:
        /*002c*/ 	.word	0x00000000
        /*0030*/ 	.short	0x0001
        /*0032*/ 	.short	0x0008
        /*0034*/ 	.byte	0x00, 0xf5, 0x21, 0x00


	//----- nvinfo : EIATTR_KPARAM_INFO
	.align		4
.L_304:
        /*0038*/ 	.byte	0x04, 0x17
        /*003a*/ 	.short	(.L_306 - .L_305)
.L_305:
        /*003c*/ 	.word	0x00000000
        /*0040*/ 	.short	0x0000
        /*0042*/ 	.short	0x0000
        /*0044*/ 	.byte	0x00, 0xf5, 0x21, 0x00


	//----- nvinfo : EIATTR_SPARSE_MMA_MASK
	.align		4
.L_306:
        /*0048*/ 	.byte	0x03, 0x50
        /*004a*/ 	.short	0x0000


	//----- nvinfo : EIATTR_MAXREG_COUNT
	.align		4
        /*004c*/ 	.byte	0x03, 0x1b
        /*004e*/ 	.short	0x00ff


	//----- nvinfo : EIATTR_MERCURY_ISA_VERSION
	.align		4
        /*0050*/ 	.byte	0x03, 0x5f
        /*0052*/ 	.short	0x0101


	//----- nvinfo : EIATTR_VRC_CTA_INIT_COUNT
	.align		4
        /*0054*/ 	.byte	0x02, 0x4a
	.zero		1
	.zero		1


	//----- nvinfo : EIATTR_EXIT_INSTR_OFFSETS
	.align		4
        /*0058*/ 	.byte	0x04, 0x1c
        /*005a*/ 	.short	(.L_308 - .L_307)


	//   ....[0]....
.L_307:
        /*005c*/ 	.word	0x00000060


	//   ....[1]....
        /*0060*/ 	.word	0x00000180


	//   ....[2]....
        /*0064*/ 	.word	0x000002d0


	//----- nvinfo : EIATTR_CRS_STACK_SIZE
	.align		4
.L_308:
        /*0068*/ 	.byte	0x04, 0x1e
        /*006a*/ 	.short	(.L_310 - .L_309)
.L_309:
        /*006c*/ 	.word	0x00000000


	//----- nvinfo : EIATTR_CBANK_PARAM_SIZE
	.align		4
.L_310:
        /*0070*/ 	.byte	0x03, 0x19
        /*0072*/ 	.short	0x001c


	//----- nvinfo : EIATTR_PARAM_CBANK
	.align		4
        /*0074*/ 	.byte	0x04, 0x0a
        /*0076*/ 	.short	(.L_312 - .L_311)
	.align		4
.L_311:
        /*0078*/ 	.word	index@(.nv.constant0._Z14insertToResultPtS_Pii)
        /*007c*/ 	.short	0x0380
        /*007e*/ 	.short	0x001c


	//----- nvinfo : EIATTR_SW_WAR
	.align		4
.L_312:
        /*0080*/ 	.byte	0x04, 0x36
        /*0082*/ 	.short	(.L_314 - .L_313)
.L_313:
        /*0084*/ 	.word	0x00000008
.L_314:


//--------------------- .nv.info._Z6printAPii     --------------------------
	.section	.nv.info._Z6printAPii,"",@"SHT_CUDA_INFO"
	.sectionflags	@""
	.align	4


	//----- nvinfo : EIATTR_CUDA_API_VERSION
	.align		4
        /*0000*/ 	.byte	0x04, 0x37
        /*0002*/ 	.short	(.L_316 - .L_315)
.L_315:
        /*0004*/ 	.word	0x00000082


	//----- nvinfo : EIATTR_KPARAM_INFO
	.align		4
.L_316:
        /*0008*/ 	.byte	0x04, 0x17
        /*000a*/ 	.short	(.L_318 - .L_317)
.L_317:
        /*000c*/ 	.word	0x00000000
        /*0010*/ 	.short	0x0001
        /*0012*/ 	.short	0x0008
        /*0014*/ 	.byte	0x00, 0xf0, 0x11, 0x00


	//----- nvinfo : EIATTR_KPARAM_INFO
	.align		4
.L_318:
        /*0018*/ 	.byte	0x04, 0x17
        /*001a*/ 	.short	(.L_320 - .L_319)
.L_319:
        /*001c*/ 	.word	0x00000000
        /*0020*/ 	.short	0x0000
        /*0022*/ 	.short	0x0000
        /*0024*/ 	.byte	0x00, 0xf5, 0x21, 0x00


	//----- nvinfo : EIATTR_SPARSE_MMA_MASK
	.align		4
.L_320:
        /*0028*/ 	.byte	0x03, 0x50
        /*002a*/ 	.short	0x0000


	//----- nvinfo : EIATTR_MAXREG_COUNT
	.align		4
        /*002c*/ 	.byte	0x03, 0x1b
        /*002e*/ 	.short	0x00ff


	//----- nvinfo : EIATTR_EXTERNS
	.align		4
        /*0030*/ 	.byte	0x04, 0x0f
        /*0032*/ 	.short	(.L_322 - .L_321)


	//   ....[0]....
	.align		4
.L_321:
        /*0034*/ 	.word	index@(vprintf)


	//----- nvinfo : EIATTR_MERCURY_ISA_VERSION
	.align		4
.L_322:
        /*0038*/ 	.byte	0x03, 0x5f
        /*003a*/ 	.short	0x0101


	//----- nvinfo : EIATTR_VRC_CTA_INIT_COUNT
	.align		4
        /*003c*/ 	.byte	0x02, 0x4a
	.zero		1
	.zero		1


	//----- nvinfo : EIATTR_SYSCALL_OFFSETS
	.align		4
        /*0040*/ 	.byte	0x04, 0x46
        /*0042*/ 	.short	(.L_324 - .L_323)


	//   ....[0]....
.L_323:
        /*0044*/ 	.word	0x00000250


	//   ....[1]....
        /*0048*/ 	.word	0x000002f0


	//   ....[2]....
        /*004c*/ 	.word	0x00000390


	//   ....[3]....
        /*0050*/ 	.word	0x00000430


	//   ....[4]....
        /*0054*/ 	.word	0x000004d0


	//   ....[5]....
        /*0058*/ 	.word	0x00000570


	//   ....[6]....
        /*005c*/ 	.word	0x00000610


	//   ....[7]....
        /*0060*/ 	.word	0x000006b0


	//   ....[8]....
        /*0064*/ 	.word	0x00000750


	//   ....[9]....
        /*0068*/ 	.word	0x000007f0


	//   ....[10]....
        /*006c*/ 	.word	0x00000890


	//   ....[11]....
        /*0070*/ 	.word	0x00000930


	//   ....[12]....
        /*0074*/ 	.word	0x000009d0


	//   ....[13]....
        /*0078*/ 	.word	0x00000a70


	//   ....[14]....
        /*007c*/ 	.word	0x00000b10


	//   ....[15]....
        /*0080*/ 	.word	0x00000bb0


	//   ....[16]....
        /*0084*/ 	.word	0x00000d40


	//   ....[17]....
        /*0088*/ 	.word	0x00000de0


	//   ....[18]....
        /*008c*/ 	.word	0x00000e80


	//   ....[19]....
        /*0090*/ 	.word	0x00000f20


	//   ....[20]....
        /*0094*/ 	.word	0x00000fc0


	//   ....[21]....
        /*0098*/ 	.word	0x00001060


	//   ....[22]....
        /*009c*/ 	.word	0x00001100


	//   ....[23]....
        /*00a0*/ 	.word	0x000011a0


	//   ....[24]....
        /*00a4*/ 	.word	0x000012e0


	//   ....[25]....
        /*00a8*/ 	.word	0x00001380


	//   ....[26]....
        /*00ac*/ 	.word	0x00001420


	//   ....[27]....
        /*00b0*/ 	.word	0x000014c0


	//   ....[28]....
        /*00b4*/ 	.word	0x00001620


	//   ....[29]....
        /*00b8*/ 	.word	0x000016f0


	//----- nvinfo : EIATTR_EXIT_INSTR_OFFSETS
	.align		4
.L_324:
        /*00bc*/ 	.byte	0x04, 0x1c
        /*00be*/ 	.short	(.L_326 - .L_325)


	//   ....[0]....
.L_325:
        /*00c0*/ 	.word	0x00001700


	//----- nvinfo : EIATTR_CRS_STACK_SIZE
	.align		4
.L_326:
        /*00c4*/ 	.byte	0x04, 0x1e
        /*00c6*/ 	.short	(.L_328 - .L_327)
.L_327:
        /*00c8*/ 	.word	0x00000000


	//----- nvinfo : EIATTR_CBANK_PARAM_SIZE
	.align		4
.L_328:
        /*00cc*/ 	.byte	0x03, 0x19
        /*00ce*/ 	.short	0x000c


	//----- nvinfo : EIATTR_PARAM_CBANK
	.align		4
        /*00d0*/ 	.byte	0x04, 0x0a
        /*00d2*/ 	.short	(.L_330 - .L_329)
	.align		4
.L_329:
        /*00d4*/ 	.word	index@(.nv.constant0._Z6printAPii)
        /*00d8*/ 	.short	0x0380
        /*00da*/ 	.short	0x000c


	//----- nvinfo : EIATTR_SW_WAR
	.align		4
.L_330:
        /*00dc*/ 	.byte	0x04, 0x36
        /*00de*/ 	.short	(.L_332 - .L_331)
.L_331:
        /*00e0*/ 	.word	0x00000008
.L_332:


//--------------------- .nv.info._Z8getValuePtPiS0_ii --------------------------
	.section	.nv.info._Z8getValuePtPiS0_ii,"",@"SHT_CUDA_INFO"
	.sectionflags	@""
	.align	4


	//----- nvinfo : EIATTR_CUDA_API_VERSION
	.align		4
        /*0000*/ 	.byte	0x04, 0x37
        /*0002*/ 	.short	(.L_334 - .L_333)
.L_333:
        /*0004*/ 	.word	0x00000082


	//----- nvinfo : EIATTR_KPARAM_INFO
	.align		4
.L_334:
        /*0008*/ 	.byte	0x04, 0x17
        /*000a*/ 	.short	(.L_336 - .L_335)
.L_335:
        /*000c*/ 	.word	0x00000000
        /*0010*/ 	.short	0x0004
        /*0012*/ 	.short	0x001c
        /*0014*/ 	.byte	0x00, 0xf0, 0x11, 0x00


	//----- nvinfo : EIATTR_KPARAM_INFO
	.align		4
.L_336:
        /*0018*/ 	.byte	0x04, 0x17
        /*001a*/ 	.short	(.L_338 - .L_337)
.L_337:
        /*001c*/ 	.word	0x00000000
        /*0020*/ 	.short	0x0003
        /*0022*/ 	.short	0x0018
        /*0024*/ 	.byte	0x00, 0xf0, 0x11, 0x00


	//----- nvinfo : EIATTR_KPARAM_INFO
	.align		4
.L_338:
        /*0028*/ 	.byte	0x04, 0x17
        /*002a*/ 	.short	(.L_340 - .L_339)
.L_339:
        /*002c*/ 	.word	0x00000000
        /*0030*/ 	.short	0x0002
        /*0032*/ 	.short	0x0010
        /*0034*/ 	.byte	0x00, 0xf5, 0x21, 0x00


	//----- nvinfo : EIATTR_KPARAM_INFO
	.align		4
.L_340:
        /*0038*/ 	.byte	0x04, 0x17
        /*003a*/ 	.short	(.L_342 - .L_341)
.L_341:
        /*003c*/ 	.word	0x00000000
        /*0040*/ 	.short	0x0001
        /*0042*/ 	.short	0x0008
        /*0044*/ 	.byte	0x00, 0xf5, 0x21, 0x00


	//----- nvinfo : EIATTR_KPARAM_INFO
	.align		4
.L_342:
        /*0048*/ 	.byte	0x04, 0x17
        /*004a*/ 	.short	(.L_344 - .L_343)
.L_343:
        /*004c*/ 	.word	0x00000000
        /*0050*/ 	.short	0x0000
        /*0052*/ 	.short	0x0000
        /*0054*/ 	.byte	0x00, 0xf5, 0x21, 0x00


	//----- nvinfo : EIATTR_SPARSE_MMA_MASK
	.align		4
.L_344:
        /*0058*/ 	.byte	0x03, 0x50
        /*005a*/ 	.short	0x0000


	//----- nvinfo : EIATTR_MAXREG_COUNT
	.align		4
        /*005c*/ 	.byte	0x03, 0x1b
        /*005e*/ 	.short	0x00ff


	//----- nvinfo : EIATTR_MERCURY_ISA_VERSION
	.align		4
        /*0060*/ 	.byte	0x03, 0x5f
        /*0062*/ 	.short	0x0101


	//----- nvinfo : EIATTR_VRC_CTA_INIT_COUNT
	.align		4
        /*0064*/ 	.byte	0x02, 0x4a
	.zero		1
	.zero		1


	//----- nvinfo : EIATTR_EXIT_INSTR_OFFSETS
	.align		4
        /*0068*/ 	.byte	0x04, 0x1c
        /*006a*/ 	.short	(.L_346 - .L_345)


	//   ....[0]....
.L_345:
        /*006c*/ 	.word	0x00000220


	//----- nvinfo : EIATTR_CBANK_PARAM_SIZE
	.align		4
.L_346:
        /*0070*/ 	.byte	0x03, 0x19
        /*0072*/ 	.short	0x0020


	//----- nvinfo : EIATTR_PARAM_CBANK
	.align		4
        /*0074*/ 	.byte	0x04, 0x0a
        /*0076*/ 	.short	(.L_348 - .L_347)
	.align		4
.L_347:
        /*0078*/ 	.word	index@(.nv.constant0._Z8getValuePtPiS0_ii)
        /*007c*/ 	.short	0x0380
        /*007e*/ 	.short	0x0020


	//----- nvinfo : EIATTR_SW_WAR
	.align		4
.L_348:
        /*0080*/ 	.byte	0x04, 0x36
        /*0082*/ 	.short	(.L_350 - .L_349)
.L_349:
        /*0084*/ 	.word	0x00000008
.L_350:


//--------------------- .nv.info._Z14addToMinWeightPtPii --------------------------
	.section	.nv.info._Z14addToMinWeightPtPii,"",@"SHT_CUDA_INFO"
	.sectionflags	@""
	.align	4


	//----- nvinfo : EIATTR_CUDA_API_VERSION
	.align		4
        /*0000*/ 	.byte	0x04, 0x37
        /*0002*/ 	.short	(.L_352 - .L_351)
.L_351:
        /*0004*/ 	.word	0x00000082


	//----- nvinfo : EIATTR_KPARAM_INFO
	.align		4
.L_352:
        /*0008*/ 	.byte	0x04, 0x17
        /*000a*/ 	.short	(.L_354 - .L_353)
.L_353:
        /*000c*/ 	.word	0x00000000
        /*0010*/ 	.short	0x0002
        /*0012*/ 	.short	0x0010
        /*0014*/ 	.byte	0x00, 0xf0, 0x11, 0x00


	//----- nvinfo : EIATTR_KPARAM_INFO
	.align		4
.L_354:
        /*0018*/ 	.byte	0x04, 0x17
        /*001a*/ 	.short	(.L_356 - .L_355)
.L_355:
        /*001c*/ 	.word	0x00000000
        /*0020*/ 	.short	0x0001
        /*0022*/ 	.short	0x0008
        /*0024*/ 	.byte	0x00, 0xf5, 0x21, 0x00


	//----- nvinfo : EIATTR_KPARAM_INFO
	.align		4
.L_356:
        /*0028*/ 	.byte	0x04, 0x17
        /*002a*/ 	.short	(.L_358 - .L_357)
.L_357:
        /*002c*/ 	.word	0x00000000
        /*0030*/ 	.short	0x0000
        /*0032*/ 	.short	0x0000
        /*0034*/ 	.byte	0x00, 0xf5, 0x21, 0x00


	//----- nvinfo : EIATTR_SPARSE_MMA_MASK
	.align		4
.L_358:
        /*0038*/ 	.byte	0x03, 0x50
        /*003a*/ 	.short	0x0000


	//----- nvinfo : EIATTR_MAXREG_COUNT
	.align		4
        /*003c*/ 	.byte	0x03, 0x1b
        /*003e*/ 	.short	0x00ff


	//----- nvinfo : EIATTR_MERCURY_ISA_VERSION
	.align		4
        /*0040*/ 	.byte	0x03, 0x5f
        /*0042*/ 	.short	0x0101


	//----- nvinfo : EIATTR_VRC_CTA_INIT_COUNT
	.align		4
        /*0044*/ 	.byte	0x02, 0x4a
	.zero		1
	.zero		1


	//----- nvinfo : EIATTR_EXIT_INSTR_OFFSETS
	.align		4
        /*0048*/ 	.byte	0x04, 0x1c
        /*004a*/ 	.short	(.L_360 - .L_359)


	//   ....[0]....
.L_359:
        /*004c*/ 	.word	0x00000120


	//----- nvinfo : EIATTR_CBANK_PARAM_SIZE
	.align		4
.L_360:
        /*0050*/ 	.byte	0x03, 0x19
        /*0052*/ 	.short	0x0014


	//----- nvinfo : EIATTR_PARAM_CBANK
	.align		4
        /*0054*/ 	.byte	0x04, 0x0a
        /*0056*/ 	.short	(.L_362 - .L_361)
	.align		4
.L_361:
        /*0058*/ 	.word	index@(.nv.constant0._Z14addToMinWeightPtPii)
        /*005c*/ 	.short	0x0380
        /*005e*/ 	.short	0x0014


	//----- nvinfo : EIATTR_SW_WAR
	.align		4
.L_362:
        /*0060*/ 	.byte	0x04, 0x36
        /*0062*/ 	.short	(.L_364 - .L_363)
.L_363:
        /*0064*/ 	.word	0x00000008
.L_364:


//--------------------- .nv.info._Z13copyingGraphsPtPii --------------------------
	.section	.nv.info._Z13copyingGraphsPtPii,"",@"SHT_CUDA_INFO"
	.sectionflags	@""
	.align	4


	//----- nvinfo : EIATTR_CUDA_API_VERSION
	.align		4
        /*0000*/ 	.byte	0x04, 0x37
        /*0002*/ 	.short	(.L_366 - .L_365)
.L_365:
        /*0004*/ 	.word	0x00000082


	//----- nvinfo : EIATTR_KPARAM_INFO
	.align		4
.L_366:
        /*0008*/ 	.byte	0x04, 0x17
        /*000a*/ 	.short	(.L_368 - .L_367)
.L_367:
        /*000c*/ 	.word	0x00000000
        /*0010*/ 	.short	0x0002
        /*0012*/ 	.short	0x0010
        /*0014*/ 	.byte	0x00, 0xf0, 0x11, 0x00


	//----- nvinfo : EIATTR_KPARAM_INFO
	.align		4
.L_368:
        /*0018*/ 	.byte	0x04, 0x17
        /*001a*/ 	.short	(.L_370 - .L_369)
.L_369:
        /*001c*/ 	.word	0x00000000
        /*0020*/ 	.short	0x0001
        /*0022*/ 	.short	0x0008
        /*0024*/ 	.byte	0x00, 0xf5, 0x21, 0x00


	//----- nvinfo : EIATTR_KPARAM_INFO
	.align		4
.L_370:
        /*0028*/ 	.byte	0x04, 0x17
        /*002a*/ 	.short	(.L_372 - .L_371)
.L_371:
        /*002c*/ 	.word	0x00000000
        /*0030*/ 	.short	0x0000
        /*0032*/ 	.short	0x0000
        /*0034*/ 	.byte	0x00, 0xf5, 0x21, 0x00


	//----- nvinfo : EIATTR_SPARSE_MMA_MASK
	.align		4
.L_372:
        /*0038*/ 	.byte	0x03, 0x50
        /*003a*/ 	.short	0x0000


	//----- nvinfo : EIATTR_MAXREG_COUNT
	.align		4
        /*003c*/ 	.byte	0x03, 0x1b
        /*003e*/ 	.short	0x00ff


	//----- nvinfo : EIATTR_NUM_BARRIERS
	.align		4
        /*0040*/ 	.byte	0x02, 0x4c
        /*0042*/ 	.byte	0x01
	.zero		1


	//----- nvinfo : EIATTR_MERCURY_ISA_VERSION
	.align		4
        /*0044*/ 	.byte	0x03, 0x5f
        /*0046*/ 	.short	0x0101


	//----- nvinfo : EIATTR_VRC_CTA_INIT_COUNT
	.align		4
        /*0048*/ 	.byte	0x02, 0x4a
	.zero		1
	.zero		1


	//----- nvinfo : EIATTR_EXIT_INSTR_OFFSETS
	.align		4
        /*004c*/ 	.byte	0x04, 0x1c
        /*004e*/ 	.short	(.L_374 - .L_373)


	//   ....[0]....
.L_373:
        /*0050*/ 	.word	0x00000120


	//----- nvinfo : EIATTR_CRS_STACK_SIZE
	.align		4
.L_374:
        /*0054*/ 	.byte	0x04, 0x1e
        /*0056*/ 	.short	(.L_376 - .L_375)
.L_375:
        /*0058*/ 	.word	0x00000000


	//----- nvinfo : EIATTR_CBANK_PARAM_SIZE
	.align		4
.L_376:
        /*005c*/ 	.byte	0x03, 0x19
        /*005e*/ 	.short	0x0014


	//----- nvinfo : EIATTR_PARAM_CBANK
	.align		4
        /*0060*/ 	.byte	0x04, 0x0a
        /*0062*/ 	.short	(.L_378 - .L_377)
	.align		4
.L_377:
        /*0064*/ 	.word	index@(.nv.constant0._Z13copyingGraphsPtPii)
        /*0068*/ 	.short	0x0380
        /*006a*/ 	.short	0x0014


	//----- nvinfo : EIATTR_SW_WAR
	.align		4
.L_378:
        /*006c*/ 	.byte	0x04, 0x36
        /*006e*/ 	.short	(.L_380 - .L_379)
.L_379:
        /*0070*/ 	.word	0x00000008
.L_380:


//--------------------- .nv.info._Z9fillOrderPiii --------------------------
	.section	.nv.info._Z9fillOrderPiii,"",@"SHT_CUDA_INFO"
	.sectionflags	@""
	.align	4


	//----- nvinfo : EIATTR_CUDA_API_VERSION
	.align		4
        /*0000*/ 	.byte	0x04, 0x37
        /*0002*/ 	.short	(.L_382 - .L_381)
.L_381:
        /*0004*/ 	.word	0x00000082


	//----- nvinfo : EIATTR_KPARAM_INFO
	.align		4
.L_382:
        /*0008*/ 	.byte	0x04, 0x17
        /*000a*/ 	.short	(.L_384 - .L_383)
.L_383:
        /*000c*/ 	.word	0x00000000
        /*0010*/ 	.short	0x0002
        /*0012*/ 	.short	0x000c
        /*0014*/ 	.byte	0x00, 0xf0, 0x11, 0x00


	//----- nvinfo : EIATTR_KPARAM_INFO
	.align		4
.L_384:
        /*0018*/ 	.byte	0x04, 0x17
        /*001a*/ 	.short	(.L_386 - .L_385)
.L_385:
        /*001c*/ 	.word	0x00000000
        /*0020*/ 	.short	0x0001
        /*0022*/ 	.short	0x0008
        /*0024*/ 	.byte	0x00, 0xf0, 0x11, 0x00


	//----- nvinfo : EIATTR_KPARAM_INFO
	.align		4
.L_386:
        /*0028*/ 	.byte	0x04, 0x17
        /*002a*/ 	.short	(.L_388 - .L_387)
.L_387:
        /*002c*/ 	.word	0x00000000
        /*0030*/ 	.short	0x0000
        /*0032*/ 	.short	0x0000
        /*0034*/ 	.byte	0x00, 0xf5, 0x21, 0x00


	//----- nvinfo : EIATTR_SPARSE_MMA_MASK
	.align		4
.L_388:
        /*0038*/ 	.byte	0x03, 0x50
        /*003a*/ 	.short	0x0000


	//----- nvinfo : EIATTR_MAXREG_COUNT
	.align		4
        /*003c*/ 	.byte	0x03, 0x1b
        /*003e*/ 	.short	0x00ff


	//----- nvinfo : EIATTR_NUM_BARRIERS
	.align		4
        /*0040*/ 	.byte	0x02, 0x4c
        /*0042*/ 	.byte	0x01
	.zero		1


	//----- nvinfo : EIATTR_MERCURY_ISA_VERSION
	.align		4
        /*0044*/ 	.byte	0x03, 0x5f
        /*0046*/ 	.short	0x0101


	//----- nvinfo : EIATTR_VRC_CTA_INIT_COUNT
	.align		4
        /*0048*/ 	.byte	0x02, 0x4a
	.zero		1
	.zero		1


	//----- nvinfo : EIATTR_EXIT_INSTR_OFFSETS
	.align		4
        /*004c*/ 	.byte	0x04, 0x1c
        /*004e*/ 	.short	(.L_390 - .L_389)


	//   ....[0]....
.L_389:
        /*0050*/ 	.word	0x000000c0


	//----- nvinfo : EIATTR_CBANK_PARAM_SIZE
	.align		4
.L_390:
        /*0054*/ 	.byte	0x03, 0x19
        /*0056*/ 	.short	0x0010


	//----- nvinfo : EIATTR_PARAM_CBANK
	.align		4
        /*0058*/ 	.byte	0x04, 0x0a
        /*005a*/ 	.short	(.L_392 - .L_391)
	.align		4
.L_391:
        /*005c*/ 	.word	index@(.nv.constant0._Z9fillOrderPiii)
        /*0060*/ 	.short	0x0380
        /*0062*/ 	.short	0x0010


	//----- nvinfo : EIATTR_SW_WAR
	.align		4
.L_392:
        /*0064*/ 	.byte	0x04, 0x36
        /*0066*/ 	.short	(.L_394 - .L_393)
.L_393:
        /*0068*/ 	.word	0x00000008
.L_394:


//--------------------- .nv.info._Z10resetArrayPii --------------------------
	.section	.nv.info._Z10resetArrayPii,"",@"SHT_CUDA_INFO"
	.sectionflags	@""
	.align	4


	//----- nvinfo : EIATTR_CUDA_API_VERSION
	.align		4
        /*0000*/ 	.byte	0x04, 0x37
        /*0002*/ 	.short	(.L_396 - .L_395)
.L_395:
        /*0004*/ 	.word	0x00000082


	//----- nvinfo : EIATTR_KPARAM_INFO
	.align		4
.L_396:
        /*0008*/ 	.byte	0x04, 0x17
        /*000a*/ 	.short	(.L_398 - .L_397)
.L_397:
        /*000c*/ 	.word	0x00000000
        /*0010*/ 	.short	0x0001
        /*0012*/ 	.short	0x0008
        /*0014*/ 	.byte	0x00, 0xf0, 0x11, 0x00


	//----- nvinfo : EIATTR_KPARAM_INFO
	.align		4
.L_398:
        /*0018*/ 	.byte	0x04, 0x17
        /*001a*/ 	.short	(.L_400 - .L_399)
.L_399:
        /*001c*/ 	.word	0x00000000
        /*0020*/ 	.short	0x0000
        /*0022*/ 	.short	0x0000
        /*0024*/ 	.byte	0x00, 0xf5, 0x21, 0x00


	//----- nvinfo : EIATTR_SPARSE_MMA_MASK
	.align		4
.L_400:
        /*0028*/ 	.byte	0x03, 0x50
        /*002a*/ 	.short	0x0000


	//----- nvinfo : EIATTR_MAXREG_COUNT
	.align		4
        /*002c*/ 	.byte	0x03, 0x1b
        /*002e*/ 	.short	0x00ff


	//----- nvinfo : EIATTR_MERCURY_ISA_VERSION
	.align		4
        /*0030*/ 	.byte	0x03, 0x5f
        /*0032*/ 	.short	0x0101


	//----- nvinfo : EIATTR_VRC_CTA_INIT_COUNT
	.align		4
        /*0034*/ 	.byte	0x02, 0x4a
	.zero		1
	.zero		1


	//----- nvinfo : EIATTR_EXIT_INSTR_OFFSETS
	.align		4
        /*0038*/ 	.byte	0x04, 0x1c
        /*003a*/ 	.short	(.L_402 - .L_401)


	//   ....[0]....
.L_401:
        /*003c*/ 	.word	0x00000070


	//   ....[1]....
        /*0040*/ 	.word	0x000000c0


	//----- nvinfo : EIATTR_CBANK_PARAM_SIZE
	.align		4
.L_402:
        /*0044*/ 	.byte	0x03, 0x19
        /*0046*/ 	.short	0x000c


	//----- nvinfo : EIATTR_PARAM_CBANK
	.align		4
        /*0048*/ 	.byte	0x04, 0x0a
        /*004a*/ 	.short	(.L_404 - .L_403)
	.align		4
.L_403:
        /*004c*/ 	.word	index@(.nv.constant0._Z10resetArrayPii)
        /*0050*/ 	.short	0x0380
        /*0052*/ 	.short	0x000c


	//----- nvinfo : EIATTR_SW_WAR
	.align		4
.L_404:
        /*0054*/ 	.byte	0x04, 0x36
        /*0056*/ 	.short	(.L_406 - .L_405)
.L_405:
        /*0058*/ 	.word	0x00000008
.L_406:


//--------------------- .nv.info._Z16resetGlobalFoundv --------------------------
	.section	.nv.info._Z16resetGlobalFoundv,"",@"SHT_CUDA_INFO"
	.sectionflags	@""
	.align	4


	//----- nvinfo : EIATTR_CUDA_API_VERSION
	.align		4
        /*0000*/ 	.byte	0x04, 0x37
        /*0002*/ 	.short	(.L_408 - .L_407)
.L_407:
        /*0004*/ 	.word	0x00000082


	//----- nvinfo : EIATTR_SPARSE_MMA_MASK
	.align		4
.L_408:
        /*0008*/ 	.byte	0x03, 0x50
        /*000a*/ 	.short	0x0000


	//----- nvinfo : EIATTR_MAXREG_COUNT
	.align		4
        /*000c*/ 	.byte	0x03, 0x1b
        /*000e*/ 	.short	0x00ff


	//----- nvinfo : EIATTR_MERCURY_ISA_VERSION
	.align		4
        /*0010*/ 	.byte	0x03, 0x5f
        /*0012*/ 	.short	0x0101


	//----- nvinfo : EIATTR_VRC_CTA_INIT_COUNT
	.align		4
        /*0014*/ 	.byte	0x02, 0x4a
	.zero		1
	.zero		1


	//----- nvinfo : EIATTR_EXIT_INSTR_OFFSETS
	.align		4
        /*0018*/ 	.byte	0x04, 0x1c
        /*001a*/ 	.short	(.L_410 - .L_409)


	//   ....[0]....
.L_409:
        /*001c*/ 	.word	0x00000040


	//----- nvinfo : EIATTR_SW_WAR
	.align		4
.L_410:
        /*0020*/ 	.byte	0x04, 0x36
        /*0022*/ 	.short	(.L_412 - .L_411)
.L_411:
        /*0024*/ 	.word	0x00000008
.L_412:


//--------------------- .nv.info._Z10arrayCheckPii --------------------------
	.section	.nv.info._Z10arrayCheckPii,"",@"SHT_CUDA_INFO"
	.sectionflags	@""
	.align	4


	//----- nvinfo : EIATTR_CUDA_API_VERSION
	.align		4
        /*0000*/ 	.byte	0x04, 0x37
        /*0002*/ 	.short	(.L_414 - .L_413)
.L_413:
        /*0004*/ 	.word	0x00000082


	//----- nvinfo : EIATTR_KPARAM_INFO
	.align		4
.L_414:
        /*0008*/ 	.byte	0x04, 0x17
        /*000a*/ 	.short	(.L_416 - .L_415)
.L_415:
        /*000c*/ 	.word	0x00000000
        /*0010*/ 	.short	0x0001
        /*0012*/ 	.short	0x0008
        /*0014*/ 	.byte	0x00, 0xf0, 0x11, 0x00


	//----- nvinfo : EIATTR_KPARAM_INFO
	.align		4
.L_416:
        /*0018*/ 	.byte	0x04, 0x17
        /*001a*/ 	.short	(.L_418 - .L_417)
.L_417:
        /*001c*/ 	.word	0x00000000
        /*0020*/ 	.short	0x0000
        /*0022*/ 	.short	0x0000
        /*0024*/ 	.byte	0x00, 0xf5, 0x21, 0x00


	//----- nvinfo : EIATTR_SPARSE_MMA_MASK
	.align		4
.L_418:
        /*0028*/ 	.byte	0x03, 0x50
        /*002a*/ 	.short	0x0000


	//----- nvinfo : EIATTR_MAXREG_COUNT
	.align		4
        /*002c*/ 	.byte	0x03, 0x1b
        /*002e*/ 	.short	0x00ff


	//----- nvinfo : EIATTR_NUM_BARRIERS
	.align		4
        /*0030*/ 	.byte	0x02, 0x4c
        /*0032*/ 	.byte	0x01
	.zero		1


	//----- nvinfo : EIATTR_MERCURY_ISA_VERSION
	.align		4
        /*0034*/ 	.byte	0x03, 0x5f
        /*0036*/ 	.short	0x0101


	//----- nvinfo : EIATTR_VRC_CTA_INIT_COUNT
	.align		4
        /*0038*/ 	.byte	0x02, 0x4a
	.zero		1
	.zero		1


	//----- nvinfo : EIATTR_EXIT_INSTR_OFFSETS
	.align		4
        /*003c*/ 	.byte	0x04, 0x1c
        /*003e*/ 	.short	(.L_420 - .L_419)


	//   ....[0]....
.L_419:
        /*0040*/ 	.word	0x00000130


	//----- nvinfo : EIATTR_CRS_STACK_SIZE
	.align		4
.L_420:
        /*0044*/ 	.byte	0x04, 0x1e
        /*0046*/ 	.short	(.L_422 - .L_421)
.L_421:
        /*0048*/ 	.word	0x00000000


	//----- nvinfo : EIATTR_CBANK_PARAM_SIZE
	.align		4
.L_422:
        /*004c*/ 	.byte	0x03, 0x19
        /*004e*/ 	.short	0x000c


	//----- nvinfo : EIATTR_PARAM_CBANK
	.align		4
        /*0050*/ 	.byte	0x04, 0x0a
        /*0052*/ 	.short	(.L_424 - .L_423)
	.align		4
.L_423:
        /*0054*/ 	.word	index@(.nv.constant0._Z10arrayCheckPii)
        /*0058*/ 	.short	0x0380
        /*005a*/ 	.short	0x000c


	//----- nvinfo : EIATTR_SW_WAR
	.align		4
.L_424:
        /*005c*/ 	.byte	0x04, 0x36
        /*005e*/ 	.short	(.L_426 - .L_425)
.L_425:
        /*0060*/ 	.word	0x00000008
.L_426:


//--------------------- .nv.info._Z8checkSetPiS_miS_ --------------------------
	.section	.nv.info._Z8checkSetPiS_miS_,"",@"SHT_CUDA_INFO"
	.sectionflags	@""
	.align	4


	//----- nvinfo : EIATTR_CUDA_API_VERSION
	.align		4
        /*0000*/ 	.byte	0x04, 0x37
        /*0002*/ 	.short	(.L_428 - .L_427)
.L_427:
        /*0004*/ 	.word	0x00000082


	//----- nvinfo : EIATTR_KPARAM_INFO
	.align		4
.L_428:
        /*0008*/ 	.byte	0x04, 0x17
        /*000a*/ 	.short	(.L_430 - .L_429)
.L_429:
        /*000c*/ 	.word	0x00000000
        /*0010*/ 	.short	0x0004
        /*0012*/ 	.short	0x0020
        /*0014*/ 	.byte	0x00, 0xf5, 0x21, 0x00


	//----- nvinfo : EIATTR_KPARAM_INFO
	.align		4
.L_430:
        /*0018*/ 	.byte	0x04, 0x17
        /*001a*/ 	.short	(.L_432 - .L_431)
.L_431:
        /*001c*/ 	.word	0x00000000
        /*0020*/ 	.short	0x0003
        /*0022*/ 	.short	0x0018
        /*0024*/ 	.byte	0x00, 0xf0, 0x11, 0x00


	//----- nvinfo : EIATTR_KPARAM_INFO
	.align		4
.L_432:
        /*0028*/ 	.byte	0x04, 0x17
        /*002a*/ 	.short	(.L_434 - .L_433)
.L_433:
        /*002c*/ 	.word	0x00000000
        /*0030*/ 	.short	0x0002
        /*0032*/ 	.short	0x0010
        /*0034*/ 	.byte	0x00, 0xf0, 0x21, 0x00


	//----- nvinfo : EIATTR_KPARAM_INFO
	.align		4
.L_434:
        /*0038*/ 	.byte	0x04, 0x17
        /*003a*/ 	.short	(.L_436 - .L_435)
.L_435:
        /*003c*/ 	.word	0x00000000
        /*0040*/ 	.short	0x0001
        /*0042*/ 	.short	0x0008
        /*0044*/ 	.byte	0x00, 0xf5, 0x21, 0x00


	//----- nvinfo : EIATTR_KPARAM_INFO
	.align		4
.L_436:
        /*0048*/ 	.byte	0x04, 0x17
        /*004a*/ 	.short	(.L_438 - .L_437)
.L_437:
        /*004c*/ 	.word	0x00000000
        /*0050*/ 	.short	0x0000
        /*0052*/ 	.short	0x0000
        /*0054*/ 	.byte	0x00, 0xf5, 0x21, 0x00


	//----- nvinfo : EIATTR_SPARSE_MMA_MASK
	.align		4
.L_438:
        /*0058*/ 	.byte	0x03, 0x50
        /*005a*/ 	.short	0x0000


	//----- nvinfo : EIATTR_MAXREG_COUNT
	.align		4
        /*005c*/ 	.byte	0x03, 0x1b
        /*005e*/ 	.short	0x00ff


	//----- nvinfo : EIATTR_NUM_BARRIERS
	.align		4
        /*0060*/ 	.byte	0x02, 0x4c
        /*0062*/ 	.byte	0x01
	.zero		1


	//----- nvinfo : EIATTR_MERCURY_ISA_VERSION
	.align		4
        /*0064*/ 	.byte	0x03, 0x5f
        /*0066*/ 	.short	0x0101


	//----- nvinfo : EIATTR_VRC_CTA_INIT_COUNT
	.align		4
        /*0068*/ 	.byte	0x02, 0x4a
	.zero		1
	.zero		1


	//----- nvinfo : EIATTR_EXIT_INSTR_OFFSETS
	.align		4
        /*006c*/ 	.byte	0x04, 0x1c
        /*006e*/ 	.short	(.L_440 - .L_439)


	//   ....[0]....
.L_439:
        /*0070*/ 	.word	0x00000250


	//----- nvinfo : EIATTR_CRS_STACK_SIZE
	.align		4
.L_440:
        /*0074*/ 	.byte	0x04, 0x1e
        /*0076*/ 	.short	(.L_442 - .L_441)
.L_441:
        /*0078*/ 	.word	0x00000000


	//----- nvinfo : EIATTR_CBANK_PARAM_SIZE
	.align		4
.L_442:
        /*007c*/ 	.byte	0x03, 0x19
        /*007e*/ 	.short	0x0028


	//----- nvinfo : EIATTR_PARAM_CBANK
	.align		4
        /*0080*/ 	.byte	0x04, 0x0a
        /*0082*/ 	.short	(.L_444 - .L_443)
	.align		4
.L_443:
        /*0084*/ 	.word	index@(.nv.constant0._Z8checkSetPiS_miS_)
        /*0088*/ 	.short	0x0380
        /*008a*/ 	.short	0x0028


	//----- nvinfo : EIATTR_SW_WAR
	.align		4
.L_444:
        /*008c*/ 	.byte	0x04, 0x36
        /*008e*/ 	.short	(.L_446 - .L_445)
.L_445:
        /*0090*/ 	.word	0x00000008
.L_446:


//--------------------- .nv.info._Z6updatePimiS_  --------------------------
	.section	.nv.info._Z6updatePimiS_,"",@"SHT_CUDA_INFO"
	.sectionflags	@""
	.align	4


	//----- nvinfo : EIATTR_CUDA_API_VERSION
	.align		4
        /*0000*/ 	.byte	0x04, 0x37
        /*0002*/ 	.short	(.L_448 - .L_447)
.L_447:
        /*0004*/ 	.word	0x00000082


	//----- nvinfo : EIATTR_KPARAM_INFO
	.align		4
.L_448:
        /*0008*/ 	.byte	0x04, 0x17
        /*000a*/ 	.short	(.L_450 - .L_449)
.L_449:
        /*000c*/ 	.word	0x00000000
        /*0010*/ 	.short	0x0003
        /*0012*/ 	.short	0x0018
        /*0014*/ 	.byte	0x00, 0xf5, 0x21, 0x00


	//----- nvinfo : EIATTR_KPARAM_INFO
	.align		4
.L_450:
        /*0018*/ 	.byte	0x04, 0x17
        /*001a*/ 	.short	(.L_452 - .L_451)
.L_451:
        /*001c*/ 	.word	0x00000000
        /*0020*/ 	.short	0x0002
        /*0022*/ 	.short	0x0010
        /*0024*/ 	.byte	0x00, 0xf0, 0x11, 0x00


	//----- nvinfo : EIATTR_KPARAM_INFO
	.align		4
.L_452:
        /*0028*/ 	.byte	0x04, 0x17
        /*002a*/ 	.short	(.L_454 - .L_453)
.L_453:
        /*002c*/ 	.word	0x00000000
        /*0030*/ 	.short	0x0001
        /*0032*/ 	.short	0x0008
        /*0034*/ 	.byte	0x00, 0xf0, 0x21, 0x00


	//----- nvinfo : EIATTR_KPARAM_INFO
	.align		4
.L_454:
        /*0038*/ 	.byte	0x04, 0x17
        /*003a*/ 	.short	(.L_456 - .L_455)
.L_455:
        /*003c*/ 	.word	0x00000000
        /*0040*/ 	.short	0x0000
        /*0042*/ 	.short	0x0000
        /*0044*/ 	.byte	0x00, 0xf5, 0x21, 0x00


	//----- nvinfo : EIATTR_SPARSE_MMA_MASK
	.align		4
.L_456:
        /*0048*/ 	.byte	0x03, 0x50
        /*004a*/ 	.short	0x0000


	//----- nvinfo : EIATTR_MAXREG_COUNT
	.align		4
        /*004c*/ 	.byte	0x03, 0x1b
        /*004e*/ 	.short	0x00ff


	//----- nvinfo : EIATTR_NUM_BARRIERS
	.align		4
        /*0050*/ 	.byte	0x02, 0x4c
        /*0052*/ 	.byte	0x01
	.zero		1


	//----- nvinfo : EIATTR_MERCURY_ISA_VERSION
	.align		4
        /*0054*/ 	.byte	0x03, 0x5f
        /*0056*/ 	.short	0x0101


	//----- nvinfo : EIATTR_VRC_CTA_INIT_COUNT
	.align		4
        /*0058*/ 	.byte	0x02, 0x4a
	.zero		1
	.zero		1


	//----- nvinfo : EIATTR_EXIT_INSTR_OFFSETS
	.align		4
        /*005c*/ 	.byte	0x04, 0x1c
        /*005e*/ 	.short	(.L_458 - .L_457)


	//   ....[0]....
.L_457:
        /*0060*/ 	.word	0x00000290


	//----- nvinfo : EIATTR_CRS_STACK_SIZE
	.align		4
.L_458:
        /*0064*/ 	.byte	0x04, 0x1e
        /*0066*/ 	.short	(.L_460 - .L_459)
.L_459:
        /*0068*/ 	.word	0x00000000


	//----- nvinfo : EIATTR_CBANK_PARAM_SIZE
	.align		4
.L_460:
        /*006c*/ 	.byte	0x03, 0x19
        /*006e*/ 	.short	0x0020


	//----- nvinfo : EIATTR_PARAM_CBANK
	.align		4
        /*0070*/ 	.byte	0x04, 0x0a
        /*0072*/ 	.short	(.L_462 - .L_461)
	.align		4
.L_461:
        /*0074*/ 	.word	index@(.nv.constant0._Z6updatePimiS_)
        /*0078*/ 	.short	0x0380
        /*007a*/ 	.short	0x0020


	//----- nvinfo : EIATTR_SW_WAR
	.align		4
.L_462:
        /*007c*/ 	.byte	0x04, 0x36
        /*007e*/ 	.short	(.L_464 - .L_463)
.L_463:
        /*0080*/ 	.word	0x00000008
.L_464:


//--------------------- .nv.info._Z5orColPimiS_   --------------------------
	.section	.nv.info._Z5orColPimiS_,"",@"SHT_CUDA_INFO"
	.sectionflags	@""
	.align	4


	//----- nvinfo : EIATTR_CUDA_API_VERSION
	.align		4
        /*0000*/ 	.byte	0x04, 0x37
        /*0002*/ 	.short	(.L_466 - .L_465)
.L_465:
        /*0004*/ 	.word	0x00000082


	//----- nvinfo : EIATTR_KPARAM_INFO
	.align		4
.L_466:
        /*0008*/ 	.byte	0x04, 0x17
        /*000a*/ 	.short	(.L_468 - .L_467)
.L_467:
        /*000c*/ 	.word	0x00000000
        /*0010*/ 	.short	0x0003
        /*0012*/ 	.short	0x0018
        /*0014*/ 	.byte	0x00, 0xf5, 0x21, 0x00


	//----- nvinfo : EIATTR_KPARAM_INFO
	.align		4
.L_468:
        /*0018*/ 	.byte	0x04, 0x17
        /*001a*/ 	.short	(.L_470 - .L_469)
.L_469:
        /*001c*/ 	.word	0x00000000
        /*0020*/ 	.short	0x0002
        /*0022*/ 	.short	0x0010
        /*0024*/ 	.byte	0x00, 0xf0, 0x11, 0x00


	//----- nvinfo : EIATTR_KPARAM_INFO
	.align		4
.L_470:
        /*0028*/ 	.byte	0x04, 0x17
        /*002a*/ 	.short	(.L_472 - .L_471)
.L_471:
        /*002c*/ 	.word	0x00000000
        /*0030*/ 	.short	0x0001
        /*0032*/ 	.short	0x0008
        /*0034*/ 	.byte	0x00, 0xf0, 0x21, 0x00


	//----- nvinfo : EIATTR_KPARAM_INFO
	.align		4
.L_472:
        /*0038*/ 	.byte	0x04, 0x17
        /*003a*/ 	.short	(.L_474 - .L_473)
.L_473:
        /*003c*/ 	.word	0x00000000
        /*0040*/ 	.short	0x0000
        /*0042*/ 	.short	0x0000
        /*0044*/ 	.byte	0x00, 0xf5, 0x21, 0x00


	//----- nvinfo : EIATTR_SPARSE_MMA_MASK
	.align		4
.L_474:
        /*0048*/ 	.byte	0x03, 0x50
        /*004a*/ 	.short	0x0000


	//----- nvinfo : EIATTR_MAXREG_COUNT
	.align		4
        /*004c*/ 	.byte	0x03, 0x1b
        /*004e*/ 	.short	0x00ff


	//----- nvinfo : EIATTR_NUM_BARRIERS
	.align		4
        /*0050*/ 	.byte	0x02, 0x4c
        /*0052*/ 	.byte	0x01
	.zero		1


	//----- nvinfo : EIATTR_MERCURY_ISA_VERSION
	.align		4
        /*0054*/ 	.byte	0x03, 0x5f
        /*0056*/ 	.short	0x0101


	//----- nvinfo : EIATTR_VRC_CTA_INIT_COUNT
	.align		4
        /*0058*/ 	.byte	0x02, 0x4a
	.zero		1
	.zero		1


	//----- nvinfo : EIATTR_EXIT_INSTR_OFFSETS
	.align		4
        /*005c*/ 	.byte	0x04, 0x1c
        /*005e*/ 	.short	(.L_476 - .L_475)


	//   ....[0]....
.L_475:
        /*0060*/ 	.word	0x00000200


	//----- nvinfo : EIATTR_CRS_STACK_SIZE
	.align		4
.L_476:
        /*0064*/ 	.byte	0x04, 0x1e
        /*0066*/ 	.short	(.L_478 - .L_477)
.L_477:
        /*0068*/ 	.word	0x00000000


	//----- nvinfo : EIATTR_CBANK_PARAM_SIZE
	.align		4
.L_478:
        /*006c*/ 	.byte	0x03, 0x19
        /*006e*/ 	.short	0x0020


	//----- nvinfo : EIATTR_PARAM_CBANK
	.align		4
        /*0070*/ 	.byte	0x04, 0x0a
        /*0072*/ 	.short	(.L_480 - .L_479)
	.align		4
.L_479:
        /*0074*/ 	.word	index@(.nv.constant0._Z5orColPimiS_)
        /*0078*/ 	.short	0x0380
        /*007a*/ 	.short	0x0020


	//----- nvinfo : EIATTR_SW_WAR
	.align		4
.L_480:
        /*007c*/ 	.byte	0x04, 0x36
        /*007e*/ 	.short	(.L_482 - .L_481)
.L_481:
        /*0080*/ 	.word	0x00000008
.L_482:


//--------------------- .nv.info._Z8setValuePiS_m --------------------------
	.section	.nv.info._Z8setValuePiS_m,"",@"SHT_CUDA_INFO"
	.sectionflags	@""
	.align	4


	//----- nvinfo : EIATTR_CUDA_API_VERSION
	.align		4
        /*0000*/ 	.byte	0x04, 0x37
        /*0002*/ 	.short	(.L_484 - .L_483)
.L_483:
        /*0004*/ 	.word	0x00000082


	//----- nvinfo : EIATTR_KPARAM_INFO
	.align		4
.L_484:
        /*0008*/ 	.byte	0x04, 0x17
        /*000a*/ 	.short	(.L_486 - .L_485)
.L_485:
        /*000c*/ 	.word	0x00000000
        /*0010*/ 	.short	0x0002
        /*0012*/ 	.short	0x0010
        /*0014*/ 	.byte	0x00, 0xf0, 0x21, 0x00


	//----- nvinfo : EIATTR_KPARAM_INFO
	.align		4
.L_486:
        /*0018*/ 	.byte	0x04, 0x17
        /*001a*/ 	.short	(.L_488 - .L_487)
.L_487:
        /*001c*/ 	.word	0x00000000
        /*0020*/ 	.short	0x0001
        /*0022*/ 	.short	0x0008
        /*0024*/ 	.byte	0x00, 0xf5, 0x21, 0x00


	//----- nvinfo : EIATTR_KPARAM_INFO
	.align		4
.L_488:
        /*0028*/ 	.byte	0x04, 0x17
        /*002a*/ 	.short	(.L_490 - .L_489)
.L_489:
        /*002c*/ 	.word	0x00000000
        /*0030*/ 	.short	0x0000
        /*0032*/ 	.short	0x0000
        /*0034*/ 	.byte	0x00, 0xf5, 0x21, 0x00


	//----- nvinfo : EIATTR_SPARSE_MMA_MASK
	.align		4
.L_490:
        /*0038*/ 	.byte	0x03, 0x50
        /*003a*/ 	.short	0x0000


	//----- nvinfo : EIATTR_MAXREG_COUNT
	.align		4
        /*003c*/ 	.byte	0x03, 0x1b
        /*003e*/ 	.short	0x00ff


	//----- nvinfo : EIATTR_MERCURY_ISA_VERSION
	.align		4
        /*0040*/ 	.byte	0x03, 0x5f
        /*0042*/ 	.short	0x0101


	//----- nvinfo : EIATTR_VRC_CTA_INIT_COUNT
	.align		4
        /*0044*/ 	.byte	0x02, 0x4a
	.zero		1
	.zero		1


	//----- nvinfo : EIATTR_EXIT_INSTR_OFFSETS
	.align		4
        /*0048*/ 	.byte	0x04, 0x1c
        /*004a*/ 	.short	(.L_492 - .L_491)


	//   ....[0]....
.L_491:
        /*004c*/ 	.word	0x00000180


	//----- nvinfo : EIATTR_CBANK_PARAM_SIZE
	.align		4
.L_492:
        /*0050*/ 	.byte	0x03, 0x19
        /*0052*/ 	.short	0x0018


	//----- nvinfo : EIATTR_PARAM_CBANK
	.align		4
        /*0054*/ 	.byte	0x04, 0x0a
        /*0056*/ 	.short	(.L_494 - .L_493)
	.align		4
.L_493:
        /*0058*/ 	.word	index@(.nv.constant0._Z8setValuePiS_m)
        /*005c*/ 	.short	0x0380
        /*005e*/ 	.short	0x0018


	//----- nvinfo : EIATTR_SW_WAR
	.align		4
.L_494:
        /*0060*/ 	.byte	0x04, 0x36
        /*0062*/ 	.short	(.L_496 - .L_495)
.L_495:
        /*0064*/ 	.word	0x00000008
.L_496:


//--------------------- .nv.info._Z21initializeUnionMatrixPimi --------------------------
	.section	.nv.info._Z21initializeUnionMatrixPimi,"",@"SHT_CUDA_INFO"
	.sectionflags	@""
	.align	4


	//----- nvinfo : EIATTR_CUDA_API_VERSION
	.align		4
        /*0000*/ 	.byte	0x04, 0x37
        /*0002*/ 	.short	(.L_498 - .L_497)
.L_497:
        /*0004*/ 	.word	0x00000082


	//----- nvinfo : EIATTR_KPARAM_INFO
	.align		4
.L_498:
        /*0008*/ 	.byte	0x04, 0x17
        /*000a*/ 	.short	(.L_500 - .L_499)
.L_499:
        /*000c*/ 	.word	0x00000000
        /*0010*/ 	.short	0x0002
        /*0012*/ 	.short	0x0010
        /*0014*/ 	.byte	0x00, 0xf0, 0x11, 0x00


	//----- nvinfo : EIATTR_KPARAM_INFO
	.align		4
.L_500:
        /*0018*/ 	.byte	0x04, 0x17
        /*001a*/ 	.short	(.L_502 - .L_501)
.L_501:
        /*001c*/ 	.word	0x00000000
        /*0020*/ 	.short	0x0001
        /*0022*/ 	.short	0x0008
        /*0024*/ 	.byte	0x00, 0xf0, 0x21, 0x00


	//----- nvinfo : EIATTR_KPARAM_INFO
	.align		4
.L_502:
        /*0028*/ 	.byte	0x04, 0x17
        /*002a*/ 	.short	(.L_504 - .L_503)
.L_503:
        /*002c*/ 	.word	0x00000000
        /*0030*/ 	.short	0x0000
        /*0032*/ 	.short	0x0000
        /*0034*/ 	.byte	0x00, 0xf5, 0x21, 0x00


	//----- nvinfo : EIATTR_SPARSE_MMA_MASK
	.align		4
.L_504:
        /*0038*/ 	.byte	0x03, 0x50
        /*003a*/ 	.short	0x0000


	//----- nvinfo : EIATTR_MAXREG_COUNT
	.align		4
        /*003c*/ 	.byte	0x03, 0x1b
        /*003e*/ 	.short	0x00ff


	//----- nvinfo : EIATTR_NUM_BARRIERS
	.align		4
        /*0040*/ 	.byte	0x02, 0x4c
        /*0042*/ 	.byte	0x01
	.zero		1


	//----- nvinfo : EIATTR_MERCURY_ISA_VERSION
	.align		4
        /*0044*/ 	.byte	0x03, 0x5f
        /*0046*/ 	.short	0x0101


	//----- nvinfo : EIATTR_VRC_CTA_INIT_COUNT
	.align		4
        /*0048*/ 	.byte	0x02, 0x4a
	.zero		1
	.zero		1


	//----- nvinfo : EIATTR_EXIT_INSTR_OFFSETS
	.align		4
        /*004c*/ 	.byte	0x04, 0x1c
        /*004e*/ 	.short	(.L_506 - .L_505)


	//   ....[0]....
.L_505:
        /*0050*/ 	.word	0x00000250


	//----- nvinfo : EIATTR_CRS_STACK_SIZE
	.align		4
.L_506:
        /*0054*/ 	.byte	0x04, 0x1e
        /*0056*/ 	.short	(.L_508 - .L_507)
.L_507:
        /*0058*/ 	.word	0x00000000


	//----- nvinfo : EIATTR_CBANK_PARAM_SIZE
	.align		4
.L_508:
        /*005c*/ 	.byte	0x03, 0x19
        /*005e*/ 	.short	0x0014


	//----- nvinfo : EIATTR_PARAM_CBANK
	.align		4
        /*0060*/ 	.byte	0x04, 0x0a
        /*0062*/ 	.short	(.L_510 - .L_509)
	.align		4
.L_509:
        /*0064*/ 	.word	index@(.nv.constant0._Z21initializeUnionMatrixPimi)
        /*0068*/ 	.short	0x0380
        /*006a*/ 	.short	0x0014


	//----- nvinfo : EIATTR_SW_WAR
	.align		4
.L_510:
        /*006c*/ 	.byte	0x04, 0x36
        /*006e*/ 	.short	(.L_512 - .L_511)
.L_511:
        /*0070*/ 	.word	0x00000008
.L_512:


//--------------------- .nv.callgraph             --------------------------
	.section	.nv.callgraph,"",@"SHT_CUDA_CALLGRAPH"
	.align	4
	.sectionentsize	8
	.align		4
        /*0000*/ 	.word	0x00000000
	.align		4
        /*0004*/ 	.word	0xffffffff
	.align		4
        /*0008*/ 	.word	index@(_Z6printAPii)
	.align		4
        /*000c*/ 	.word	index@(vprintf)
	.align		4
        /*0010*/ 	.word	0x00000000
	.align		4
        /*0014*/ 	.word	0xfffffffe
	.align		4
        /*0018*/ 	.word	0x00000000
	.align		4
        /*001c*/ 	.word	0xfffffffd
	.align		4
        /*0020*/ 	.word	0x00000000
	.align		4
        /*0024*/ 	.word	0xfffffffc


//--------------------- .nv.constant4             --------------------------
	.section	.nv.constant4,"a",@progbits
	.align	8
	.align		8
.nv.constant4:
        /*0000*/ 	.dword	devFound
	.align		8
        /*0008*/ 	.dword	dev_totalCost
	.align		8
        /*0010*/ 	.dword	_ZN34_INTERNAL_5634ba66_4_k_cu_484e0c9e4cuda3std3__45__cpo5beginE
	.align		8
        /*0018*/ 	.dword	_ZN34_INTERNAL_5634ba66_4_k_cu_484e0c9e4cuda3std3__45__cpo3endE
	.align		8
        /*0020*/ 	.dword	_ZN34_INTERNAL_5634ba66_4_k_cu_484e0c9e4cuda3std3__45__cpo6cbeginE
	.align		8
        /*0028*/ 	.dword	_ZN34_INTERNAL_5634ba66_4_k_cu_484e0c9e4cuda3std3__45__cpo4cendE
	.align		8
        /*0030*/ 	.dword	_ZN34_INTERNAL_5634ba66_4_k_cu_484e0c9e4cuda3std3__45__cpo6rbeginE
	.align		8
        /*0038*/ 	.dword	_ZN34_INTERNAL_5634ba66_4_k_cu_484e0c9e4cuda3std3__45__cpo4rendE
	.align		8
        /*0040*/ 	.dword	_ZN34_INTERNAL_5634ba66_4_k_cu_484e0c9e4cuda3std3__45__cpo7crbeginE
	.align		8
        /*0048*/ 	.dword	_ZN34_INTERNAL_5634ba66_4_k_cu_484e0c9e4cuda3std3__45__cpo5crendE
	.align		8
        /*0050*/ 	.dword	_ZN34_INTERNAL_5634ba66_4_k_cu_484e0c9e4cuda3std3__436_GLOBAL__N__5634ba66_4_k_cu_484e0c9e6ignoreE
	.align		8
        /*0058*/ 	.dword	_ZN34_INTERNAL_5634ba66_4_k_cu_484e0c9e4cuda3std3__419piecewise_constructE
	.align		8
        /*0060*/ 	.dword	_ZN34_INTERNAL_5634ba66_4_k_cu_484e0c9e4cuda3std3__48in_placeE
	.align		8
        /*0068*/ 	.dword	_ZN34_INTERNAL_5634ba66_4_k_cu_484e0c9e4cuda3std3__420unreachable_sentinelE
	.align		8
        /*0070*/ 	.dword	_ZN34_INTERNAL_5634ba66_4_k_cu_484e0c9e4cuda3std3__47nulloptE
	.align		8
        /*0078*/ 	.dword	_ZN34_INTERNAL_5634ba66_4_k_cu_484e0c9e4cuda3std3__48unexpectE
	.align		8
        /*0080*/ 	.dword	_ZN34_INTERNAL_5634ba66_4_k_cu_484e0c9e4cuda3std6ranges3__45__cpo4swapE
	.align		8
        /*0088*/ 	.dword	_ZN34_INTERNAL_5634ba66_4_k_cu_484e0c9e4cuda3std6ranges3__45__cpo9iter_moveE
	.align		8
        /*0090*/ 	.dword	_ZN34_INTERNAL_5634ba66_4_k_cu_484e0c9e4cuda3std6ranges3__45__cpo5beginE
	.align		8
        /*0098*/ 	.dword	_ZN34_INTERNAL_5634ba66_4_k_cu_484e0c9e4cuda3std6ranges3__45__cpo3endE
	.align		8
        /*00a0*/ 	.dword	_ZN34_INTERNAL_5634ba66_4_k_cu_484e0c9e4cuda3std6ranges3__45__cpo6cbeginE
	.align		8
        /*00a8*/ 	.dword	_ZN34_INTERNAL_5634ba66_4_k_cu_484e0c9e4cuda3std6ranges3__45__cpo4cendE
	.align		8
        /*00b0*/ 	.dword	_ZN34_INTERNAL_5634ba66_4_k_cu_484e0c9e4cuda3std6ranges3__45__cpo7advanceE
	.align		8
        /*00b8*/ 	.dword	_ZN34_INTERNAL_5634ba66_4_k_cu_484e0c9e4cuda3std6ranges3__45__cpo9iter_swapE
	.align		8
        /*00c0*/ 	.dword	_ZN34_INTERNAL_5634ba66_4_k_cu_484e0c9e4cuda3std6ranges3__45__cpo4nextE
	.align		8
        /*00c8*/ 	.dword	_ZN34_INTERNAL_5634ba66_4_k_cu_484e0c9e4cuda3std6ranges3__45__cpo4prevE
	.align		8
        /*00d0*/ 	.dword	_ZN34_INTERNAL_5634ba66_4_k_cu_484e0c9e4cuda3std6ranges3__45__cpo4dataE
	.align		8
        /*00d8*/ 	.dword	_ZN34_INTERNAL_5634ba66_4_k_cu_484e0c9e4cuda3std6ranges3__45__cpo5cdataE
	.align		8
        /*00e0*/ 	.dword	_ZN34_INTERNAL_5634ba66_4_k_cu_484e0c9e4cuda3std6ranges3__45__cpo4sizeE
	.align		8
        /*00e8*/ 	.dword	_ZN34_INTERNAL_5634ba66_4_k_cu_484e0c9e4cuda3std6ranges3__45__cpo5ssizeE
	.align		8
        /*00f0*/ 	.dword	_ZN34_INTERNAL_5634ba66_4_k_cu_484e0c9e4cuda3std6ranges3__45__cpo8distanceE
	.align		8
        /*00f8*/ 	.dword	_ZN34_INTERNAL_5634ba66_4_k_cu_484e0c9e6thrust24THRUST_300001_SM_1000_NS8cuda_cub3parE
	.align		8
        /*0100*/ 	.dword	_ZN34_INTERNAL_5634ba66_4_k_cu_484e0c9e6thrust24THRUST_300001_SM_1000_NS8cuda_cub10par_nosyncE
	.align		8
        /*0108*/ 	.dword	_ZN34_INTERNAL_5634ba66_4_k_cu_484e0c9e6thrust24THRUST_300001_SM_1000_NS6system6detail10sequential3seqE
	.align		8
        /*0110*/ 	.dword	_ZN34_INTERNAL_5634ba66_4_k_cu_484e0c9e6thrust24THRUST_300001_SM_1000_NS6system3cpp3parE
	.align		8
        /*0118*/ 	.dword	_ZN34_INTERNAL_5634ba66_4_k_cu_484e0c9e6thrust24THRUST_300001_SM_1000_NS12placeholders2_1E
	.align		8
        /*0120*/ 	.dword	_ZN34_INTERNAL_5634ba66_4_k_cu_484e0c9e6thrust24THRUST_300001_SM_1000_NS12placeholders2_2E
	.align		8
        /*0128*/ 	.dword	_ZN34_INTERNAL_5634ba66_4_k_cu_484e0c9e6thrust24THRUST_300001_SM_1000_NS12placeholders2_3E
	.align		8
        /*0130*/ 	.dword	_ZN34_INTERNAL_5634ba66_4_k_cu_484e0c9e6thrust24THRUST_300001_SM_1000_NS12placeholders2_4E
	.align		8
        /*0138*/ 	.dword	_ZN34_INTERNAL_5634ba66_4_k_cu_484e0c9e6thrust24THRUST_300001_SM_1000_NS12placeholders2_5E
	.align		8
        /*0140*/ 	.dword	_ZN34_INTERNAL_5634ba66_4_k_cu_484e0c9e6thrust24THRUST_300001_SM_1000_NS12placeholders2_6E
	.align		8
        /*0148*/ 	.dword	_ZN34_INTERNAL_5634ba66_4_k_cu_484e0c9e6thrust24THRUST_300001_SM_1000_NS12placeholders2_7E
	.align		8
        /*0150*/ 	.dword	_ZN34_INTERNAL_5634ba66_4_k_cu_484e0c9e6thrust24THRUST_300001_SM_1000_NS12placeholders2_8E
	.align		8
        /*0158*/ 	.dword	_ZN34_INTERNAL_5634ba66_4_k_cu_484e0c9e6thrust24THRUST_300001_SM_1000_NS12placeholders2_9E
	.align		8
        /*0160*/ 	.dword	_ZN34_INTERNAL_5634ba66_4_k_cu_484e0c9e6thrust24THRUST_300001_SM_1000_NS12placeholders3_10E
	.align		8
        /*0168*/ 	.dword	_ZN34_INTERNAL_5634ba66_4_k_cu_484e0c9e6thrust24THRUST_300001_SM_1000_NS3seqE
	.align		8
        /*0170*/ 	.dword	_ZN34_INTERNAL_5634ba66_4_k_cu_484e0c9e6thrust24THRUST_300001_SM_1000_NS6deviceE
	.align		8
        /*0178*/ 	.dword	$str
	.align		8
        /*0180*/ 	.dword	$str$1
	.align		8
        /*0188*/ 	.dword	vprintf


//--------------------- .text._ZN3cub18CUB_300001_SM_10006detail10radix_sort29DeviceRadixSortOnesweepKernelINS1_5radix10policy_hubIiiyE10Policy1000ELNS0_9SortOrderE0EiiyiiNS1_21identity_decomposer_tEEEvPT5_SB_PT3_PKSC_PT1_PKSG_PT2_PKSK_T4_iiT6_ --------------------------
	.section	.text._ZN3cub18CUB_300001_SM_10006detail10radix_sort29DeviceRadixSortOnesweepKernelINS1_5radix10policy_hubIiiyE10Policy1000ELNS0_9SortOrderE0EiiyiiNS1_21identity_decomposer_tEEEvPT5_SB_PT3_PKSC_PT1_PKSG_PT2_PKSK_T4_iiT6_,"ax",@progbits
	.align	128
        .global         _ZN3cub18CUB_300001_SM_10006detail10radix_sort29DeviceRadixSortOnesweepKernelINS1_5radix10policy_hubIiiyE10Policy1000ELNS0_9SortOrderE0EiiyiiNS1_21identity_decomposer_tEEEvPT5_SB_PT3_PKSC_PT1_PKSG_PT2_PKSK_T4_iiT6_
        .type           _ZN3cub18CUB_300001_SM_10006detail10radix_sort29DeviceRadixSortOnesweepKernelINS1_5radix10policy_hubIiiyE10Policy1000ELNS0_9SortOrderE0EiiyiiNS1_21identity_decomposer_tEEEvPT5_SB_PT3_PKSC_PT1_PKSG_PT2_PKSK_T4_iiT6_,@function
        .size           _ZN3cub18CUB_300001_SM_10006detail10radix_sort29DeviceRadixSortOnesweepKernelINS1_5radix10policy_hubIiiyE10Policy1000ELNS0_9SortOrderE0EiiyiiNS1_21identity_decomposer_tEEEvPT5_SB_PT3_PKSC_PT1_PKSG_PT2_PKSK_T4_iiT6_,(.L_x_291 - _ZN3cub18CUB_300001_SM_10006detail10radix_sort29DeviceRadixSortOnesweepKernelINS1_5radix10policy_hubIiiyE10Policy1000ELNS0_9SortOrderE0EiiyiiNS1_21identity_decomposer_tEEEvPT5_SB_PT3_PKSC_PT1_PKSG_PT2_PKSK_T4_iiT6_)
        .other          _ZN3cub18CUB_300001_SM_10006detail10radix_sort29DeviceRadixSortOnesweepKernelINS1_5radix10policy_hubIiiyE10Policy1000ELNS0_9SortOrderE0EiiyiiNS1_21identity_decomposer_tEEEvPT5_SB_PT3_PKSC_PT1_PKSG_PT2_PKSK_T4_iiT6_,@"STO_CUDA_ENTRY STV_DEFAULT"
_ZN3cub18CUB_300001_SM_10006detail10radix_sort29DeviceRadixSortOnesweepKernelINS1_5radix10policy_hubIiiyE10Policy1000ELNS0_9SortOrderE0EiiyiiNS1_21identity_decomposer_tEEEvPT5_SB_PT3_PKSC_PT1_PKSG_PT2_PKSK_T4_iiT6_:
.text._ZN3cub18CUB_300001_SM_10006detail10radix_sort29DeviceRadixSortOnesweepKernelINS1_5radix10policy_hubIiiyE10Policy1000ELNS0_9SortOrderE0EiiyiiNS1_21identity_decomposer_tEEEvPT5_SB_PT3_PKSC_PT1_PKSG_PT2_PKSK_T4_iiT6_:
[----:B------:R-:W-:Y:S01]  /*0000*/  LDC R1, c[0x0][0x37c] ;  /* 0x0000df00ff017b82 */ /* 0x000fe20000000800 */
[----:B------:R-:W0:Y:S01]  /*0010*/  S2R R3, SR_TID.X ;  /* 0x0000000000037919 */ /* 0x000e220000002100 */
[----:B------:R-:W-:Y:S01]  /*0020*/  MOV R7, 0x400 ;  /* 0x0000040000077802 */ /* 0x000fe20000000f00 */
[----:B------:R-:W1:Y:S01]  /*0030*/  LDCU.64 UR6, c[0x0][0x358] ;  /* 0x00006b00ff0677ac */ /* 0x000e620008000a00 */
[----:B------:R-:W-:Y:S01]  /*0040*/  BSSY.RECONVERGENT B0, `(.L_x_0) ;  /* 0x000000c000007945 */ /* 0x000fe20003800200 */
[----:B------:R-:W2:Y:S01]  /*0050*/  S2R R0, SR_CgaCtaId ;  /* 0x0000000000007919 */ /* 0x000ea20000008800 */
[----:B0-----:R-:W-:Y:S02]  /*0060*/  ISETP.NE.AND P0, PT, R3, RZ, PT ;  /* 0x000000ff0300720c */ /* 0x001fe40003f05270 */
[----:B--2---:R-:W-:-:S11]  /*0070*/  LEA R7, R0, R7, 0x18 ;  /* 0x0000000700077211 */ /* 0x004fd600078ec0ff */
[----:B-1----:R-:W-:Y:S05]  /*0080*/  @P0 BRA `(.L_x_1) ;  /* 0x00000000001c0947 */ /* 0x002fea0003800000 */
[----:B------:R-:W0:Y:S01]  /*0090*/  LDC.64 R4, c[0x0][0x388] ;  /* 0x0000e200ff047b82 */ /* 0x000e220000000a00 */
[----:B------:R-:W-:-:S05]  /*00a0*/  IMAD.MOV.U32 R9, RZ, RZ, 0x1 ;  /* 0x00000001ff097424 */ /* 0x000fca00078e00ff */
[----:B0-----:R-:W2:Y:S02]  /*00b0*/  ATOMG.E.ADD.STRONG.GPU PT, R4, desc[UR6][R4.64], R9 ;  /* 0x80000009040479a8 */ /* 0x001ea400081ef106 */
[----:B------:R-:W0:Y:S01]  /*00c0*/  S2UR UR5, SR_CgaCtaId ;  /* 0x00000000000579c3 */ /* 0x000e220000008800 */
[----:B------:R-:W-:Y:S02]  /*00d0*/  UMOV UR4, 0x400 ;  /* 0x0000040000047882 */ /* 0x000fe40000000000 */
[----:B0-----:R-:W-:-:S09]  /*00e0*/  ULEA UR4, UR5, UR4, 0x18 ;  /* 0x0000000405047291 */ /* 0x001fd2000f8ec0ff */
[----:B--2---:R0:W-:Y:S03]  /*00f0*/  STS [UR4+0x6600], R4 ;  /* 0x00660004ff007988 */ /* 0x0041e60008000804 */
.L_x_1:
[----:B------:R-:W-:Y:S05]  /*0100*/  BSYNC.RECONVERGENT B0 ;  /* 0x0000000000007941 */ /* 0x000fea0003800200 */
.L_x_0:
[----:B------:R-:W-:Y:S06]  /*0110*/  BAR.SYNC.DEFER_BLOCKING 0x0 ;  /* 0x0000000000007b1d */ /* 0x000fec0000010000 */
[----:B------:R-:W1:Y:S01]  /*0120*/  LDCU UR4, c[0x0][0x3c0] ;  /* 0x00007800ff0477ac */ /* 0x000e620008000800 */
[----:B------:R-:W2:Y:S01]  /*0130*/  S2R R24, SR_LANEID ;  /* 0x0000000000187919 */ /* 0x000ea20000000000 */
[----:B------:R-:W3:Y:S02]  /*0140*/  LDS R42, [R7+0x6600] ;  /* 0x00660000072a7984 */ /* 0x000ee40000000800 */
[----:B---3--:R-:W-:-:S04]  /*0150*/  IMAD R0, R42, 0x1980, RZ ;  /* 0x000019802a007824 */ /* 0x008fc800078e02ff */
[----:B------:R-:W-:Y:S01]  /*0160*/  VIADD R47, R0, 0x1980 ;  /* 0x00001980002f7836 */ /* 0x000fe20000000000 */
[----:B------:R-:W-:-:S04]  /*0170*/  SHF.R.S32.HI R9, RZ, 0x1f, R0 ;  /* 0x0000001fff097819 */ /* 0x000fc80000011400 */
[----:B-1----:R-:W-:-:S13]  /*0180*/  ISETP.GT.AND P0, PT, R47, UR4, PT ;  /* 0x000000042f007c0c */ /* 0x002fda000bf04270 */
[----:B--2---:R-:W-:Y:S05]  /*0190*/  @P0 BRA `(.L_x_2) ;  /* 0x0000000000680947 */ /* 0x004fea0003800000 */
[----:B------:R-:W1:Y:S01]  /*01a0*/  LDCU.64 UR4, c[0x0][0x3a8] ;  /* 0x00007500ff0477ac */ /* 0x000e620008000a00 */
[C---:B0-----:R-:W-:Y:S02]  /*01b0*/  LOP3.LUT R4, R3.reuse, 0x1f, RZ, 0xc0, !PT ;  /* 0x0000001f03047812 */ /* 0x041fe400078ec0ff */
[----:B------:R-:W-:-:S05]  /*01c0*/  LOP3.LUT R41, R3, 0x3e0, RZ, 0xc0, !PT ;  /* 0x000003e003297812 */ /* 0x000fca00078ec0ff */
[----:B------:R-:W-:-:S05]  /*01d0*/  IMAD R5, R41, 0x11, R4 ;  /* 0x0000001129057824 */ /* 0x000fca00078e0204 */
[----:B------:R-:W-:-:S05]  /*01e0*/  IADD3 R5, P0, PT, R0, R5, RZ ;  /* 0x0000000500057210 */ /* 0x000fca0007f1e0ff */
[----:B------:R-:W-:Y:S01]  /*01f0*/  IMAD.X R0, RZ, RZ, R9, P0 ;  /* 0x000000ffff007224 */ /* 0x000fe200000e0609 */
[----:B-1----:R-:W-:-:S04]  /*0200*/  LEA R8, P0, R5, UR4, 0x2 ;  /* 0x0000000405087c11 */ /* 0x002fc8000f8010ff */
[----:B------:R-:W-:-:S05]  /*0210*/  LEA.HI.X R9, R5, UR5, R0, 0x2, P0 ;  /* 0x0000000505097c11 */ /* 0x000fca00080f1400 */
[----:B------:R0:W5:Y:S04]  /*0220*/  LDG.E R28, desc[UR6][R8.64] ;  /* 0x00000006081c7981 */ /* 0x000168000c1e1900 */
        /* <DEDUP_REMOVED lines=15> */
[----:B------:R0:W5:Y:S01]  /*0320*/  LDG.E R46, desc[UR6][R8.64+0x800] ;  /* 0x00080006082e7981 */ /* 0x000162000c1e1900 */
[----:B------:R-:W-:Y:S05]  /*0330*/  BRA `(.L_x_3) ;  /* 0x0000000400307947 */ /* 0x000fea0003800000 */
.L_x_2:
[----:B------:R-:W1:Y:S01]  /*0340*/  LDCU.64 UR8, c[0x0][0x3a8] ;  /* 0x00007500ff0877ac */ /* 0x000e620008000a00 */
[C---:B0-----:R-:W-:Y:S01]  /*0350*/  LOP3.LUT R4, R3.reuse, 0x1f, RZ, 0xc0, !PT ;  /* 0x0000001f03047812 */ /* 0x041fe200078ec0ff */
[----:B------:R-:W-:Y:S01]  /*0360*/  IMAD.MOV.U32 R28, RZ, RZ, 0x7fffffff ;  /* 0x7fffffffff1c7424 */ /* 0x000fe200078e00ff */
[----:B------:R-:W-:Y:S02]  /*0370*/  LOP3.LUT R41, R3, 0x3e0, RZ, 0xc0, !PT ;  /* 0x000003e003297812 */ /* 0x000fe400078ec0ff */
[----:B------:R-:W-:-:S03]  /*0380*/  IADD3 R5, PT, PT, -R0, UR4, RZ ;  /* 0x0000000400057c10 */ /* 0x000fc6000fffe1ff */
[----:B------:R-:W-:-:S04]  /*0390*/  IMAD R10, R41, 0x11, R4 ;  /* 0x00000011290a7824 */ /* 0x000fc800078e0204 */
[----:B------:R-:W-:Y:S01]  /*03a0*/  VIADD R8, R10, 0x40 ;  /* 0x000000400a087836 */ /* 0x000fe20000000000 */
[----:B------:R-:W-:Y:S01]  /*03b0*/  IADD3 R11, P0, PT, R0, R10, RZ ;  /* 0x0000000a000b7210 */ /* 0x000fe20007f1e0ff */
[C---:B------:R-:W-:Y:S01]  /*03c0*/  VIADD R0, R10.reuse, 0x60 ;  /* 0x000000600a007836 */ /* 0x040fe20000000000 */
[CC--:B------:R-:W-:Y:S01]  /*03d0*/  ISETP.GE.AND P2, PT, R10.reuse, R5.reuse, PT ;  /* 0x000000050a00720c */ /* 0x0c0fe20003f46270 */
[----:B------:R-:W-:Y:S01]  /*03e0*/  VIADD R6, R10, 0x20 ;  /* 0x000000200a067836 */ /* 0x000fe20000000000 */
[-C--:B------:R-:W-:Y:S01]  /*03f0*/  ISETP.GE.AND P4, PT, R8, R5.reuse, PT ;  /* 0x000000050800720c */ /* 0x080fe20003f86270 */
[----:B------:R-:W-:Y:S01]  /*0400*/  IMAD.X R12, RZ, RZ, R9, P0 ;  /* 0x000000ffff0c7224 */ /* 0x000fe200000e0609 */
[-C--:B------:R-:W-:Y:S01]  /*0410*/  ISETP.GE.AND P5, PT, R0, R5.reuse, PT ;  /* 0x000000050000720c */ /* 0x080fe20003fa6270 */
[----:B------:R-:W-:Y:S01]  /*0420*/  VIADD R0, R10, 0xa0 ;  /* 0x000000a00a007836 */ /* 0x000fe20000000000 */
[C---:B-1----:R-:W-:Y:S02]  /*0430*/  LEA R8, P0, R11.reuse, UR8, 0x2 ;  /* 0x000000080b087c11 */ /* 0x042fe4000f8010ff */
[----:B------:R-:W-:Y:S01]  /*0440*/  ISETP.GE.AND P3, PT, R6, R5, PT ;  /* 0x000000050600720c */ /* 0x000fe20003f66270 */
[----:B------:R-:W-:Y:S01]  /*0450*/  VIADD R6, R10, 0x80 ;  /* 0x000000800a067836 */ /* 0x000fe20000000000 */
[----:B------:R-:W-:-:S02]  /*0460*/  LEA.HI.X R9, R11, UR9, R12, 0x2, P0 ;  /* 0x000000090b097c11 */ /* 0x000fc400080f140c */
[-C--:B------:R-:W-:Y:S01]  /*0470*/  ISETP.GE.AND P0, PT, R0, R5.reuse, PT ;  /* 0x000000050000720c */ /* 0x080fe20003f06270 */
[----:B------:R-:W-:Y:S01]  /*0480*/  VIADD R0, R10, 0xe0 ;  /* 0x000000e00a007836 */ /* 0x000fe20000000000 */
[-C--:B------:R-:W-:Y:S01]  /*0490*/  ISETP.GE.AND P6, PT, R6, R5.reuse, PT ;  /* 0x000000050600720c */ /* 0x080fe20003fc6270 */
[----:B------:R1:W5:Y:S01]  /*04a0*/  @!P2 LDG.E R28, desc[UR6][R8.64] ;  /* 0x00000006081ca981 */ /* 0x000362000c1e1900 */
[----:B------:R-:W-:Y:S02]  /*04b0*/  IMAD.MOV.U32 R29, RZ, RZ, 0x7fffffff ;  /* 0x7fffffffff1d7424 */ /* 0x000fe400078e00ff */
[-C--:B------:R-:W-:Y:S01]  /*04c0*/  ISETP.GE.AND P2, PT, R0, R5.reuse, PT ;  /* 0x000000050000720c */ /* 0x080fe20003f46270 */
[C---:B------:R-:W-:Y:S02]  /*04d0*/  VIADD R0, R10.reuse, 0x100 ;  /* 0x000001000a007836 */ /* 0x040fe40000000000 */
[----:B------:R-:W-:Y:S01]  /*04e0*/  VIADD R6, R10, 0xc0 ;  /* 0x000000c00a067836 */ /* 0x000fe20000000000 */
[----:B------:R1:W5:Y:S01]  /*04f0*/  @!P3 LDG.E R29, desc[UR6][R8.64+0x80] ;  /* 0x00008006081db981 */ /* 0x000362000c1e1900 */
[----:B------:R-:W-:Y:S01]  /*0500*/  IMAD.MOV.U32 R31, RZ, RZ, 0x7fffffff ;  /* 0x7fffffffff1f7424 */ /* 0x000fe200078e00ff */
[-C--:B------:R-:W-:Y:S01]  /*0510*/  ISETP.GE.AND P3, PT, R0, R5.reuse, PT ;  /* 0x000000050000720c */ /* 0x080fe20003f66270 */
[----:B------:R-:W-:Y:S01]  /*0520*/  VIADD R0, R10, 0x140 ;  /* 0x000001400a007836 */ /* 0x000fe20000000000 */
[----:B------:R-:W-:Y:S01]  /*0530*/  ISETP.GE.AND P1, PT, R6, R5, PT ;  /* 0x000000050600720c */ /* 0x000fe20003f26270 */
[----:B------:R-:W-:-:S02]  /*0540*/  IMAD.MOV.U32 R32, RZ, RZ, 0x7fffffff ;  /* 0x7fffffffff207424 */ /* 0x000fc400078e00ff */
[----:B------:R1:W5:Y:S01]  /*0550*/  @!P5 LDG.E R31, desc[UR6][R8.64+0x180] ;  /* 0x00018006081fd981 */ /* 0x000362000c1e1900 */
[-C--:B------:R-:W-:Y:S01]  /*0560*/  ISETP.GE.AND P5, PT, R0, R5.reuse, PT ;  /* 0x000000050000720c */ /* 0x080fe20003fa6270 */
[C---:B------:R-:W-:Y:S02]  /*0570*/  VIADD R0, R10.reuse, 0x160 ;  /* 0x000001600a007836 */ /* 0x040fe40000000000 */
[----:B------:R-:W-:Y:S01]  /*0580*/  IMAD.MOV.U32 R30, RZ, RZ, 0x7fffffff ;  /* 0x7fffffffff1e7424 */ /* 0x000fe200078e00ff */
[----:B------:R1:W5:Y:S01]  /*0590*/  @!P6 LDG.E R32, desc[UR6][R8.64+0x200] ;  /* 0x000200060820e981 */ /* 0x000362000c1e1900 */
[----:B------:R-:W-:Y:S01]  /*05a0*/  VIADD R6, R10, 0x120 ;  /* 0x000001200a067836 */ /* 0x000fe20000000000 */
[-C--:B------:R-:W-:Y:S01]  /*05b0*/  ISETP.GE.AND P6, PT, R0, R5.reuse, PT ;  /* 0x000000050000720c */ /* 0x080fe20003fc6270 */
[----:B------:R-:W-:Y:S02]  /*05c0*/  IMAD.MOV.U32 R34, RZ, RZ, 0x7fffffff ;  /* 0x7fffffffff227424 */ /* 0x000fe400078e00ff */
[----:B------:R-:W-:Y:S01]  /*05d0*/  VIADD R0, R10, 0x1a0 ;  /* 0x000001a00a007836 */ /* 0x000fe20000000000 */
[----:B------:R1:W5:Y:S01]  /*05e0*/  @!P4 LDG.E R30, desc[UR6][R8.64+0x100] ;  /* 0x00010006081ec981 */ /* 0x000362000c1e1900 */
[----:B------:R-:W-:Y:S01]  /*05f0*/  ISETP.GE.AND P4, PT, R6, R5, PT ;  /* 0x000000050600720c */ /* 0x000fe20003f86270 */
[----:B------:R-:W-:-:S02]  /*0600*/  IMAD.MOV.U32 R33, RZ, RZ, 0x7fffffff ;  /* 0x7fffffffff217424 */ /* 0x000fc400078e00ff */
[----:B------:R1:W5:Y:S01]  /*0610*/  @!P1 LDG.E R34, desc[UR6][R8.64+0x300] ;  /* 0x0003000608229981 */ /* 0x000362000c1e1900 */
[----:B------:R-:W-:Y:S01]  /*0620*/  IMAD.MOV.U32 R35, RZ, RZ, 0x7fffffff ;  /* 0x7fffffffff237424 */ /* 0x000fe200078e00ff */
[-C--:B------:R-:W-:Y:S01]  /*0630*/  ISETP.GE.AND P1, PT, R0, R5.reuse, PT ;  /* 0x000000050000720c */ /* 0x080fe20003f26270 */
[C---:B------:R-:W-:Y:S01]  /*0640*/  VIADD R6, R10.reuse, 0x180 ;  /* 0x000001800a067836 */ /* 0x040fe20000000000 */
[----:B------:R1:W5:Y:S01]  /*0650*/  @!P0 LDG.E R33, desc[UR6][R8.64+0x280] ;  /* 0x0002800608218981 */ /* 0x000362000c1e1900 */
[----:B------:R-:W-:Y:S02]  /*0660*/  VIADD R0, R10, 0x1c0 ;  /* 0x000001c00a007836 */ /* 0x000fe40000000000 */
[----:B------:R-:W-:Y:S01]  /*0670*/  IMAD.MOV.U32 R36, RZ, RZ, 0x7fffffff ;  /* 0x7fffffffff247424 */ /* 0x000fe200078e00ff */
[----:B------:R1:W5:Y:S01]  /*0680*/  @!P2 LDG.E R35, desc[UR6][R8.64+0x380] ;  /* 0x000380060823a981 */ /* 0x000362000c1e1900 */
[----:B------:R-:W-:Y:S01]  /*0690*/  IMAD.MOV.U32 R37, RZ, RZ, 0x7fffffff ;  /* 0x7fffffffff257424 */ /* 0x000fe200078e00ff */
[-C--:B------:R-:W-:Y:S01]  /*06a0*/  ISETP.GE.AND P0, PT, R6, R5.reuse, PT ;  /* 0x000000050600720c */ /* 0x080fe20003f06270 */
[----:B------:R-:W-:Y:S01]  /*06b0*/  VIADD R6, R10, 0x1e0 ;  /* 0x000001e00a067836 */ /* 0x000fe20000000000 */
[-C--:B------:R-:W-:Y:S01]  /*06c0*/  ISETP.GE.AND P2, PT, R0, R5.reuse, PT ;  /* 0x000000050000720c */ /* 0x080fe20003f46270 */
[----:B------:R-:W-:Y:S01]  /*06d0*/  VIADD R0, R10, 0x200 ;  /* 0x000002000a007836 */ /* 0x000fe20000000000 */
[----:B------:R1:W5:Y:S02]  /*06e0*/  @!P3 LDG.E R36, desc[UR6][R8.64+0x400] ;  /* 0x000400060824b981 */ /* 0x000364000c1e1900 */
[----:B------:R-:W-:-:S02]  /*06f0*/  ISETP.GE.AND P3, PT, R6, R5, PT ;  /* 0x000000050600720c */ /* 0x000fc40003f66270 */
[----:B------:R1:W5:Y:S01]  /*0700*/  @!P4 LDG.E R37, desc[UR6][R8.64+0x480] ;  /* 0x000480060825c981 */ /* 0x000362000c1e1900 */
[----:B------:R-:W-:Y:S01]  /*0710*/  ISETP.GE.AND P4, PT, R0, R5, PT ;  /* 0x000000050000720c */ /* 0x000fe20003f86270 */
[----:B------:R-:W-:Y:S02]  /*0720*/  IMAD.MOV.U32 R38, RZ, RZ, 0x7fffffff ;  /* 0x7fffffffff267424 */ /* 0x000fe400078e00ff */
[----:B------:R-:W-:Y:S02]  /*0730*/  IMAD.MOV.U32 R39, RZ, RZ, 0x7fffffff ;  /* 0x7fffffffff277424 */ /* 0x000fe400078e00ff */
[----:B------:R-:W-:Y:S02]  /*0740*/  IMAD.MOV.U32 R40, RZ, RZ, 0x7fffffff ;  /* 0x7fffffffff287424 */ /* 0x000fe400078e00ff */
[----:B------:R-:W-:Y:S01]  /*0750*/  IMAD.MOV.U32 R43, RZ, RZ, 0x7fffffff ;  /* 0x7fffffffff2b7424 */ /* 0x000fe200078e00ff */
[----:B------:R1:W5:Y:S01]  /*0760*/  @!P5 LDG.E R38, desc[UR6][R8.64+0x500] ;  /* 0x000500060826d981 */ /* 0x000362000c1e1900 */
[----:B------:R-:W-:-:S02]  /*0770*/  IMAD.MOV.U32 R44, RZ, RZ, 0x7fffffff ;  /* 0x7fffffffff2c7424 */ /* 0x000fc400078e00ff */
[----:B------:R-:W-:Y:S01]  /*0780*/  IMAD.MOV.U32 R45, RZ, RZ, 0x7fffffff ;  /* 0x7fffffffff2d7424 */ /* 0x000fe200078e00ff */
[----:B------:R1:W5:Y:S01]  /*0790*/  @!P6 LDG.E R39, desc[UR6][R8.64+0x580] ;  /* 0x000580060827e981 */ /* 0x000362000c1e1900 */
[----:B------:R-:W-:-:S03]  /*07a0*/  IMAD.MOV.U32 R46, RZ, RZ, 0x7fffffff ;  /* 0x7fffffffff2e7424 */ /* 0x000fc600078e00ff */
[----:B------:R1:W5:Y:S04]  /*07b0*/  @!P0 LDG.E R40, desc[UR6][R8.64+0x600] ;  /* 0x0006000608288981 */ /* 0x000368000c1e1900 */
[----:B------:R1:W5:Y:S04]  /*07c0*/  @!P1 LDG.E R43, desc[UR6][R8.64+0x680] ;  /* 0x00068006082b9981 */ /* 0x000368000c1e1900 */
[----:B------:R1:W5:Y:S04]  /*07d0*/  @!P2 LDG.E R44, desc[UR6][R8.64+0x700] ;  /* 0x00070006082ca981 */ /* 0x000368000c1e1900 */
[----:B------:R1:W5:Y:S04]  /*07e0*/  @!P3 LDG.E R45, desc[UR6][R8.64+0x780] ;  /* 0x00078006082db981 */ /* 0x000368000c1e1900 */
[----:B------:R1:W5:Y:S02]  /*07f0*/  @!P4 LDG.E R46, desc[UR6][R8.64+0x800] ;  /* 0x00080006082ec981 */ /* 0x000364000c1e1900 */
.L_x_3:
[----:B------:R-:W-:Y:S01]  /*0800*/  VIMNMX R5, PT, PT, R24, 0xe0, !PT ;  /* 0x000000e018057848 */ /* 0x000fe20007fe0100 */
[----:B------:R-:W2:Y:S01]  /*0810*/  LDCU UR4, c[0x0][0x3c8] ;  /* 0x00007900ff0477ac */ /* 0x000ea20008000800 */
[----:B------:R-:W-:Y:S01]  /*0820*/  SHF.R.U32.HI R0, RZ, 0x5, R3 ;  /* 0x00000005ff007819 */ /* 0x000fe20000011603 */
[----:B------:R-:W-:Y:S01]  /*0830*/  BSSY.RECONVERGENT B0, `(.L_x_4) ;  /* 0x0000025000007945 */ /* 0x000fe20003800200 */
[--C-:B------:R-:W-:Y:S01]  /*0840*/  IADD3 R5, PT, PT, R5, 0x1f, -R24.reuse ;  /* 0x0000001f05057810 */ /* 0x100fe20007ffe818 */
[----:B------:R-:W-:Y:S01]  /*0850*/  UMOV UR5, 0xffffffff ;  /* 0xffffffff00057882 */ /* 0x000fe20000000000 */
[----:B01----:R-:W-:Y:S02]  /*0860*/  IMAD.MOV.U32 R8, RZ, RZ, R24 ;  /* 0x000000ffff087224 */ /* 0x003fe400078e0018 */
[C---:B------:R-:W-:Y:S01]  /*0870*/  ISETP.GE.U32.AND P0, PT, R5.reuse, 0x1e0, PT ;  /* 0x000001e00500780c */ /* 0x040fe20003f06070 */
[----:B------:R-:W-:Y:S01]  /*0880*/  IMAD.SHL.U32 R0, R0, 0x400, RZ ;  /* 0x0000040000007824 */ /* 0x000fe200078e00ff */
[----:B------:R-:W-:-:S04]  /*0890*/  LEA.HI R6, R5, 0x1, RZ, 0x1b ;  /* 0x0000000105067811 */ /* 0x000fc800078fd8ff */
[----:B------:R-:W-:-:S04]  /*08a0*/  LOP3.LUT R9, R6, 0xf, RZ, 0xc0, !PT ;  /* 0x0000000f06097812 */ /* 0x000fc800078ec0ff */
[----:B------:R-:W-:Y:S01]  /*08b0*/  ISETP.NE.AND P1, PT, R9, RZ, PT ;  /* 0x000000ff0900720c */ /* 0x000fe20003f25270 */
[----:B--2---:R-:W-:Y:S02]  /*08c0*/  USHF.L.U32 UR4, UR5, UR4, URZ ;  /* 0x0000000405047299 */ /* 0x004fe400080006ff */
[----:B------:R-:W-:Y:S10]  /*08d0*/  @!P0 BRA `(.L_x_5) ;  /* 0x0000000000688947 */ /* 0x000ff40003800000 */
[----:B------:R-:W-:Y:S01]  /*08e0*/  IMAD R10, R24, 0x4, R0 ;  /* 0x00000004180a7824 */ /* 0x000fe200078e0200 */
[----:B------:R-:W-:Y:S01]  /*08f0*/  LOP3.LUT R5, R6, 0xffffff0, RZ, 0xc0, !PT ;  /* 0x0ffffff006057812 */ /* 0x000fe200078ec0ff */
[----:B------:R-:W-:-:S03]  /*0900*/  IMAD.MOV.U32 R8, RZ, RZ, R24 ;  /* 0x000000ffff087224 */ /* 0x000fc600078e0018 */
[----:B------:R-:W-:Y:S01]  /*0910*/  IADD3 R10, PT, PT, R10, 0x400, R7 ;  /* 0x000004000a0a7810 */ /* 0x000fe20007ffe007 */
[----:B------:R-:W-:-:S07]  /*0920*/  IMAD.MOV R5, RZ, RZ, -R5 ;  /* 0x000000ffff057224 */ /* 0x000fce00078e0a05 */
.L_x_6:
[----:B------:R-:W-:Y:S01]  /*0930*/  VIADD R5, R5, 0x10 ;  /* 0x0000001005057836 */ /* 0x000fe20000000000 */
[----:B------:R-:W-:Y:S01]  /*0940*/  STS [R10+-0x400], RZ ;  /* 0xfffc00ff0a007388 */ /* 0x000fe20000000800 */
[----:B------:R-:W-:-:S03]  /*0950*/  VIADD R8, R8, 0x200 ;  /* 0x0000020008087836 */ /* 0x000fc60000000000 */
[----:B------:R-:W-:Y:S01]  /*0960*/  ISETP.NE.AND P0, PT, R5, RZ, PT ;  /* 0x000000ff0500720c */ /* 0x000fe20003f05270 */
[----:B------:R-:W-:Y:S04]  /*0970*/  STS [R10+-0x380], RZ ;  /* 0xfffc80ff0a007388 */ /* 0x000fe80000000800 */
[----:B------:R-:W-:Y:S04]  /*0980*/  STS [R10+-0x300], RZ ;  /* 0xfffd00ff0a007388 */ /* 0x000fe80000000800 */
[----:B------:R-:W-:Y:S04]  /*0990*/  STS [R10+-0x280], RZ ;  /* 0xfffd80ff0a007388 */ /* 0x000fe80000000800 */
[----:B------:R-:W-:Y:S04]  /*09a0*/  STS [R10+-0x200], RZ ;  /* 0xfffe00ff0a007388 */ /* 0x000fe80000000800 */
[----:B------:R-:W-:Y:S04]  /*09b0*/  STS [R10+-0x180], RZ ;  /* 0xfffe80ff0a007388 */ /* 0x000fe80000000800 */
[----:B------:R-:W-:Y:S04]  /*09c0*/  STS [R10+-0x100], RZ ;  /* 0xffff00ff0a007388 */ /* 0x000fe80000000800 */
[----:B------:R-:W-:Y:S04]  /*09d0*/  STS [R10+-0x80], RZ ;  /* 0xffff80ff0a007388 */ /* 0x000fe80000000800 */
[----:B------:R-:W-:Y:S04]  /*09e0*/  STS [R10], RZ ;  /* 0x000000ff0a007388 */ /* 0x000fe80000000800 */
[----:B------:R-:W-:Y:S04]  /*09f0*/  STS [R10+0x80], RZ ;  /* 0x000080ff0a007388 */ /* 0x000fe80000000800 */
[----:B------:R-:W-:Y:S04]  /*0a00*/  STS [R10+0x100], RZ ;  /* 0x000100ff0a007388 */ /* 0x000fe80000000800 */
[----:B------:R-:W-:Y:S04]  /*0a10*/  STS [R10+0x180], RZ ;  /* 0x000180ff0a007388 */ /* 0x000fe80000000800 */
[----:B------:R-:W-:Y:S04]  /*0a20*/  STS [R10+0x200], RZ ;  /* 0x000200ff0a007388 */ /* 0x000fe80000000800 */
[----:B------:R-:W-:Y:S04]  /*0a30*/  STS [R10+0x280], RZ ;  /* 0x000280ff0a007388 */ /* 0x000fe80000000800 */
[----:B------:R-:W-:Y:S04]  /*0a40*/  STS [R10+0x300], RZ ;  /* 0x000300ff0a007388 */ /* 0x000fe80000000800 */
[----:B------:R0:W-:Y:S02]  /*0a50*/  STS [R10+0x380], RZ ;  /* 0x000380ff0a007388 */ /* 0x0001e40000000800 */
[----:B0-----:R-:W-:Y:S01]  /*0a60*/  VIADD R10, R10, 0x800 ;  /* 0x000008000a0a7836 */ /* 0x001fe20000000000 */
[----:B------:R-:W-:Y:S06]  /*0a70*/  @P0 BRA `(.L_x_6) ;  /* 0xfffffffc00ac0947 */ /* 0x000fec000383ffff */
.L_x_5:
[----:B------:R-:W-:Y:S05]  /*0a80*/  BSYNC.RECONVERGENT B0 ;  /* 0x0000000000007941 */ /* 0x000fea0003800200 */
.L_x_4:
[----:B------:R-:W-:Y:S01]  /*0a90*/  BSSY.RECONVERGENT B0, `(.L_x_7) ;  /* 0x0000026000007945 */ /* 0x000fe20003800200 */
[----:B------:R-:W-:-:S03]  /*0aa0*/  IMAD.IADD R5, R7, 0x1, R0 ;  /* 0x0000000107057824 */ /* 0x000fc600078e0200 */
[----:B------:R-:W-:Y:S05]  /*0ab0*/  @!P1 BRA `(.L_x_8) ;  /* 0x00000000008c9947 */ /* 0x000fea0003800000 */
[----:B------:R-:W-:Y:S01]  /*0ac0*/  ISETP.GE.U32.AND P0, PT, R9, 0x8, PT ;  /* 0x000000080900780c */ /* 0x000fe20003f06070 */
[----:B------:R-:W-:Y:S01]  /*0ad0*/  BSSY.RECONVERGENT B1, `(.L_x_9) ;  /* 0x000000e000017945 */ /* 0x000fe20003800200 */
[----:B------:R-:W-:-:S04]  /*0ae0*/  LOP3.LUT R10, R6, 0x7, RZ, 0xc0, !PT ;  /* 0x00000007060a7812 */ /* 0x000fc800078ec0ff */
[----:B------:R-:W-:-:S07]  /*0af0*/  ISETP.NE.AND P1, PT, R10, RZ, PT ;  /* 0x000000ff0a00720c */ /* 0x000fce0003f25270 */
[----:B------:R-:W-:Y:S06]  /*0b00*/  @!P0 BRA `(.L_x_10) ;  /* 0x0000000000288947 */ /* 0x000fec0003800000 */
[C---:B------:R-:W-:Y:S02]  /*0b10*/  IMAD R9, R8.reuse, 0x4, R5 ;  /* 0x0000000408097824 */ /* 0x040fe400078e0205 */
[----:B------:R-:W-:-:S03]  /*0b20*/  VIADD R8, R8, 0x100 ;  /* 0x0000010008087836 */ /* 0x000fc60000000000 */
[----:B------:R0:W-:Y:S04]  /*0b30*/  STS [R9], RZ ;  /* 0x000000ff09007388 */ /* 0x0001e80000000800 */
[----:B------:R0:W-:Y:S04]  /*0b40*/  STS [R9+0x80], RZ ;  /* 0x000080ff09007388 */ /* 0x0001e80000000800 */
[----:B------:R0:W-:Y:S04]  /*0b50*/  STS [R9+0x100], RZ ;  /* 0x000100ff09007388 */ /* 0x0001e80000000800 */
[----:B------:R0:W-:Y:S04]  /*0b60*/  STS [R9+0x180], RZ ;  /* 0x000180ff09007388 */ /* 0x0001e80000000800 */
[----:B------:R0:W-:Y:S04]  /*0b70*/  STS [R9+0x200], RZ ;  /* 0x000200ff09007388 */ /* 0x0001e80000000800 */
[----:B------:R0:W-:Y:S04]  /*0b80*/  STS [R9+0x280], RZ ;  /* 0x000280ff09007388 */ /* 0x0001e80000000800 */
[----:B------:R0:W-:Y:S04]  /*0b90*/  STS [R9+0x300], RZ ;  /* 0x000300ff09007388 */ /* 0x0001e80000000800 */
[----:B------:R0:W-:Y:S02]  /*0ba0*/  STS [R9+0x380], RZ ;  /* 0x000380ff09007388 */ /* 0x0001e40000000800 */
.L_x_10:
[----:B------:R-:W-:Y:S05]  /*0bb0*/  BSYNC.RECONVERGENT B1 ;  /* 0x0000000000017941 */ /* 0x000fea0003800200 */
.L_x_9:
[----:B------:R-:W-:Y:S05]  /*0bc0*/  @!P1 BRA `(.L_x_8) ;  /* 0x0000000000489947 */ /* 0x000fea0003800000 */
[----:B------:R-:W-:Y:S02]  /*0bd0*/  ISETP.GE.U32.AND P0, PT, R10, 0x4, PT ;  /* 0x000000040a00780c */ /* 0x000fe40003f06070 */
[----:B------:R-:W-:-:S04]  /*0be0*/  LOP3.LUT R6, R6, 0x3, RZ, 0xc0, !PT ;  /* 0x0000000306067812 */ /* 0x000fc800078ec0ff */
[----:B------:R-:W-:-:S07]  /*0bf0*/  ISETP.NE.AND P1, PT, R6, RZ, PT ;  /* 0x000000ff0600720c */ /* 0x000fce0003f25270 */
[C---:B0-----:R-:W-:Y:S02]  /*0c00*/  @P0 IMAD R9, R8.reuse, 0x4, R5 ;  /* 0x0000000408090824 */ /* 0x041fe400078e0205 */
[----:B------:R-:W-:-:S03]  /*0c10*/  @P0 VIADD R8, R8, 0x80 ;  /* 0x0000008008080836 */ /* 0x000fc60000000000 */
[----:B------:R1:W-:Y:S04]  /*0c20*/  @P0 STS [R9], RZ ;  /* 0x000000ff09000388 */ /* 0x0003e80000000800 */
[----:B------:R1:W-:Y:S04]  /*0c30*/  @P0 STS [R9+0x80], RZ ;  /* 0x000080ff09000388 */ /* 0x0003e80000000800 */
[----:B------:R1:W-:Y:S04]  /*0c40*/  @P0 STS [R9+0x100], RZ ;  /* 0x000100ff09000388 */ /* 0x0003e80000000800 */
[----:B------:R1:W-:Y:S01]  /*0c50*/  @P0 STS [R9+0x180], RZ ;  /* 0x000180ff09000388 */ /* 0x0003e20000000800 */
[----:B------:R-:W-:Y:S05]  /*0c60*/  @!P1 BRA `(.L_x_8) ;  /* 0x0000000000209947 */ /* 0x000fea0003800000 */
[----:B------:R-:W-:Y:S02]  /*0c70*/  IMAD R0, R8, 0x4, R0 ;  /* 0x0000000408007824 */ /* 0x000fe400078e0200 */
[----:B------:R-:W-:Y:S02]  /*0c80*/  IMAD.MOV R6, RZ, RZ, -R6 ;  /* 0x000000ffff067224 */ /* 0x000fe400078e0a06 */
[----:B------:R-:W-:-:S07]  /*0c90*/  IMAD.IADD R0, R7, 0x1, R0 ;  /* 0x0000000107007824 */ /* 0x000fce00078e0200 */
.L_x_11:
[----:B------:R-:W-:Y:S01]  /*0ca0*/  VIADD R6, R6, 0x1 ;  /* 0x0000000106067836 */ /* 0x000fe20000000000 */
[----:B------:R0:W-:Y:S04]  /*0cb0*/  STS [R0], RZ ;  /* 0x000000ff00007388 */ /* 0x0001e80000000800 */
[----:B------:R-:W-:Y:S01]  /*0cc0*/  ISETP.NE.AND P0, PT, R6, RZ, PT ;  /* 0x000000ff0600720c */ /* 0x000fe20003f05270 */
[----:B0-----:R-:W-:-:S12]  /*0cd0*/  VIADD R0, R0, 0x80 ;  /* 0x0000008000007836 */ /* 0x001fd80000000000 */
[----:B------:R-:W-:Y:S05]  /*0ce0*/  @P0 BRA `(.L_x_11) ;  /* 0xfffffffc00ec0947 */ /* 0x000fea000383ffff */
.L_x_8:
[----:B------:R-:W-:Y:S05]  /*0cf0*/  BSYNC.RECONVERGENT B0 ;  /* 0x0000000000007941 */ /* 0x000fea0003800200 */
.L_x_7:
[----:B------:R-:W2:Y:S01]  /*0d00*/  LDCU UR5, c[0x0][0x3c4] ;  /* 0x00007880ff0577ac */ /* 0x000ea20008000800 */
[----:B-----5:R-:W-:Y:S01]  /*0d10*/  LOP3.LUT R27, R28, 0x80000000, RZ, 0x3c, !PT ;  /* 0x800000001c1b7812 */ /* 0x020fe200078e3cff */
[----:B------:R-:W-:Y:S01]  /*0d20*/  BSSY.RECONVERGENT B0, `(.L_x_12) ;  /* 0x0000080000007945 */ /* 0x000fe20003800200 */
[----:B------:R-:W-:Y:S02]  /*0d30*/  LOP3.LUT R22, R29, 0x80000000, RZ, 0x3c, !PT ;  /* 0x800000001d167812 */ /* 0x000fe400078e3cff */
[----:B------:R-:W-:Y:S02]  /*0d40*/  LOP3.LUT R21, R30, 0x80000000, RZ, 0x3c, !PT ;  /* 0x800000001e157812 */ /* 0x000fe400078e3cff */
[----:B------:R-:W-:Y:S02]  /*0d50*/  LOP3.LUT R18, R31, 0x80000000, RZ, 0x3c, !PT ;  /* 0x800000001f127812 */ /* 0x000fe400078e3cff */
[----:B------:R-:W-:Y:S02]  /*0d60*/  LOP3.LUT R20, R33, 0x80000000, RZ, 0x3c, !PT ;  /* 0x8000000021147812 */ /* 0x000fe400078e3cff */
[----:B------:R-:W-:-:S02]  /*0d70*/  LOP3.LUT R23, R32, 0x80000000, RZ, 0x3c, !PT ;  /* 0x8000000020177812 */ /* 0x000fc400078e3cff */
[----:B------:R-:W-:Y:S02]  /*0d80*/  LOP3.LUT R25, R34, 0x80000000, RZ, 0x3c, !PT ;  /* 0x8000000022197812 */ /* 0x000fe400078e3cff */
[----:B------:R-:W-:Y:S02]  /*0d90*/  LOP3.LUT R17, R36, 0x80000000, RZ, 0x3c, !PT ;  /* 0x8000000024117812 */ /* 0x000fe400078e3cff */
[----:B------:R-:W-:Y:S02]  /*0da0*/  LOP3.LUT R19, R38, 0x80000000, RZ, 0x3c, !PT ;  /* 0x8000000026137812 */ /* 0x000fe400078e3cff */
[----:B--2---:R-:W-:Y:S02]  /*0db0*/  SHF.R.U32.HI R49, RZ, UR5, R27 ;  /* 0x00000005ff317c19 */ /* 0x004fe4000801161b */
[----:B------:R-:W-:Y:S02]  /*0dc0*/  SHF.R.U32.HI R52, RZ, UR5, R22 ;  /* 0x00000005ff347c19 */ /* 0x000fe40008011616 */
[----:B------:R-:W-:-:S02]  /*0dd0*/  LOP3.LUT R49, R49, UR4, RZ, 0x30, !PT ;  /* 0x0000000431317c12 */ /* 0x000fc4000f8e30ff */
[----:B------:R-:W-:Y:S02]  /*0de0*/  LOP3.LUT R52, R52, UR4, RZ, 0x30, !PT ;  /* 0x0000000434347c12 */ /* 0x000fe4000f8e30ff */
[----:B------:R-:W-:Y:S01]  /*0df0*/  SHF.R.U32.HI R56, RZ, UR5, R21 ;  /* 0x00000005ff387c19 */ /* 0x000fe20008011615 */
[--C-:B------:R-:W-:Y:S01]  /*0e00*/  IMAD R0, R49, 0x4, R5.reuse ;  /* 0x0000000431007824 */ /* 0x100fe200078e0205 */
[----:B------:R-:W-:Y:S01]  /*0e10*/  SHF.R.U32.HI R48, RZ, UR5, R18 ;  /* 0x00000005ff307c19 */ /* 0x000fe20008011612 */
[----:B------:R-:W-:Y:S01]  /*0e20*/  IMAD R6, R52, 0x4, R5 ;  /* 0x0000000434067824 */ /* 0x000fe200078e0205 */
[----:B------:R-:W-:Y:S01]  /*0e30*/  LOP3.LUT R56, R56, UR4, RZ, 0x30, !PT ;  /* 0x0000000438387c12 */ /* 0x000fe2000f8e30ff */
[----:B------:R-:W-:Y:S01]  /*0e40*/  NOP ;  /* 0x0000000000007918 */ /* 0x000fe20000000000 */
[----:B01----:R-:W-:Y:S01]  /*0e50*/  SHF.R.U32.HI R9, RZ, UR5, R20 ;  /* 0x00000005ff097c19 */ /* 0x003fe20008011614 */
[----:B------:R0:W-:Y:S01]  /*0e60*/  ATOMS.POPC.INC.32 RZ, [R0+URZ] ;  /* 0x0000000000ff7f8c */ /* 0x0001e2000d8000ff */
[----:B------:R-:W-:-:S02]  /*0e70*/  LOP3.LUT R48, R48, UR4, RZ, 0x30, !PT ;  /* 0x0000000430307c12 */ /* 0x000fc4000f8e30ff */
[----:B------:R-:W-:Y:S01]  /*0e80*/  SHF.R.U32.HI R8, RZ, UR5, R23 ;  /* 0x00000005ff087c19 */ /* 0x000fe20008011617 */
[----:B------:R1:W-:Y:S01]  /*0e90*/  ATOMS.POPC.INC.32 RZ, [R6+URZ] ;  /* 0x0000000006ff7f8c */ /* 0x0003e2000d8000ff */
[----:B------:R-:W-:Y:S02]  /*0ea0*/  SHF.R.U32.HI R11, RZ, UR5, R25 ;  /* 0x00000005ff0b7c19 */ /* 0x000fe40008011619 */
[----:B------:R-:W-:Y:S01]  /*0eb0*/  LOP3.LUT R10, R9, UR4, RZ, 0x30, !PT ;  /* 0x00000004090a7c12 */ /* 0x000fe2000f8e30ff */
[--C-:B0-----:R-:W-:Y:S01]  /*0ec0*/  IMAD R0, R56, 0x4, R5.reuse ;  /* 0x0000000438007824 */ /* 0x101fe200078e0205 */
[----:B------:R-:W-:Y:S02]  /*0ed0*/  LOP3.LUT R8, R8, UR4, RZ, 0x30, !PT ;  /* 0x0000000408087c12 */ /* 0x000fe4000f8e30ff */
[----:B------:R-:W-:Y:S01]  /*0ee0*/  LOP3.LUT R12, R11, UR4, RZ, 0x30, !PT ;  /* 0x000000040b0c7c12 */ /* 0x000fe2000f8e30ff */
[--C-:B-1----:R-:W-:Y:S01]  /*0ef0*/  IMAD R6, R48, 0x4, R5.reuse ;  /* 0x0000000430067824 */ /* 0x102fe200078e0205 */
[----:B------:R0:W-:Y:S01]  /*0f00*/  ATOMS.POPC.INC.32 RZ, [R0+URZ] ;  /* 0x0000000000ff7f8c */ /* 0x0001e2000d8000ff */
[--C-:B------:R-:W-:Y:S01]  /*0f10*/  IMAD R9, R10, 0x4, R5.reuse ;  /* 0x000000040a097824 */ /* 0x100fe200078e0205 */
[----:B------:R-:W-:Y:S01]  /*0f20*/  LOP3.LUT R10, R35, 0x80000000, RZ, 0x3c, !PT ;  /* 0x80000000230a7812 */ /* 0x000fe200078e3cff */
[--C-:B------:R-:W-:Y:S01]  /*0f30*/  IMAD R8, R8, 0x4, R5.reuse ;  /* 0x0000000408087824 */ /* 0x100fe200078e0205 */
[----:B------:R1:W-:Y:S01]  /*0f40*/  ATOMS.POPC.INC.32 RZ, [R6+URZ] ;  /* 0x0000000006ff7f8c */ /* 0x0003e2000d8000ff */
[----:B------:R-:W-:Y:S01]  /*0f50*/  IMAD R11, R12, 0x4, R5 ;  /* 0x000000040c0b7824 */ /* 0x000fe200078e0205 */
[----:B------:R-:W-:-:S02]  /*0f60*/  LOP3.LUT R12, R37, 0x80000000, RZ, 0x3c, !PT ;  /* 0x80000000250c7812 */ /* 0x000fc400078e3cff */
[----:B------:R-:W-:Y:S01]  /*0f70*/  LOP3.LUT R16, R39, 0x80000000, RZ, 0x3c, !PT ;  /* 0x8000000027107812 */ /* 0x000fe200078e3cff */
[----:B------:R-:W-:Y:S01]  /*0f80*/  ATOMS.POPC.INC.32 RZ, [R8+URZ] ;  /* 0x0000000008ff7f8c */ /* 0x000fe2000d8000ff */
[----:B0-----:R-:W-:Y:S02]  /*0f90*/  SHF.R.U32.HI R0, RZ, UR5, R10 ;  /* 0x00000005ff007c19 */ /* 0x001fe4000801160a */
[----:B-1----:R-:W-:Y:S01]  /*0fa0*/  SHF.R.U32.HI R6, RZ, UR5, R17 ;  /* 0x00000005ff067c19 */ /* 0x002fe20008011611 */
[----:B------:R0:W-:Y:S01]  /*0fb0*/  ATOMS.POPC.INC.32 RZ, [R9+URZ] ;  /* 0x0000000009ff7f8c */ /* 0x0001e2000d8000ff */
[----:B------:R-:W-:Y:S02]  /*0fc0*/  SHF.R.U32.HI R14, RZ, UR5, R19 ;  /* 0x00000005ff0e7c19 */ /* 0x000fe40008011613 */
[----:B------:R-:W-:Y:S01]  /*0fd0*/  LOP3.LUT R6, R6, UR4, RZ, 0x30, !PT ;  /* 0x0000000406067c12 */ /* 0x000fe2000f8e30ff */
[----:B------:R1:W-:Y:S01]  /*0fe0*/  ATOMS.POPC.INC.32 RZ, [R11+URZ] ;  /* 0x000000000bff7f8c */ /* 0x0003e2000d8000ff */
[----:B------:R-:W-:-:S02]  /*0ff0*/  SHF.R.U32.HI R13, RZ, UR5, R12 ;  /* 0x00000005ff0d7c19 */ /* 0x000fc4000801160c */
[----:B------:R-:W-:Y:S02]  /*1000*/  LOP3.LUT R0, R0, UR4, RZ, 0x30, !PT ;  /* 0x0000000400007c12 */ /* 0x000fe4000f8e30ff */
[----:B0-----:R-:W-:Y:S02]  /*1010*/  SHF.R.U32.HI R9, RZ, UR5, R16 ;  /* 0x00000005ff097c19 */ /* 0x001fe40008011610 */
[----:B------:R-:W-:Y:S01]  /*1020*/  LOP3.LUT R50, R14, UR4, RZ, 0x30, !PT ;  /* 0x000000040e327c12 */ /* 0x000fe2000f8e30ff */
[--C-:B------:R-:W-:Y:S01]  /*1030*/  IMAD R14, R6, 0x4, R5.reuse ;  /* 0x00000004060e7824 */ /* 0x100fe200078e0205 */
[----:B------:R-:W-:Y:S01]  /*1040*/  LOP3.LUT R8, R13, UR4, RZ, 0x30, !PT ;  /* 0x000000040d087c12 */ /* 0x000fe2000f8e30ff */
[--C-:B------:R-:W-:Y:S01]  /*1050*/  IMAD R0, R0, 0x4, R5.reuse ;  /* 0x0000000400007824 */ /* 0x100fe200078e0205 */
[----:B------:R-:W-:Y:S01]  /*1060*/  LOP3.LUT R6, R9, UR4, RZ, 0x30, !PT ;  /* 0x0000000409067c12 */ /* 0x000fe2000f8e30ff */
[--C-:B------:R-:W-:Y:S01]  /*1070*/  IMAD R50, R50, 0x4, R5.reuse ;  /* 0x0000000432327824 */ /* 0x100fe200078e0205 */
[----:B------:R-:W-:Y:S01]  /*1080*/  LOP3.LUT R9, R40, 0x80000000, RZ, 0x3c, !PT ;  /* 0x8000000028097812 */ /* 0x000fe200078e3cff */
[--C-:B------:R-:W-:Y:S01]  /*1090*/  IMAD R26, R8, 0x4, R5.reuse ;  /* 0x00000004081a7824 */ /* 0x100fe200078e0205 */
[----:B------:R0:W-:Y:S01]  /*10a0*/  ATOMS.POPC.INC.32 RZ, [R0+URZ] ;  /* 0x0000000000ff7f8c */ /* 0x0001e2000d8000ff */
[----:B------:R-:W-:Y:S01]  /*10b0*/  IMAD R51, R6, 0x4, R5 ;  /* 0x0000000406337824 */ /* 0x000fe200078e0205 */
[----:B------:R-:W-:-:S02]  /*10c0*/  LOP3.LUT R6, R43, 0x80000000, RZ, 0x3c, !PT ;  /* 0x800000002b067812 */ /* 0x000fc400078e3cff */
[----:B-1----:R-:W-:Y:S01]  /*10d0*/  LOP3.LUT R11, R44, 0x80000000, RZ, 0x3c, !PT ;  /* 0x800000002c0b7812 */ /* 0x002fe200078e3cff */
[----:B------:R1:W-:Y:S01]  /*10e0*/  ATOMS.POPC.INC.32 RZ, [R14+URZ] ;  /* 0x000000000eff7f8c */ /* 0x0003e2000d8000ff */
[----:B------:R-:W-:Y:S02]  /*10f0*/  LOP3.LUT R8, R45, 0x80000000, RZ, 0x3c, !PT ;  /* 0x800000002d087812 */ /* 0x000fe400078e3cff */
[----:B------:R-:W-:Y:S01]  /*1100*/  LOP3.LUT R13, R46, 0x80000000, RZ, 0x3c, !PT ;  /* 0x800000002e0d7812 */ /* 0x000fe200078e3cff */
[----:B------:R2:W-:Y:S01]  /*1110*/  ATOMS.POPC.INC.32 RZ, [R26+URZ] ;  /* 0x000000001aff7f8c */ /* 0x0005e2000d8000ff */
[----:B0-----:R-:W-:Y:S02]  /*1120*/  SHF.R.U32.HI R0, RZ, UR5, R9 ;  /* 0x00000005ff007c19 */ /* 0x001fe40008011609 */
[----:B------:R-:W-:Y:S01]  /*1130*/  SHF.R.U32.HI R53, RZ, UR5, R11 ;  /* 0x00000005ff357c19 */ /* 0x000fe2000801160b */
[----:B-1----:R-:W0:Y:S01]  /*1140*/  LDC.64 R14, c[0x0][0x380] ;  /* 0x0000e000ff0e7b82 */ /* 0x002e220000000a00 */
[----:B------:R-:W-:Y:S01]  /*1150*/  SHF.R.U32.HI R55, RZ, UR5, R8 ;  /* 0x00000005ff377c19 */ /* 0x000fe20008011608 */
[----:B------:R1:W-:Y:S01]  /*1160*/  ATOMS.POPC.INC.32 RZ, [R50+URZ] ;  /* 0x0000000032ff7f8c */ /* 0x0003e2000d8000ff */
[----:B------:R-:W-:-:S02]  /*1170*/  SHF.R.U32.HI R57, RZ, UR5, R13 ;  /* 0x00000005ff397c19 */ /* 0x000fc4000801160d */
[----:B--2---:R-:W-:Y:S01]  /*1180*/  SHF.R.U32.HI R26, RZ, UR5, R6 ;  /* 0x00000005ff1a7c19 */ /* 0x004fe20008011606 */
[----:B------:R2:W-:Y:S01]  /*1190*/  ATOMS.POPC.INC.32 RZ, [R51+URZ] ;  /* 0x0000000033ff7f8c */ /* 0x0005e2000d8000ff */
[----:B------:R-:W-:Y:S02]  /*11a0*/  LOP3.LUT R0, R0, UR4, RZ, 0x30, !PT ;  /* 0x0000000400007c12 */ /* 0x000fe4000f8e30ff */
[----:B------:R-:W-:Y:S02]  /*11b0*/  LOP3.LUT R54, R26, UR4, RZ, 0x30, !PT ;  /* 0x000000041a367c12 */ /* 0x000fe4000f8e30ff */
[----:B------:R-:W-:Y:S01]  /*11c0*/  LOP3.LUT R58, R53, UR4, RZ, 0x30, !PT ;  /* 0x00000004353a7c12 */ /* 0x000fe2000f8e30ff */
[--C-:B------:R-:W-:Y:S01]  /*11d0*/  IMAD R53, R0, 0x4, R5.reuse ;  /* 0x0000000400357824 */ /* 0x100fe200078e0205 */
[----:B------:R-:W-:Y:S01]  /*11e0*/  ISETP.GT.U32.AND P2, PT, R3, 0xff, PT ;  /* 0x000000ff0300780c */ /* 0x000fe20003f44070 */
[--C-:B------:R-:W-:Y:S01]  /*11f0*/  IMAD R54, R54, 0x4, R5.reuse ;  /* 0x0000000436367824 */ /* 0x100fe200078e0205 */
[----:B------:R-:W-:Y:S01]  /*1200*/  LOP3.LUT R60, R55, UR4, RZ, 0x30, !PT ;  /* 0x00000004373c7c12 */ /* 0x000fe2000f8e30ff */
[--C-:B------:R-:W-:Y:S01]  /*1210*/  IMAD R58, R58, 0x4, R5.reuse ;  /* 0x000000043a3a7824 */ /* 0x100fe200078e0205 */
[----:B------:R-:W-:Y:S01]  /*1220*/  LOP3.LUT R26, R57, UR4, RZ, 0x30, !PT ;  /* 0x00000004391a7c12 */ /* 0x000fe2000f8e30ff */
[----:B------:R3:W-:Y:S01]  /*1230*/  ATOMS.POPC.INC.32 RZ, [R53+URZ] ;  /* 0x0000000035ff7f8c */ /* 0x0007e2000d8000ff */
[----:B-1----:R-:W-:Y:S01]  /*1240*/  P2R R50, PR, RZ, 0x4 ;  /* 0x00000004ff327803 */ /* 0x002fe20000000000 */
[----:B------:R-:W-:-:S02]  /*1250*/  IMAD R60, R60, 0x4, R5 ;  /* 0x000000043c3c7824 */ /* 0x000fc400078e0205 */
[----:B------:R-:W-:Y:S01]  /*1260*/  IMAD R5, R26, 0x4, R5 ;  /* 0x000000041a057824 */ /* 0x000fe200078e0205 */
[----:B------:R3:W-:Y:S01]  /*1270*/  ATOMS.POPC.INC.32 RZ, [R54+URZ] ;  /* 0x0000000036ff7f8c */ /* 0x0007e2000d8000ff */
[----:B--2---:R-:W-:Y:S02]  /*1280*/  IMAD R51, R3, 0x4, R7 ;  /* 0x0000000403337824 */ /* 0x004fe400078e0207 */
[----:B------:R-:W-:Y:S01]  /*1290*/  IMAD.MOV.U32 R0, RZ, RZ, RZ ;  /* 0x000000ffff007224 */ /* 0x000fe200078e00ff */
[----:B------:R3:W-:Y:S04]  /*12a0*/  ATOMS.POPC.INC.32 RZ, [R58+URZ] ;  /* 0x000000003aff7f8c */ /* 0x0007e8000d8000ff */
[----:B------:R3:W-:Y:S04]  /*12b0*/  ATOMS.POPC.INC.32 RZ, [R60+URZ] ;  /* 0x000000003cff7f8c */ /* 0x0007e8000d8000ff */
[----:B------:R3:W-:Y:S01]  /*12c0*/  ATOMS.POPC.INC.32 RZ, [R5+URZ] ;  /* 0x0000000005ff7f8c */ /* 0x0007e2000d8000ff */
[----:B------:R-:W-:Y:S06]  /*12d0*/  BAR.SYNC.DEFER_BLOCKING 0x0 ;  /* 0x0000000000007b1d */ /* 0x000fec0000010000 */
[----:B------:R-:W-:Y:S05]  /*12e0*/  @P2 BRA `(.L_x_13) ;  /* 0x00000000008c2947 */ /* 0x000fea0003800000 */
[----:B------:R-:W1:Y:S04]  /*12f0*/  LDS R0, [R51] ;  /* 0x0000000033007984 */ /* 0x000e680000000800 */
[----:B---3--:R-:W2:Y:S04]  /*1300*/  LDS R5, [R51+0x400] ;  /* 0x0004000033057984 */ /* 0x008ea80000000800 */
[----:B------:R-:W3:Y:S04]  /*1310*/  LDS R53, [R51+0x800] ;  /* 0x0008000033357984 */ /* 0x000ee80000000800 */
[----:B------:R-:W4:Y:S04]  /*1320*/  LDS R55, [R51+0xc00] ;  /* 0x000c000033377984 */ /* 0x000f280000000800 */
[----:B------:R-:W5:Y:S04]  /*1330*/  LDS R57, [R51+0x1000] ;  /* 0x0010000033397984 */ /* 0x000f680000000800 */
[----:B------:R-:W0:Y:S04]  /*1340*/  LDS R59, [R51+0x1400] ;  /* 0x00140000333b7984 */ /* 0x000e280000000800 */
[----:B------:R-:W-:Y:S04]  /*1350*/  LDS R61, [R51+0x2000] ;  /* 0x00200000333d7984 */ /* 0x000fe80000000800 */
[----:B------:R-:W-:Y:S04]  /*1360*/  LDS R63, [R51+0x2400] ;  /* 0x00240000333f7984 */ /* 0x000fe80000000800 */
[----:B------:R-:W-:Y:S04]  /*1370*/  LDS R65, [R51+0x2800] ;  /* 0x0028000033417984 */ /* 0x000fe80000000800 */
[----:B------:R-:W-:Y:S04]  /*1380*/  STS [R51], RZ ;  /* 0x000000ff33007388 */ /* 0x000fe80000000800 */
[----:B-1----:R-:W-:Y:S01]  /*1390*/  STS [R51+0x400], R0 ;  /* 0x0004000033007388 */ /* 0x002fe20000000800 */
[----:B--2---:R-:W-:-:S03]  /*13a0*/  IMAD.IADD R54, R0, 0x1, R5 ;  /* 0x0000000100367824 */ /* 0x004fc600078e0205 */
[----:B------:R-:W1:Y:S01]  /*13b0*/  LDS R5, [R51+0x1800] ;  /* 0x0018000033057984 */ /* 0x000e620000000800 */
[----:B---3--:R-:W-:-:S03]  /*13c0*/  IMAD.IADD R58, R54, 0x1, R53 ;  /* 0x00000001363a7824 */ /* 0x008fc600078e0235 */
[----:B------:R-:W2:Y:S01]  /*13d0*/  LDS R53, [R51+0x1c00] ;  /* 0x001c000033357984 */ /* 0x000ea20000000800 */
[----:B----4-:R-:W-:-:S03]  /*13e0*/  IMAD.IADD R60, R58, 0x1, R55 ;  /* 0x000000013a3c7824 */ /* 0x010fc600078e0237 */
[----:B------:R1:W-:Y:S01]  /*13f0*/  STS [R51+0x800], R54 ;  /* 0x0008003633007388 */ /* 0x0003e20000000800 */
[----:B-----5:R-:W-:-:S03]  /*1400*/  IMAD.IADD R62, R60, 0x1, R57 ;  /* 0x000000013c3e7824 */ /* 0x020fc600078e0239 */
[----:B------:R-:W3:Y:S01]  /*1410*/  LDS R55, [R51+0x2c00] ;  /* 0x002c000033377984 */ /* 0x000ee20000000800 */
[----:B0-----:R-:W-:-:S03]  /*1420*/  IMAD.IADD R64, R62, 0x1, R59 ;  /* 0x000000013e407824 */ /* 0x001fc600078e023b */
[----:B------:R0:W-:Y:S04]  /*1430*/  STS [R51+0xc00], R58 ;  /* 0x000c003a33007388 */ /* 0x0001e80000000800 */
[----:B------:R4:W-:Y:S04]  /*1440*/  STS [R51+0x1000], R60 ;  /* 0x0010003c33007388 */ /* 0x0009e80000000800 */
[----:B------:R4:W-:Y:S04]  /*1450*/  STS [R51+0x1400], R62 ;  /* 0x0014003e33007388 */ /* 0x0009e80000000800 */
[----:B------:R4:W-:Y:S01]  /*1460*/  STS [R51+0x1800], R64 ;  /* 0x0018004033007388 */ /* 0x0009e20000000800 */
[----:B-1----:R-:W-:-:S04]  /*1470*/  IMAD.IADD R54, R64, 0x1, R5 ;  /* 0x0000000140367824 */ /* 0x002fc800078e0205 */
[----:B--2---:R-:W-:Y:S01]  /*1480*/  IMAD.IADD R66, R54, 0x1, R53 ;  /* 0x0000000136427824 */ /* 0x004fe200078e0235 */
[----:B------:R4:W-:Y:S03]  /*1490*/  STS [R51+0x1c00], R54 ;  /* 0x001c003633007388 */ /* 0x0009e60000000800 */
[----:B------:R-:W-:Y:S01]  /*14a0*/  IMAD.IADD R68, R66, 0x1, R61 ;  /* 0x0000000142447824 */ /* 0x000fe200078e023d */
[----:B------:R4:W-:Y:S03]  /*14b0*/  STS [R51+0x2000], R66 ;  /* 0x0020004233007388 */ /* 0x0009e60000000800 */
[----:B------:R-:W-:Y:S01]  /*14c0*/  IMAD.IADD R70, R68, 0x1, R63 ;  /* 0x0000000144467824 */ /* 0x000fe200078e023f */
[----:B------:R4:W-:Y:S03]  /*14d0*/  STS [R51+0x2400], R68 ;  /* 0x0024004433007388 */ /* 0x0009e60000000800 */
[----:B0-----:R-:W-:Y:S01]  /*14e0*/  IMAD.IADD R58, R70, 0x1, R65 ;  /* 0x00000001463a7824 */ /* 0x001fe200078e0241 */
[----:B------:R4:W-:Y:S03]  /*14f0*/  STS [R51+0x2800], R70 ;  /* 0x0028004633007388 */ /* 0x0009e60000000800 */
[----:B---3--:R-:W-:Y:S01]  /*1500*/  IMAD.IADD R0, R58, 0x1, R55 ;  /* 0x000000013a007824 */ /* 0x008fe200078e0237 */
[----:B------:R4:W-:Y:S06]  /*1510*/  STS [R51+0x2c00], R58 ;  /* 0x002c003a33007388 */ /* 0x0009ec0000000800 */
.L_x_13:
[----:B------:R-:W-:Y:S05]  /*1520*/  BSYNC.RECONVERGENT B0 ;  /* 0x0000000000007941 */ /* 0x000fea0003800200 */
.L_x_12:
[----:B------:R-:W-:Y:S01]  /*1530*/  ISETP.NE.AND P0, PT, R0, 0x1980, PT ;  /* 0x000019800000780c */ /* 0x000fe20003f05270 */
[----:B---3--:R-:W-:Y:S01]  /*1540*/  IMAD R5, R42, 0x100, R3 ;  /* 0x000001002a057824 */ /* 0x008fe200078e0203 */
[----:B------:R-:W-:Y:S01]  /*1550*/  @!P2 LOP3.LUT R53, R0, 0x40000000, RZ, 0xfc, !PT ;  /* 0x400000000035a812 */ /* 0x000fe200078efcff */
[----:B------:R-:W-:Y:S01]  /*1560*/  IMAD R41, R41, 0x11, RZ ;  /* 0x0000001129297824 */ /* 0x000fe200078e02ff */
[----:B------:R-:W-:Y:S01]  /*1570*/  ISETP.LT.U32.AND P0, PT, R3, 0x100, !P0 ;  /* 0x000001000300780c */ /* 0x000fe20004701070 */
[----:B0-----:R-:W-:-:S03]  /*1580*/  IMAD.WIDE R14, R5, 0x4, R14 ;  /* 0x00000004050e7825 */ /* 0x001fc600078e020e */
[----:B------:R-:W-:Y:S01]  /*1590*/  LOP3.LUT R57, R41, R4, RZ, 0xfc, !PT ;  /* 0x0000000429397212 */ /* 0x000fe200078efcff */
[----:B----4-:R-:W-:Y:S01]  /*15a0*/  IMAD R54, R42, 0x1980, RZ ;  /* 0x000019802a367824 */ /* 0x010fe200078e02ff */
[----:B------:R0:W-:Y:S07]  /*15b0*/  @!P2 STG.E.STRONG.SYS desc[UR6][R14.64], R53 ;  /* 0x000000350e00a986 */ /* 0x0001ee000c115906 */
[----:B------:R-:W-:Y:S06]  /*15c0*/  BAR.RED.OR.DEFER_BLOCKING 0x0, P0 ;  /* 0x0000000000007b1d */ /* 0x000fec0000014800 */
[----:B------:R-:W1:Y:S01]  /*15d0*/  B2R.RESULT RZ, P0 ;  /* 0x0000000000ff731c */ /* 0x000e620000004000 */
[----:B------:R-:W-:-:S04]  /*15e0*/  IADD3 R4, P1, PT, R54, R57, RZ ;  /* 0x0000003936047210 */ /* 0x000fc80007f3e0ff */
[----:B------:R-:W-:Y:S01]  /*15f0*/  LEA.HI.X.SX32 R55, R54, RZ, 0x1, P1 ;  /* 0x000000ff36377211 */ /* 0x000fe200008f0eff */
[----:B------:R-:W-:-:S03]  /*1600*/  IMAD.SHL.U32 R5, R4, 0x4, RZ ;  /* 0x0000000404057824 */ /* 0x000fc600078e00ff */
[----:B------:R-:W-:Y:S01]  /*1610*/  SHF.L.U64.HI R4, R4, 0x2, R55 ;  /* 0x0000000204047819 */ /* 0x000fe20000010237 */
[----:B01----:R-:W-:Y:S06]  /*1620*/  @!P0 BRA `(.L_x_14) ;  /* 0x0000001000b48947 */ /* 0x003fec0003800000 */
[----:B------:R-:W0:Y:S01]  /*1630*/  LDCU.64 UR8, c[0x0][0x3b8] ;  /* 0x00007700ff0877ac */ /* 0x000e220008000a00 */
[----:B------:R-:W-:Y:S01]  /*1640*/  BSSY B1, `(.L_x_15) ;  /* 0x0000032000017945 */ /* 0x000fe20003800000 */
[----:B------:R-:W-:Y:S01]  /*1650*/  IMAD R13, R3, 0x8, R7 ;  /* 0x00000008030d7824 */ /* 0x000fe200078e0207 */
[----:B0-----:R-:W-:-:S04]  /*1660*/  IADD3 R8, P0, PT, R5, UR8, RZ ;  /* 0x0000000805087c10 */ /* 0x001fc8000ff1e0ff */
[----:B------:R-:W-:Y:S01]  /*1670*/  IADD3.X R9, PT, PT, R4, UR9, RZ, P0, !PT ;  /* 0x0000000904097c10 */ /* 0x000fe200087fe4ff */
[----:B------:R-:W-:Y:S08]  /*1680*/  @P2 BRA `(.L_x_16) ;  /* 0x0000000000b42947 */ /* 0x000ff00003800000 */
[----:B------:R-:W0:Y:S02]  /*1690*/  LDCU.64 UR8, c[0x0][0x398] ;  /* 0x00007300ff0877ac */ /* 0x000e240008000a00 */
[----:B0-----:R-:W-:-:S04]  /*16a0*/  LEA R10, P0, R3, UR8, 0x3 ;  /* 0x00000008030a7c11 */ /* 0x001fc8000f8018ff */
[----:B------:R-:W-:-:S05]  /*16b0*/  LEA.HI.X R11, R3, UR9, RZ, 0x3, P0 ;  /* 0x00000009030b7c11 */ /* 0x000fca00080f1cff */
[----:B------:R-:W2:Y:S01]  /*16c0*/  LDG.E.64 R4, desc[UR6][R10.64] ;  /* 0x000000060a047981 */ /* 0x000ea2000c1e1b00 */
[----:B------:R-:W-:-:S04]  /*16d0*/  ISETP.GT.U32.AND P0, PT, R3, R49, PT ;  /* 0x000000310300720c */ /* 0x000fc80003f04070 */
[----:B------:R-:W-:-:S04]  /*16e0*/  SEL R17, RZ, 0x1980, !P0 ;  /* 0x00001980ff117807 */ /* 0x000fc80004000000 */
[----:B--2---:R-:W-:Y:S01]  /*16f0*/  IADD3 R4, P0, PT, R4, -R17, RZ ;  /* 0x8000001104047210 */ /* 0x004fe20007f1e0ff */
[----:B------:R-:W-:-:S03]  /*1700*/  IMAD.MOV.U32 R17, RZ, RZ, R0 ;  /* 0x000000ffff117224 */ /* 0x000fc600078e0000 */
[----:B------:R-:W-:Y:S02]  /*1710*/  IADD3.X R5, PT, PT, R5, -0x1, RZ, P0, !PT ;  /* 0xffffffff05057810 */ /* 0x000fe400007fe4ff */
[----:B------:R-:W-:-:S03]  /*1720*/  ISETP.GE.AND P0, PT, R42, 0x1, PT ;  /* 0x000000012a00780c */ /* 0x000fc60003f06270 */
[----:B------:R0:W-:Y:S10]  /*1730*/  STS.64 [R13+0x6600], R4 ;  /* 0x006600040d007388 */ /* 0x0001f40000000a00 */
[----:B------:R-:W-:Y:S05]  /*1740*/  @!P0 BRA `(.L_x_17) ;  /* 0x00000000006c8947 */ /* 0x000fea0003800000 */
[----:B------:R-:W-:Y:S01]  /*1750*/  BSSY B0, `(.L_x_18) ;  /* 0x0000019000007945 */ /* 0x000fe20003800000 */
[----:B------:R-:W-:Y:S02]  /*1760*/  IMAD.MOV.U32 R6, RZ, RZ, -0x1 ;  /* 0xffffffffff067424 */ /* 0x000fe400078e00ff */
[----:B------:R-:W-:Y:S02]  /*1770*/  IMAD.MOV.U32 R10, RZ, RZ, R42 ;  /* 0x000000ffff0a7224 */ /* 0x000fe400078e002a */
[----:B------:R-:W-:-:S07]  /*1780*/  IMAD.MOV.U32 R17, RZ, RZ, R0 ;  /* 0x000000ffff117224 */ /* 0x000fce00078e0000 */
.L_x_22:
[----:B0-----:R-:W0:Y:S01]  /*1790*/  LDC.64 R4, c[0x0][0x380] ;  /* 0x0000e000ff047b82 */ /* 0x001e220000000a00 */
[----:B------:R-:W-:Y:S01]  /*17a0*/  VIADD R19, R10, 0xffffffff ;  /* 0xffffffff0a137836 */ /* 0x000fe20000000000 */
[----:B------:R-:W-:Y:S03]  /*17b0*/  BSSY B2, `(.L_x_19) ;  /* 0x0000008000027945 */ /* 0x000fe60003800000 */
[----:B------:R-:W-:-:S04]  /*17c0*/  IMAD R11, R19, 0x100, R3 ;  /* 0x00000100130b7824 */ /* 0x000fc800078e0203 */
[----:B0-----:R-:W-:-:S07]  /*17d0*/  IMAD.WIDE R4, R11, 0x4, R4 ;  /* 0x000000040b047825 */ /* 0x001fce00078e0204 */
.L_x_20:
[----:B------:R-:W-:Y:S05]  /*17e0*/  YIELD ;  /* 0x0000000000007946 */ /* 0x000fea0003800000 */
[----:B------:R0:W-:Y:S06]  /*17f0*/  MEMBAR.SC.CTA ;  /* 0x0000000000007992 */ /* 0x0001ec0000000000 */
[----:B0-----:R-:W2:Y:S02]  /*1800*/  LDG.E.STRONG.SYS R11, desc[UR6][R4.64] ;  /* 0x00000006040b7981 */ /* 0x001ea4000c1f5900 */
[----:B--2---:R-:W-:-:S13]  /*1810*/  ISETP.NE.AND P0, PT, R11, RZ, PT ;  /* 0x000000ff0b00720c */ /* 0x004fda0003f05270 */
[----:B------:R-:W-:Y:S05]  /*1820*/  @!P0 BRA `(.L_x_20) ;  /* 0xfffffffc00ec8947 */ /* 0x000fea000383ffff */
[----:B------:R-:W-:Y:S05]  /*1830*/  BSYNC B2 ;  /* 0x0000000000027941 */ /* 0x000fea0003800000 */
.L_x_19:
[----:B------:R-:W-:Y:S01]  /*1840*/  BSSY.RECONVERGENT B2, `(.L_x_21) ;  /* 0x0000006000027945 */ /* 0x000fe20003800200 */
[C---:B------:R-:W-:Y:S02]  /*1850*/  ISETP.GT.AND P0, PT, R11.reuse, -0x1, PT ;  /* 0xffffffff0b00780c */ /* 0x040fe40003f04270 */
[----:B------:R-:W-:Y:S01]  /*1860*/  LOP3.LUT R4, R11, 0x3fffffff, RZ, 0xc0, !PT ;  /* 0x3fffffff0b047812 */ /* 0x000fe200078ec0ff */
[----:B------:R-:W-:Y:S05]  /*1870*/  WARPSYNC.EXCLUSIVE R6 ;  /* 0x0000000006007348 */ /* 0x000fea0003a00000 */
[----:B------:R-:W-:-:S05]  /*1880*/  IMAD.IADD R17, R4, 0x1, R17 ;  /* 0x0000000104117824 */ /* 0x000fca00078e0211 */
[----:B------:R-:W-:-:S07]  /*1890*/  VOTE.ANY R6, PT, P0 ;  /* 0x0000000000067806 */ /* 0x000fce00000e0100 */
[----:B------:R-:W-:Y:S05]  /*18a0*/  BSYNC.RECONVERGENT B2 ;  /* 0x0000000000027941 */ /* 0x000fea0003800200 */
.L_x_21:
[----:B------:R-:W-:Y:S01]  /*18b0*/  ISETP.GT.U32.AND P1, PT, R10, 0x1, PT ;  /* 0x000000010a00780c */ /* 0x000fe20003f24070 */
[----:B------:R-:W-:-:S12]  /*18c0*/  IMAD.MOV.U32 R10, RZ, RZ, R19 ;  /* 0x000000ffff0a7224 */ /* 0x000fd800078e0013 */
[----:B------:R-:W-:Y:S05]  /*18d0*/  @P0 BRA P1, `(.L_x_22) ;  /* 0xfffffffc00ac0947 */ /* 0x000fea000083ffff */
[----:B------:R-:W-:Y:S05]  /*18e0*/  BSYNC B0 ;  /* 0x0000000000007941 */ /* 0x000fea0003800000 */
.L_x_18:
[----:B------:R1:W2:Y:S02]  /*18f0*/  LDS.64 R4, [R13+0x6600] ;  /* 0x006600000d047984 */ /* 0x0002a40000000a00 */
.L_x_17:
[C---:B------:R-:W-:Y:S01]  /*1900*/  IMAD.IADD R19, R17.reuse, 0x1, -R0 ;  /* 0x0000000111137824 */ /* 0x040fe200078e0a00 */
[----:B------:R-:W-:-:S04]  /*1910*/  LOP3.LUT R11, R17, 0x80000000, RZ, 0xfc, !PT ;  /* 0x80000000110b7812 */ /* 0x000fc800078efcff */
[C---:B0-2---:R-:W-:Y:S01]  /*1920*/  IADD3 R4, P0, PT, R19.reuse, R4, RZ ;  /* 0x0000000413047210 */ /* 0x045fe20007f1e0ff */
[----:B------:R0:W-:Y:S03]  /*1930*/  STG.E.STRONG.SYS desc[UR6][R14.64], R11 ;  /* 0x0000000b0e007986 */ /* 0x0001e6000c115906 */
[----:B------:R-:W-:-:S05]  /*1940*/  LEA.HI.X.SX32 R5, R19, R5, 0x1, P0 ;  /* 0x0000000513057211 */ /* 0x000fca00000f0eff */
[----:B------:R0:W-:Y:S04]  /*1950*/  STS.64 [R13+0x6600], R4 ;  /* 0x006600040d007388 */ /* 0x0001e80000000a00 */
.L_x_16:
[----:B------:R-:W-:Y:S05]  /*1960*/  BSYNC B1 ;  /* 0x0000000000017941 */ /* 0x000fea0003800000 */
.L_x_15:
[----:B0-----:R-:W0:Y:S01]  /*1970*/  LDC R5, c[0x0][0x3c0] ;  /* 0x0000f000ff057b82 */ /* 0x001e220000000800 */
[----:B------:R-:W-:-:S07]  /*1980*/  IMAD R4, R49, 0x8, R7 ;  /* 0x0000000831047824 */ /* 0x000fce00078e0207 */
[----:B------:R-:W2:Y:S01]  /*1990*/  LDC.64 R16, c[0x0][0x390] ;  /* 0x0000e400ff107b82 */ /* 0x000ea20000000a00 */
[----:B0-----:R-:W-:Y:S02]  /*19a0*/  ISETP.GE.AND P0, PT, R47, R5, PT ;  /* 0x000000052f00720c */ /* 0x001fe40003f06270 */
[----:B--2---:R-:W-:-:S04]  /*19b0*/  ISETP.EQ.U32.AND P1, PT, R16, RZ, PT ;  /* 0x000000ff1000720c */ /* 0x004fc80003f22070 */
[----:B------:R-:W-:-:S04]  /*19c0*/  ISETP.EQ.OR.EX P0, PT, R17, RZ, !P0, P1 ;  /* 0x000000ff1100720c */ /* 0x000fc80004702710 */
[----:B------:R-:W-:-:S13]  /*19d0*/  ISETP.GT.U32.OR P0, PT, R3, 0xff, P0 ;  /* 0x000000ff0300780c */ /* 0x000fda0000704470 */
[----:B------:R-:W-:Y:S05]  /*19e0*/  @P0 BRA `(.L_x_23) ;  /* 0x0000000000240947 */ /* 0x000fea0003800000 */
[----:B------:R-:W0:Y:S01]  /*19f0*/  LDS.64 R10, [R13+0x6600] ;  /* 0x006600000d0a7984 */ /* 0x000e220000000a00 */
[C---:B------:R-:W-:Y:S02]  /*1a00*/  ISETP.GT.U32.AND P0, PT, R3.reuse, R49, PT ;  /* 0x000000310300720c */ /* 0x040fe40003f04070 */
[C---:B------:R-:W-:Y:S02]  /*1a10*/  LEA R6, P2, R3.reuse, R16, 0x3 ;  /* 0x0000001003067211 */ /* 0x040fe400078418ff */
[----:B------:R-:W-:Y:S02]  /*1a20*/  SEL R7, RZ, 0x1980, !P0 ;  /* 0x00001980ff077807 */ /* 0x000fe40004000000 */
[--C-:B------:R-:W-:Y:S02]  /*1a30*/  SHF.R.S32.HI R15, RZ, 0x1f, R0.reuse ;  /* 0x0000001fff0f7819 */ /* 0x100fe40000011400 */
[----:B0-----:R-:W-:Y:S02]  /*1a40*/  IADD3 R2, P0, P1, R10, R7, R0 ;  /* 0x000000070a027210 */ /* 0x001fe4000791e000 */
[----:B------:R-:W-:-:S02]  /*1a50*/  LEA.HI.X R7, R3, R17, RZ, 0x3, P2 ;  /* 0x0000001103077211 */ /* 0x000fc400010f1cff */
[----:B------:R-:W-:-:S05]  /*1a60*/  IADD3.X R3, PT, PT, R11, RZ, R15, P0, P1 ;  /* 0x000000ff0b037210 */ /* 0x000fca00007e240f */
[----:B------:R0:W-:Y:S04]  /*1a70*/  STG.E.64 desc[UR6][R6.64], R2 ;  /* 0x0000000206007986 */ /* 0x0001e8000c101b06 */
.L_x_23:
[----:B------:R-:W-:Y:S05]  /*1a80*/  WARPSYNC.ALL ;  /* 0x0000000000007948 */ /* 0x000fea0003800000 */
[----:B------:R-:W-:Y:S01]  /*1a90*/  BAR.SYNC.DEFER_BLOCKING 0x0 ;  /* 0x0000000000007b1d */ /* 0x000fe20000010000 */
[----:B------:R-:W-:-:S05]  /*1aa0*/  ISETP.GT.AND P0, PT, R47, R5, PT ;  /* 0x000000052f00720c */ /* 0x000fca0003f04270 */
[----:B0-----:R0:W2:Y:S08]  /*1ab0*/  LDS.64 R2, [R4+0x6600] ;  /* 0x0066000004027984 */ /* 0x0010b00000000a00 */
[----:B0-----:R-:W-:Y:S05]  /*1ac0*/  @P0 BRA `(.L_x_24) ;  /* 0x00000000005c0947 */ /* 0x001fea0003800000 */
[----:B------:R-:W0:Y:S01]  /*1ad0*/  LDCU.64 UR4, c[0x0][0x3a0] ;  /* 0x00007400ff0477ac */ /* 0x000e220008000a00 */
[----:B--2---:R-:W-:-:S05]  /*1ae0*/  IADD3 R0, P1, PT, R57, R2, RZ ;  /* 0x0000000239007210 */ /* 0x004fca0007f3e0ff */
[----:B------:R-:W-:Y:S01]  /*1af0*/  IMAD.X R7, RZ, RZ, R3, P1 ;  /* 0x000000ffff077224 */ /* 0x000fe200008e0603 */
[----:B0-----:R-:W-:-:S04]  /*1b00*/  LEA R2, P1, R0, UR4, 0x2 ;  /* 0x0000000400027c11 */ /* 0x001fc8000f8210ff */
[----:B------:R-:W-:-:S05]  /*1b10*/  LEA.HI.X R3, R0, UR5, R7, 0x2, P1 ;  /* 0x0000000500037c11 */ /* 0x000fca00088f1407 */
[----:B------:R2:W-:Y:S04]  /*1b20*/  STG.E desc[UR6][R2.64], R28 ;  /* 0x0000001c02007986 */ /* 0x0005e8000c101906 */
        /* <DEDUP_REMOVED lines=15> */
[----:B------:R2:W-:Y:S01]  /*1c20*/  STG.E desc[UR6][R2.64+0x800], R46 ;  /* 0x0008002e02007986 */ /* 0x0005e2000c101906 */
[----:B------:R-:W-:Y:S05]  /*1c30*/  BRA `(.L_x_25) ;  /* 0x0000000000e07947 */ /* 0x000fea0003800000 */
.L_x_24:
[----:B------:R-:W0:Y:S01]  /*1c40*/  LDCU.64 UR4, c[0x0][0x3a0] ;  /* 0x00007400ff0477ac */ /* 0x000e220008000a00 */
[----:B------:R-:W-:Y:S01]  /*1c50*/  IMAD R4, R42, -0x1980, R5 ;  /* 0xffffe6802a047824 */ /* 0x000fe200078e0205 */
[C---:B--2---:R-:W-:Y:S01]  /*1c60*/  IADD3 R0, P1, PT, R57.reuse, R2, RZ ;  /* 0x0000000239007210 */ /* 0x044fe20007f3e0ff */
[C---:B------:R-:W-:Y:S02]  /*1c70*/  VIADD R11, R57.reuse, 0x20 ;  /* 0x00000020390b7836 */ /* 0x040fe40000000000 */
[C---:B-1----:R-:W-:Y:S01]  /*1c80*/  VIADD R13, R57.reuse, 0x40 ;  /* 0x00000040390d7836 */ /* 0x042fe20000000000 */
[-C--:B------:R-:W-:Y:S01]  /*1c90*/  ISETP.GE.AND P5, PT, R57, R4.reuse, PT ;  /* 0x000000043900720c */ /* 0x080fe20003fa6270 */
[----:B------:R-:W-:Y:S01]  /*1ca0*/  IMAD.X R7, RZ, RZ, R3, P1 ;  /* 0x000000ffff077224 */ /* 0x000fe200008e0603 */
[-C--:B------:R-:W-:Y:S01]  /*1cb0*/  ISETP.GE.AND P4, PT, R11, R4.reuse, PT ;  /* 0x000000040b00720c */ /* 0x080fe20003f86270 */
[----:B------:R-:W-:Y:S01]  /*1cc0*/  VIADD R11, R57, 0x60 ;  /* 0x00000060390b7836 */ /* 0x000fe20000000000 */
[----:B------:R-:W-:Y:S01]  /*1cd0*/  ISETP.GE.AND P3, PT, R13, R4, PT ;  /* 0x000000040d00720c */ /* 0x000fe20003f66270 */
[----:B------:R-:W-:-:S02]  /*1ce0*/  VIADD R13, R57, 0x80 ;  /* 0x00000080390d7836 */ /* 0x000fc40000000000 */
[----:B------:R-:W-:Y:S01]  /*1cf0*/  VIADD R15, R57, 0xa0 ;  /* 0x000000a0390f7836 */ /* 0x000fe20000000000 */
[-C--:B------:R-:W-:Y:S01]  /*1d00*/  ISETP.GE.AND P2, PT, R11, R4.reuse, PT ;  /* 0x000000040b00720c */ /* 0x080fe20003f46270 */
[----:B------:R-:W-:Y:S01]  /*1d10*/  VIADD R11, R57, 0xc0 ;  /* 0x000000c0390b7836 */ /* 0x000fe20000000000 */
[C---:B0-----:R-:W-:Y:S02]  /*1d20*/  LEA R2, P1, R0.reuse, UR4, 0x2 ;  /* 0x0000000400027c11 */ /* 0x041fe4000f8210ff */
[-C--:B------:R-:W-:Y:S02]  /*1d30*/  ISETP.GE.AND P6, PT, R15, R4.reuse, PT ;  /* 0x000000040f00720c */ /* 0x080fe40003fc6270 */
[----:B------:R-:W-:Y:S02]  /*1d40*/  LEA.HI.X R3, R0, UR5, R7, 0x2, P1 ;  /* 0x0000000500037c11 */ /* 0x000fe400088f1407 */
[----:B------:R-:W-:Y:S01]  /*1d50*/  ISETP.GE.AND P1, PT, R13, R4, PT ;  /* 0x000000040d00720c */ /* 0x000fe20003f26270 */
[----:B------:R-:W-:-:S02]  /*1d60*/  VIADD R13, R57, 0xe0 ;  /* 0x000000e0390d7836 */ /* 0x000fc40000000000 */
[----:B------:R0:W-:Y:S01]  /*1d70*/  @!P5 STG.E desc[UR6][R2.64], R28 ;  /* 0x0000001c0200d986 */ /* 0x0001e2000c101906 */
[-C--:B------:R-:W-:Y:S01]  /*1d80*/  ISETP.GE.AND P5, PT, R11, R4.reuse, PT ;  /* 0x000000040b00720c */ /* 0x080fe20003fa6270 */
[----:B------:R-:W-:Y:S02]  /*1d90*/  VIADD R11, R57, 0x100 ;  /* 0x00000100390b7836 */ /* 0x000fe40000000000 */
[----:B------:R0:W-:Y:S01]  /*1da0*/  @!P4 STG.E desc[UR6][R2.64+0x80], R29 ;  /* 0x0000801d0200c986 */ /* 0x0001e2000c101906 */
[-C--:B------:R-:W-:Y:S01]  /*1db0*/  ISETP.GE.AND P4, PT, R13, R4.reuse, PT ;  /* 0x000000040d00720c */ /* 0x080fe20003f86270 */
[----:B------:R-:W-:Y:S02]  /*1dc0*/  VIADD R13, R57, 0x120 ;  /* 0x00000120390d7836 */ /* 0x000fe40000000000 */
[----:B------:R0:W-:Y:S01]  /*1dd0*/  @!P3 STG.E desc[UR6][R2.64+0x100], R30 ;  /* 0x0001001e0200b986 */ /* 0x0001e2000c101906 */
        /* <DEDUP_REMOVED lines=21> */
[----:B------:R-:W-:-:S03]  /*1f30*/  ISETP.GE.AND P2, PT, R13, R4, PT ;  /* 0x000000040d00720c */ /* 0x000fc60003f46270 */
[----:B------:R0:W-:Y:S01]  /*1f40*/  @!P1 STG.E desc[UR6][R2.64+0x500], R38 ;  /* 0x0005002602009986 */ /* 0x0001e2000c101906 */
[----:B------:R-:W-:-:S03]  /*1f50*/  ISETP.GE.AND P1, PT, R11, R4, PT ;  /* 0x000000040b00720c */ /* 0x000fc60003f26270 */
[----:B------:R0:W-:Y:S04]  /*1f60*/  @!P6 STG.E desc[UR6][R2.64+0x580], R39 ;  /* 0x000580270200e986 */ /* 0x0001e8000c101906 */
[----:B------:R0:W-:Y:S04]  /*1f70*/  @!P5 STG.E desc[UR6][R2.64+0x600], R40 ;  /* 0x000600280200d986 */ /* 0x0001e8000c101906 */
[----:B------:R0:W-:Y:S04]  /*1f80*/  @!P4 STG.E desc[UR6][R2.64+0x680], R43 ;  /* 0x0006802b0200c986 */ /* 0x0001e8000c101906 */
[----:B------:R0:W-:Y:S04]  /*1f90*/  @!P3 STG.E desc[UR6][R2.64+0x700], R44 ;  /* 0x0007002c0200b986 */ /* 0x0001e8000c101906 */
[----:B------:R0:W-:Y:S04]  /*1fa0*/  @!P2 STG.E desc[UR6][R2.64+0x780], R45 ;  /* 0x0007802d0200a986 */ /* 0x0001e8000c101906 */
[----:B------:R0:W-:Y:S02]  /*1fb0*/  @!P1 STG.E desc[UR6][R2.64+0x800], R46 ;  /* 0x0008002e02009986 */ /* 0x0001e4000c101906 */
.L_x_25:
[----:B------:R-:W-:Y:S05]  /*1fc0*/  @P0 BRA `(.L_x_26) ;  /* 0x0000000000480947 */ /* 0x000fea0003800000 */
[----:B------:R3:W5:Y:S04]  /*1fd0*/  LDG.E R11, desc[UR6][R8.64] ;  /* 0x00000006080b7981 */ /* 0x000768000c1e1900 */
[----:B-1----:R3:W5:Y:S04]  /*1fe0*/  LDG.E R13, desc[UR6][R8.64+0x80] ;  /* 0x00008006080d7981 */ /* 0x002768000c1e1900 */
[----:B------:R3:W5:Y:S04]  /*1ff0*/  LDG.E R15, desc[UR6][R8.64+0x100] ;  /* 0x00010006080f7981 */ /* 0x000768000c1e1900 */
[----:B------:R3:W5:Y:S04]  /*2000*/  LDG.E R17, desc[UR6][R8.64+0x180] ;  /* 0x0001800608117981 */ /* 0x000768000c1e1900 */
[----:B------:R3:W5:Y:S04]  /*2010*/  LDG.E R19, desc[UR6][R8.64+0x200] ;  /* 0x0002000608137981 */ /* 0x000768000c1e1900 */
[----:B------:R3:W5:Y:S04]  /*2020*/  LDG.E R21, desc[UR6][R8.64+0x280] ;  /* 0x0002800608157981 */ /* 0x000768000c1e1900 */
[----:B------:R3:W5:Y:S04]  /*2030*/  LDG.E R23, desc[UR6][R8.64+0x300] ;  /* 0x0003000608177981 */ /* 0x000768000c1e1900 */
[----:B------:R3:W5:Y:S04]  /*2040*/  LDG.E R25, desc[UR6][R8.64+0x380] ;  /* 0x0003800608197981 */ /* 0x000768000c1e1900 */
[----:B------:R3:W5:Y:S04]  /*2050*/  LDG.E R27, desc[UR6][R8.64+0x400] ;  /* 0x00040006081b7981 */ /* 0x000768000c1e1900 */
[----:B0-2---:R3:W5:Y:S04]  /*2060*/  LDG.E R29, desc[UR6][R8.64+0x480] ;  /* 0x00048006081d7981 */ /* 0x005768000c1e1900 */
        /* <DEDUP_REMOVED lines=8> */
.L_x_26:
[----:B------:R-:W-:Y:S02]  /*20f0*/  IMAD.IADD R54, R5, 0x1, -R54 ;  /* 0x0000000105367824 */ /* 0x000fe400078e0a36 */
[C---:B0-2---:R-:W-:Y:S02]  /*2100*/  VIADD R3, R57.reuse, 0x20 ;  /* 0x0000002039037836 */ /* 0x045fe40000000000 */
[C---:B------:R-:W-:Y:S01]  /*2110*/  VIADD R45, R57.reuse, 0x40 ;  /* 0x00000040392d7836 */ /* 0x040fe20000000000 */
[CC--:B------:R-:W-:Y:S01]  /*2120*/  ISETP.GE.AND P5, PT, R57.reuse, R54.reuse, PT ;  /* 0x000000363900720c */ /* 0x0c0fe20003fa6270 */
[----:B------:R-:W-:Y:S01]  /*2130*/  VIADD R47, R57, 0x80 ;  /* 0x00000080392f7836 */ /* 0x000fe20000000000 */
[-C--:B------:R-:W-:Y:S01]  /*2140*/  ISETP.GE.AND P4, PT, R3, R54.reuse, PT ;  /* 0x000000360300720c */ /* 0x080fe20003f86270 */
[----:B------:R-:W-:Y:S01]  /*2150*/  VIADD R3, R57, 0x60 ;  /* 0x0000006039037836 */ /* 0x000fe20000000000 */
[-C--:B------:R-:W-:Y:S01]  /*2160*/  ISETP.GE.AND P3, PT, R45, R54.reuse, PT ;  /* 0x000000362d00720c */ /* 0x080fe20003f66270 */
[----:B------:R-:W-:Y:S01]  /*2170*/  VIADD R45, R57, 0xa0 ;  /* 0x000000a0392d7836 */ /* 0x000fe20000000000 */
[----:B------:R-:W-:-:S02]  /*2180*/  ISETP.GE.AND P1, PT, R47, R54, PT ;  /* 0x000000362f00720c */ /* 0x000fc40003f26270 */
[-C--:B------:R-:W-:Y:S01]  /*2190*/  ISETP.GE.AND P2, PT, R3, R54.reuse, PT ;  /* 0x000000360300720c */ /* 0x080fe20003f46270 */
[----:B------:R-:W-:Y:S01]  /*21a0*/  VIADD R3, R57, 0xc0 ;  /* 0x000000c039037836 */ /* 0x000fe20000000000 */
[-C--:B------:R-:W-:Y:S01]  /*21b0*/  ISETP.GE.AND P6, PT, R45, R54.reuse, PT ;  /* 0x000000362d00720c */ /* 0x080fe20003fc6270 */
[----:B------:R-:W-:Y:S02]  /*21c0*/  VIADD R45, R57, 0xe0 ;  /* 0x000000e0392d7836 */ /* 0x000fe40000000000 */
[----:B------:R0:W5:Y:S01]  /*21d0*/  @!P5 LDG.E R11, desc[UR6][R8.64] ;  /* 0x00000006080bd981 */ /* 0x000162000c1e1900 */
[-C--:B------:R-:W-:Y:S01]  /*21e0*/  ISETP.GE.AND P5, PT, R3, R54.reuse, PT ;  /* 0x000000360300720c */ /* 0x080fe20003fa6270 */
[----:B------:R-:W-:Y:S02]  /*21f0*/  VIADD R3, R57, 0x100 ;  /* 0x0000010039037836 */ /* 0x000fe40000000000 */
[----:B-1----:R0:W5:Y:S01]  /*2200*/  @!P4 LDG.E R13, desc[UR6][R8.64+0x80] ;  /* 0x00008006080dc981 */ /* 0x002162000c1e1900 */
[----:B------:R-:W-:Y:S01]  /*2210*/  ISETP.GE.AND P4, PT, R45, R54, PT ;  /* 0x000000362d00720c */ /* 0x000fe20003f86270 */
[----:B------:R-:W-:-:S02]  /*2220*/  VIADD R45, R57, 0x120 ;  /* 0x00000120392d7836 */ /* 0x000fc40000000000 */
[----:B------:R0:W5:Y:S01]  /*2230*/  @!P3 LDG.E R15, desc[UR6][R8.64+0x100] ;  /* 0x00010006080fb981 */ /* 0x000162000c1e1900 */
[-C--:B------:R-:W-:Y:S01]  /*2240*/  ISETP.GE.AND P3, PT, R3, R54.reuse, PT ;  /* 0x000000360300720c */ /* 0x080fe20003f66270 */
[----:B------:R-:W-:Y:S02]  /*2250*/  VIADD R3, R57, 0x140 ;  /* 0x0000014039037836 */ /* 0x000fe40000000000 */
[----:B------:R0:W5:Y:S01]  /*2260*/  @!P2 LDG.E R17, desc[UR6][R8.64+0x180] ;  /* 0x000180060811a981 */ /* 0x000162000c1e1900 */
[-C--:B------:R-:W-:Y:S01]  /*2270*/  ISETP.GE.AND P2, PT, R45, R54.reuse, PT ;  /* 0x000000362d00720c */ /* 0x080fe20003f46270 */
[----:B------:R-:W-:Y:S02]  /*2280*/  VIADD R45, R57, 0x160 ;  /* 0x00000160392d7836 */ /* 0x000fe40000000000 */
[----:B------:R0:W5:Y:S01]  /*2290*/  @!P1 LDG.E R19, desc[UR6][R8.64+0x200] ;  /* 0x0002000608139981 */ /* 0x000162000c1e1900 */
        /* <DEDUP_REMOVED lines=15> */
[----:B------:R-:W-:-:S03]  /*2390*/  ISETP.GE.AND P2, PT, R45, R54, PT ;  /* 0x000000362d00720c */ /* 0x000fc60003f46270 */
[----:B------:R0:W5:Y:S01]  /*23a0*/  @!P1 LDG.E R31, desc[UR6][R8.64+0x500] ;  /* 0x00050006081f9981 */ /* 0x000162000c1e1900 */
[----:B------:R-:W-:-:S03]  /*23b0*/  ISETP.GE.AND P1, PT, R3, R54, PT ;  /* 0x000000360300720c */ /* 0x000fc60003f26270 */
[----:B------:R0:W5:Y:S04]  /*23c0*/  @!P6 LDG.E R33, desc[UR6][R8.64+0x580] ;  /* 0x000580060821e981 */ /* 0x000168000c1e1900 */
[----:B------:R0:W5:Y:S04]  /*23d0*/  @!P5 LDG.E R35, desc[UR6][R8.64+0x600] ;  /* 0x000600060823d981 */ /* 0x000168000c1e1900 */
[----:B------:R0:W5:Y:S04]  /*23e0*/  @!P4 LDG.E R37, desc[UR6][R8.64+0x680] ;  /* 0x000680060825c981 */ /* 0x000168000c1e1900 */
[----:B------:R0:W5:Y:S04]  /*23f0*/  @!P3 LDG.E R39, desc[UR6][R8.64+0x700] ;  /* 0x000700060827b981 */ /* 0x000168000c1e1900 */
[----:B------:R0:W5:Y:S04]  /*2400*/  @!P2 LDG.E R41, desc[UR6][R8.64+0x780] ;  /* 0x000780060829a981 */ /* 0x000168000c1e1900 */
[----:B------:R0:W5:Y:S02]  /*2410*/  @!P1 LDG.E R43, desc[UR6][R8.64+0x800] ;  /* 0x00080006082b9981 */ /* 0x000164000c1e1900 */
.L_x_27:
[----:B------:R-:W-:Y:S05]  /*2420*/  @P0 BRA `(.L_x_28) ;  /* 0x0000000000540947 */ /* 0x000fea0003800000 */
[----:B------:R-:W1:Y:S02]  /*2430*/  LDCU.64 UR4, c[0x0][0x3b0] ;  /* 0x00007600ff0477ac */ /* 0x000e640008000a00 */
[----:B-1----:R-:W-:-:S04]  /*2440*/  LEA R2, P0, R0, UR4, 0x2 ;  /* 0x0000000400027c11 */ /* 0x002fc8000f8010ff */
[----:B------:R-:W-:-:S05]  /*2450*/  LEA.HI.X R3, R0, UR5, R7, 0x2, P0 ;  /* 0x0000000500037c11 */ /* 0x000fca00080f1407 */
[----:B-----5:R-:W-:Y:S04]  /*2460*/  STG.E desc[UR6][R2.64], R11 ;  /* 0x0000000b02007986 */ /* 0x020fe8000c101906 */
[----:B------:R-:W-:Y:S04]  /*2470*/  STG.E desc[UR6][R2.64+0x80], R13 ;  /* 0x0000800d02007986 */ /* 0x000fe8000c101906 */
        /* <DEDUP_REMOVED lines=14> */
[----:B------:R-:W-:Y:S01]  /*2560*/  STG.E desc[UR6][R2.64+0x800], R43 ;  /* 0x0008002b02007986 */ /* 0x000fe2000c101906 */
[----:B------:R-:W-:Y:S05]  /*2570*/  EXIT ;  /* 0x000000000000794d */ /* 0x000fea0003800000 */
.L_x_28:
[----:B------:R-:W1:Y:S01]  /*2580*/  LDCU.64 UR4, c[0x0][0x3b0] ;  /* 0x00007600ff0477ac */ /* 0x000e620008000a00 */
[----:B------:R-:W-:Y:S02]  /*2590*/  IMAD R42, R42, -0x1980, R5 ;  /* 0xffffe6802a2a7824 */ /* 0x000fe400078e0205 */
[C---:B------:R-:W-:Y:S02]  /*25a0*/  VIADD R5, R57.reuse, 0x40 ;  /* 0x0000004039057836 */ /* 0x040fe40000000000 */
[C---:B------:R-:W-:Y:S01]  /*25b0*/  VIADD R3, R57.reuse, 0x20 ;  /* 0x0000002039037836 */ /* 0x040fe20000000000 */
[CC--:B------:R-:W-:Y:S01]  /*25c0*/  ISETP.GE.AND P3, PT, R57.reuse, R42.reuse, PT ;  /* 0x0000002a3900720c */ /* 0x0c0fe20003f66270 */
[----:B0--3--:R-:W-:Y:S01]  /*25d0*/  VIADD R9, R57, 0x60 ;  /* 0x0000006039097836 */ /* 0x009fe20000000000 */
[-C--:B------:R-:W-:Y:S01]  /*25e0*/  ISETP.GE.AND P1, PT, R5, R42.reuse, PT ;  /* 0x0000002a0500720c */ /* 0x080fe20003f26270 */
[----:B------:R-:W-:Y:S01]  /*25f0*/  VIADD R5, R57, 0x80 ;  /* 0x0000008039057836 */ /* 0x000fe20000000000 */
[-C--:B------:R-:W-:Y:S01]  /*2600*/  ISETP.GE.AND P2, PT, R3, R42.reuse, PT ;  /* 0x0000002a0300720c */ /* 0x080fe20003f46270 */
[----:B------:R-:W-:Y:S01]  /*2610*/  VIADD R45, R57, 0xc0 ;  /* 0x000000c0392d7836 */ /* 0x000fe20000000000 */
[-C--:B------:R-:W-:Y:S01]  /*2620*/  ISETP.GE.AND P0, PT, R9, R42.reuse, PT ;  /* 0x0000002a0900720c */ /* 0x080fe20003f06270 */
[----:B------:R-:W-:Y:S01]  /*2630*/  VIADD R9, R57, 0xa0 ;  /* 0x000000a039097836 */ /* 0x000fe20000000000 */
[----:B------:R-:W-:Y:S01]  /*2640*/  ISETP.GE.AND P6, PT, R5, R42, PT ;  /* 0x0000002a0500720c */ /* 0x000fe20003fc6270 */
[----:B------:R-:W-:Y:S01]  /*2650*/  VIADD R5, R57, 0xe0 ;  /* 0x000000e039057836 */ /* 0x000fe20000000000 */
[----:B-1----:R-:W-:-:S02]  /*2660*/  LEA R2, P4, R0, UR4, 0x2 ;  /* 0x0000000400027c11 */ /* 0x002fc4000f8810ff */
[-C--:B------:R-:W-:Y:S02]  /*2670*/  ISETP.GE.AND P5, PT, R9, R42.reuse, PT ;  /* 0x0000002a0900720c */ /* 0x080fe40003fa6270 */
[----:B------:R-:W-:Y:S01]  /*2680*/  LEA.HI.X R3, R0, UR5, R7, 0x2, P4 ;  /* 0x0000000500037c11 */ /* 0x000fe2000a0f1407 */
[----:B------:R-:W-:Y:S01]  /*2690*/  VIADD R7, R57, 0x100 ;  /* 0x0000010039077836 */ /* 0x000fe20000000000 */
[----:B------:R-:W-:-:S03]  /*26a0*/  ISETP.GE.AND P4, PT, R45, R42, PT ;  /* 0x0000002a2d00720c */ /* 0x000fc60003f86270 */
[----:B-----5:R0:W-:Y:S01]  /*26b0*/  @!P3 STG.E desc[UR6][R2.64], R11 ;  /* 0x0000000b0200b986 */ /* 0x0201e2000c101906 */
        /* <DEDUP_REMOVED lines=19> */
[C---:B------:R-:W-:Y:S02]  /*27f0*/  VIADD R5, R57.reuse, 0x1e0 ;  /* 0x000001e039057836 */ /* 0x040fe40000000000 */
[----:B------:R-:W-:Y:S01]  /*2800*/  VIADD R57, R57, 0x200 ;  /* 0x0000020039397836 */ /* 0x000fe20000000000 */
[----:B------:R0:W-:Y:S01]  /*2810*/  @!P3 STG.E desc[UR6][R2.64+0x380], R25 ;  /* 0x000380190200b986 */ /* 0x0001e2000c101906 */
[----:B------:R-:W-:-:S03]  /*2820*/  ISETP.GE.AND P3, PT, R7, R42, PT ;  /* 0x0000002a0700720c */ /* 0x000fc60003f66270 */
        /* <DEDUP_REMOVED lines=9> */
[----:B------:R0:W-:Y:S01]  /*28c0*/  @!P2 STG.E desc[UR6][R2.64+0x780], R41 ;  /* 0x000780290200a986 */ /* 0x0001e2000c101906 */
[----:B------:R-:W-:Y:S05]  /*28d0*/  @P1 EXIT ;  /* 0x000000000000194d */ /* 0x000fea0003800000 */
[----:B------:R-:W-:Y:S01]  /*28e0*/  STG.E desc[UR6][R2.64+0x800], R43 ;  /* 0x0008002b02007986 */ /* 0x000fe2000c101906 */
[----:B------:R-:W-:Y:S05]  /*28f0*/  EXIT ;  /* 0x000000000000794d */ /* 0x000fea0003800000 */
.L_x_14:
[----:B------:R-:W-:Y:S01]  /*2900*/  IMAD.MOV.U32 R2, RZ, RZ, RZ ;  /* 0x000000ffff027224 */ /* 0x000fe200078e00ff */
[C---:B------:R-:W-:Y:S01]  /*2910*/  ISETP.GT.U32.AND P0, PT, R3.reuse, 0x1f, PT ;  /* 0x0000001f0300780c */ /* 0x040fe20003f04070 */
[----:B------:R-:W-:Y:S05]  /*2920*/  WARPSYNC.ALL ;  /* 0x0000000000007948 */ /* 0x000fea0003800000 */
[----:B------:R-:W-:-:S04]  /*2930*/  IMAD.HI.U32 R14, R3, 0x15555556, R2 ;  /* 0x15555556030e7827 */ /* 0x000fc800078e0002 */
[----:B------:R-:W-:-:S05]  /*2940*/  IMAD R15, R14, 0x4, R7 ;  /* 0x000000040e0f7824 */ /* 0x000fca00078e0207 */
[----:B------:R0:W-:Y:S01]  /*2950*/  STS [R15+0x3410], R0 ;  /* 0x003410000f007388 */ /* 0x0001e20000000800 */
[----:B------:R-:W-:Y:S06]  /*2960*/  BAR.SYNC.DEFER_BLOCKING 0x0 ;  /* 0x0000000000007b1d */ /* 0x000fec0000010000 */
[----:B------:R-:W-:Y:S05]  /*2970*/  @P0 BRA `(.L_x_29) ;  /* 0x0000000000dc0947 */ /* 0x000fea0003800000 */
[----:B------:R-:W-:Y:S01]  /*2980*/  IMAD R14, R3, 0x34, R7 ;  /* 0x00000034030e7824 */ /* 0x000fe200078e0207 */
[----:B------:R-:W-:-:S04]  /*2990*/  UMOV UR8, 0xffffffff ;  /* 0xffffffff00087882 */ /* 0x000fc80000000000 */
[----:B------:R-:W-:Y:S04]  /*29a0*/  LDS R28, [R14+0x3410] ;  /* 0x003410000e1c7984 */ /* 0x000fe80000000800 */
[----:B------:R-:W-:Y:S04]  /*29b0*/  LDS R29, [R14+0x3414] ;  /* 0x003414000e1d7984 */ /* 0x000fe80000000800 */
[----:B------:R-:W1:Y:S04]  /*29c0*/  LDS R30, [R14+0x3418] ;  /* 0x003418000e1e7984 */ /* 0x000e680000000800 */
[----:B------:R-:W-:Y:S04]  /*29d0*/  LDS R31, [R14+0x341c] ;  /* 0x00341c000e1f7984 */ /* 0x000fe80000000800 */
[----:B------:R-:W2:Y:S04]  /*29e0*/  LDS R32, [R14+0x3420] ;  /* 0x003420000e207984 */ /* 0x000ea80000000800 */
[----:B------:R-:W-:Y:S04]  /*29f0*/  LDS R33, [R14+0x3424] ;  /* 0x003424000e217984 */ /* 0x000fe80000000800 */
[----:B------:R-:W3:Y:S04]  /*2a00*/  LDS R34, [R14+0x3428] ;  /* 0x003428000e227984 */ /* 0x000ee80000000800 */
[----:B------:R-:W-:Y:S04]  /*2a10*/  LDS R35, [R14+0x342c] ;  /* 0x00342c000e237984 */ /* 0x000fe80000000800 */
[----:B------:R-:W4:Y:S04]  /*2a20*/  LDS R36, [R14+0x3430] ;  /* 0x003430000e247984 */ /* 0x000f280000000800 */
[----:B------:R-:W-:Y:S04]  /*2a30*/  LDS R37, [R14+0x3434] ;  /* 0x003434000e257984 */ /* 0x000fe80000000800 */
[----:B------:R-:W5:Y:S04]  /*2a40*/  LDS R38, [R14+0x3438] ;  /* 0x003438000e267984 */ /* 0x000f680000000800 */
[----:B------:R-:W0:Y:S01]  /*2a50*/  LDS R39, [R14+0x343c] ;  /* 0x00343c000e277984 */ /* 0x000e220000000800 */
[----:B-1----:R-:W-:-:S04]  /*2a60*/  IADD3 R40, PT, PT, R30, R29, R28 ;  /* 0x0000001d1e287210 */ /* 0x002fc80007ffe01c */
[----:B--2---:R-:W-:-:S04]  /*2a70*/  IADD3 R40, PT, PT, R32, R40, R31 ;  /* 0x0000002820287210 */ /* 0x004fc80007ffe01f */
[----:B---3--:R-:W-:-:S04]  /*2a80*/  IADD3 R40, PT, PT, R34, R40, R33 ;  /* 0x0000002822287210 */ /* 0x008fc80007ffe021 */
[----:B----4-:R-:W-:-:S04]  /*2a90*/  IADD3 R40, PT, PT, R36, R40, R35 ;  /* 0x0000002824287210 */ /* 0x010fc80007ffe023 */
[----:B-----5:R-:W-:-:S05]  /*2aa0*/  IADD3 R40, PT, PT, R38, R40, R37 ;  /* 0x0000002826287210 */ /* 0x020fca0007ffe025 */
[----:B0-----:R-:W-:Y:S01]  /*2ab0*/  IMAD.IADD R39, R39, 0x1, R40 ;  /* 0x0000000127277824 */ /* 0x001fe200078e0228 */
[----:B------:R-:W-:Y:S06]  /*2ac0*/  BRA.DIV UR8, `(.L_x_30) ;  /* 0x0000007a08547947 */ /* 0x000fec000b800000 */
[----:B------:R-:W0:Y:S02]  /*2ad0*/  SHFL.UP P0, R40, R39, 0x1, RZ ;  /* 0x0420000027287989 */ /* 0x000e2400000000ff */
[----:B0-----:R-:W-:-:S05]  /*2ae0*/  @P0 IMAD.IADD R40, R39, 0x1, R40 ;  /* 0x0000000127280824 */ /* 0x001fca00078e0228 */
[----:B------:R-:W0:Y:S02]  /*2af0*/  SHFL.UP P0, R43, R40, 0x2, RZ ;  /* 0x04400000282b7989 */ /* 0x000e2400000000ff */
[----:B0-----:R-:W-:-:S05]  /*2b00*/  @P0 IMAD.IADD R43, R40, 0x1, R43 ;  /* 0x00000001282b0824 */ /* 0x001fca00078e022b */
[----:B------:R-:W0:Y:S02]  /*2b10*/  SHFL.UP P0, R44, R43, 0x4, RZ ;  /* 0x048000002b2c7989 */ /* 0x000e2400000000ff */
[----:B0-----:R-:W-:-:S05]  /*2b20*/  @P0 IMAD.IADD R44, R43, 0x1, R44 ;  /* 0x000000012b2c0824 */ /* 0x001fca00078e022c */
[----:B------:R-:W0:Y:S02]  /*2b30*/  SHFL.UP P0, R45, R44, 0x8, RZ ;  /* 0x050000002c2d7989 */ /* 0x000e2400000000ff */
[----:B0-----:R-:W-:-:S05]  /*2b40*/  @P0 IMAD.IADD R45, R44, 0x1, R45 ;  /* 0x000000012c2d0824 */ /* 0x001fca00078e022d */
[----:B------:R0:W1:Y:S02]  /*2b50*/  SHFL.UP P0, R46, R45, 0x10, RZ ;  /* 0x060000002d2e7989 */ /* 0x00006400000000ff */
.L_x_120:
[----:B-1----:R-:W-:-:S04]  /*2b60*/  @P0 IMAD.IADD R46, R45, 0x1, R46 ;  /* 0x000000012d2e0824 */ /* 0x002fc800078e022e */
[----:B------:R-:W-:-:S04]  /*2b70*/  IMAD.IADD R39, R46, 0x1, -R39 ;  /* 0x000000012e277824 */ /* 0x000fc800078e0a27 */
[----:B------:R-:W-:Y:S01]  /*2b80*/  IMAD.IADD R28, R28, 0x1, R39 ;  /* 0x000000011c1c7824 */ /* 0x000fe200078e0227 */
[----:B------:R1:W-:Y:S03]  /*2b90*/  STS [R14+0x3410], R39 ;  /* 0x003410270e007388 */ /* 0x0003e60000000800 */
        /* <DEDUP_REMOVED lines=19> */
[----:B------:R1:W-:Y:S04]  /*2cd0*/  STS [R14+0x3438], R37 ;  /* 0x003438250e007388 */ /* 0x0003e80000000800 */
[----:B------:R1:W-:Y:S02]  /*2ce0*/  STS [R14+0x343c], R43 ;  /* 0x00343c2b0e007388 */ /* 0x0003e40000000800 */
.L_x_29:
[----:B------:R-:W-:Y:S05]  /*2cf0*/  WARPSYNC.ALL ;  /* 0x0000000000007948 */ /* 0x000fea0003800000 */
[----:B------:R-:W-:Y:S01]  /*2d00*/  BAR.SYNC.DEFER_BLOCKING 0x0 ;  /* 0x0000000000007b1d */ /* 0x000fe20000010000 */
[----:B------:R-:W-:Y:S02]  /*2d10*/  ISETP.NE.AND P0, PT, R50, RZ, PT ;  /* 0x000000ff3200720c */ /* 0x000fe40003f05270 */
[----:B-1----:R-:W-:-:S03]  /*2d20*/  SHF.R.U32.HI R28, RZ, UR5, R27 ;  /* 0x00000005ff1c7c19 */ /* 0x002fc6000801161b */
[----:B------:R-:W-:Y:S01]  /*2d30*/  BSSY.RECONVERGENT B0, `(.L_x_31) ;  /* 0x0000028000007945 */ /* 0x000fe20003800200 */
[----:B------:R-:W-:Y:S01]  /*2d40*/  LOP3.LUT R28, R28, UR4, RZ, 0x30, !PT ;  /* 0x000000041c1c7c12 */ /* 0x000fe2000f8e30ff */
[----:B0-----:R-:W0:Y:S06]  /*2d50*/  LDS R15, [R15+0x3410] ;  /* 0x003410000f0f7984 */ /* 0x001e2c0000000800 */
[----:B------:R-:W-:Y:S05]  /*2d60*/  @P0 BRA `(.L_x_32) ;  /* 0x0000000000900947 */ /* 0x000fea0003800000 */
[----:B------:R-:W0:Y:S04]  /*2d70*/  LDS R14, [R51] ;  /* 0x00000000330e7984 */ /* 0x000e280000000800 */
[----:B------:R-:W1:Y:S04]  /*2d80*/  LDS R30, [R51+0x400] ;  /* 0x00040000331e7984 */ /* 0x000e680000000800 */
[----:B------:R-:W2:Y:S04]  /*2d90*/  LDS R32, [R51+0x800] ;  /* 0x0008000033207984 */ /* 0x000ea80000000800 */
[----:B------:R-:W3:Y:S04]  /*2da0*/  LDS R34, [R51+0xc00] ;  /* 0x000c000033227984 */ /* 0x000ee80000000800 */
[----:B------:R-:W4:Y:S04]  /*2db0*/  LDS R36, [R51+0x1000] ;  /* 0x0010000033247984 */ /* 0x000f280000000800 */
[----:B------:R-:W5:Y:S04]  /*2dc0*/  LDS R38, [R51+0x1400] ;  /* 0x0014000033267984 */ /* 0x000f680000000800 */
[----:B------:R-:W5:Y:S04]  /*2dd0*/  LDS R40, [R51+0x1800] ;  /* 0x0018000033287984 */ /* 0x000f680000000800 */
[----:B------:R-:W5:Y:S04]  /*2de0*/  LDS R44, [R51+0x1c00] ;  /* 0x001c0000332c7984 */ /* 0x000f680000000800 */
[----:B------:R-:W5:Y:S04]  /*2df0*/  LDS R46, [R51+0x2000] ;  /* 0x00200000332e7984 */ /* 0x000f680000000800 */
[----:B------:R-:W5:Y:S04]  /*2e00*/  LDS R58, [R51+0x2400] ;  /* 0x00240000333a7984 */ /* 0x000f680000000800 */
[----:B------:R-:W5:Y:S01]  /*2e10*/  LDS R60, [R51+0x2800] ;  /* 0x00280000333c7984 */ /* 0x000f620000000800 */
[----:B0-----:R-:W-:-:S03]  /*2e20*/  IMAD.IADD R14, R15, 0x1, R14 ;  /* 0x000000010f0e7824 */ /* 0x001fc600078e020e */
[----:B------:R-:W0:Y:S01]  /*2e30*/  LDS R62, [R51+0x2c00] ;  /* 0x002c0000333e7984 */ /* 0x000e220000000800 */
[C---:B-1----:R-:W-:Y:S02]  /*2e40*/  IMAD.IADD R30, R15.reuse, 0x1, R30 ;  /* 0x000000010f1e7824 */ /* 0x042fe400078e021e */
[C---:B--2---:R-:W-:Y:S01]  /*2e50*/  IMAD.IADD R32, R15.reuse, 0x1, R32 ;  /* 0x000000010f207824 */ /* 0x044fe200078e0220 */
[----:B------:R1:W-:Y:S01]  /*2e60*/  STS [R51], R14 ;  /* 0x0000000e33007388 */ /* 0x0003e20000000800 */
[----:B---3--:R-:W-:-:S03]  /*2e70*/  IMAD.IADD R34, R15, 0x1, R34 ;  /* 0x000000010f227824 */ /* 0x008fc600078e0222 */
[----:B------:R1:W-:Y:S01]  /*2e80*/  STS [R51+0x400], R30 ;  /* 0x0004001e33007388 */ /* 0x0003e20000000800 */
[----:B----4-:R-:W-:-:S03]  /*2e90*/  IMAD.IADD R36, R15, 0x1, R36 ;  /* 0x000000010f247824 */ /* 0x010fc600078e0224 */
[----:B------:R1:W-:Y:S01]  /*2ea0*/  STS [R51+0x800], R32 ;  /* 0x0008002033007388 */ /* 0x0003e20000000800 */
[----:B-----5:R-:W-:-:S03]  /*2eb0*/  IMAD.IADD R38, R15, 0x1, R38 ;  /* 0x000000010f267824 */ /* 0x020fc600078e0226 */
[----:B------:R1:W-:Y:S01]  /*2ec0*/  STS [R51+0xc00], R34 ;  /* 0x000c002233007388 */ /* 0x0003e20000000800 */
[----:B------:R-:W-:-:S03]  /*2ed0*/  IMAD.IADD R40, R15, 0x1, R40 ;  /* 0x000000010f287824 */ /* 0x000fc600078e0228 */
        /* <DEDUP_REMOVED lines=9> */
[----:B0-----:R-:W-:-:S03]  /*2f70*/  IMAD.IADD R62, R15, 0x1, R62 ;  /* 0x000000010f3e7824 */ /* 0x001fc600078e023e */
[----:B------:R1:W-:Y:S04]  /*2f80*/  STS [R51+0x2400], R58 ;  /* 0x0024003a33007388 */ /* 0x0003e80000000800 */
[----:B------:R1:W-:Y:S04]  /*2f90*/  STS [R51+0x2800], R60 ;  /* 0x0028003c33007388 */ /* 0x0003e80000000800 */
[----:B------:R1:W-:Y:S02]  /*2fa0*/  STS [R51+0x2c00], R62 ;  /* 0x002c003e33007388 */ /* 0x0003e40000000800 */
.L_x_32:
[----:B------:R-:W-:Y:S05]  /*2fb0*/  BSYNC.RECONVERGENT B0 ;  /* 0x0000000000007941 */ /* 0x000fea0003800200 */
.L_x_31:
[----:B------:R-:W-:Y:S01]  /*2fc0*/  BAR.SYNC.DEFER_BLOCKING 0x0 ;  /* 0x0000000000007b1d */ /* 0x000fe20000010000 */
[----:B------:R-:W-:Y:S01]  /*2fd0*/  R2P PR, R28, 0x7f ;  /* 0x0000007f1c007804 */ /* 0x000fe20000000000 */
[----:B------:R-:W-:-:S04]  /*2fe0*/  IMAD.MOV.U32 R47, RZ, RZ, RZ ;  /* 0x000000ffff2f7224 */ /* 0x000fc800078e00ff */
[----:B------:R-:W-:Y:S08]  /*2ff0*/  BSSY.RECONVERGENT B0, `(.L_x_33) ;  /* 0x0000024000007945 */ /* 0x000ff00003800200 */
[----:B-1----:R-:W-:Y:S02]  /*3000*/  VOTE.ANY R14, PT, P0 ;  /* 0x00000000000e7806 */ /* 0x002fe400000e0100 */
[----:B------:R-:W-:-:S02]  /*3010*/  VOTE.ANY R29, PT, P1 ;  /* 0x00000000001d7806 */ /* 0x000fc400008e0100 */
[----:B------:R-:W-:Y:S02]  /*3020*/  @!P0 LOP3.LUT R14, RZ, R14, RZ, 0x33, !PT ;  /* 0x0000000eff0e8212 */ /* 0x000fe400078e33ff */
[----:B------:R-:W-:Y:S02]  /*3030*/  VOTE.ANY R31, PT, P2 ;  /* 0x00000000001f7806 */ /* 0x000fe400010e0100 */
[----:B------:R-:W-:Y:S02]  /*3040*/  @!P1 LOP3.LUT R29, RZ, R29, RZ, 0x33, !PT ;  /* 0x0000001dff1d9212 */ /* 0x000fe400078e33ff */
[----:B------:R-:W-:Y:S02]  /*3050*/  VOTE.ANY R33, PT, P3 ;  /* 0x0000000000217806 */ /* 0x000fe400018e0100 */
[----:B------:R-:W-:Y:S02]  /*3060*/  @!P2 LOP3.LUT R31, RZ, R31, RZ, 0x33, !PT ;  /* 0x0000001fff1fa212 */ /* 0x000fe400078e33ff */
[----:B------:R-:W-:-:S02]  /*3070*/  LOP3.LUT R14, R29, R14, RZ, 0xc0, !PT ;  /* 0x0000000e1d0e7212 */ /* 0x000fc400078ec0ff */
[----:B------:R-:W-:Y:S02]  /*3080*/  @!P3 LOP3.LUT R33, RZ, R33, RZ, 0x33, !PT ;  /* 0x00000021ff21b212 */ /* 0x000fe400078e33ff */
[----:B------:R-:W-:Y:S02]  /*3090*/  LOP3.LUT R14, R31, R14, RZ, 0xc0, !PT ;  /* 0x0000000e1f0e7212 */ /* 0x000fe400078ec0ff */
[----:B------:R-:W-:Y:S02]  /*30a0*/  VOTE.ANY R29, PT, P4 ;  /* 0x00000000001d7806 */ /* 0x000fe400020e0100 */
[----:B------:R-:W-:Y:S02]  /*30b0*/  LOP3.LUT R14, R33, R14, RZ, 0xc0, !PT ;  /* 0x0000000e210e7212 */ /* 0x000fe400078ec0ff */
[----:B------:R-:W-:Y:S02]  /*30c0*/  @!P4 LOP3.LUT R29, RZ, R29, RZ, 0x33, !PT ;  /* 0x0000001dff1dc212 */ /* 0x000fe400078e33ff */
[----:B------:R-:W-:-:S02]  /*30d0*/  VOTE.ANY R31, PT, P5 ;  /* 0x00000000001f7806 */ /* 0x000fc400028e0100 */
[----:B------:R-:W-:Y:S01]  /*30e0*/  LOP3.LUT R14, R29, R14, RZ, 0xc0, !PT ;  /* 0x0000000e1d0e7212 */ /* 0x000fe200078ec0ff */
[----:B------:R-:W-:Y:S01]  /*30f0*/  IMAD.SHL.U32 R29, R3, 0x20, RZ ;  /* 0x00000020031d7824 */ /* 0x000fe200078e00ff */
[----:B------:R-:W-:Y:S02]  /*3100*/  LOP3.LUT P0, RZ, R28, 0x80, RZ, 0xc0, !PT ;  /* 0x000000801cff7812 */ /* 0x000fe4000780c0ff */
[----:B------:R-:W-:Y:S02]  /*3110*/  @!P5 LOP3.LUT R31, RZ, R31, RZ, 0x33, !PT ;  /* 0x0000001fff1fd212 */ /* 0x000fe400078e33ff */
[----:B------:R-:W-:Y:S02]  /*3120*/  VOTE.ANY R30, PT, P6 ;  /* 0x00000000001e7806 */ /* 0x000fe400030e0100 */
[----:B------:R-:W-:Y:S02]  /*3130*/  LOP3.LUT R31, R31, R14, RZ, 0xc0, !PT ;  /* 0x0000000e1f1f7212 */ /* 0x000fe400078ec0ff */
[----:B------:R-:W1:Y:S01]  /*3140*/  S2R R14, SR_LEMASK ;  /* 0x00000000000e7919 */ /* 0x000e620000003a00 */
[----:B------:R-:W-:-:S04]  /*3150*/  @!P6 LOP3.LUT R30, RZ, R30, RZ, 0x33, !PT ;  /* 0x0000001eff1ee212 */ /* 0x000fc800078e33ff */
[----:B------:R-:W-:Y:S02]  /*3160*/  VOTE.ANY R32, PT, P0 ;  /* 0x0000000000207806 */ /* 0x000fe400000e0100 */
[----:B------:R-:W-:Y:S02]  /*3170*/  LOP3.LUT R31, R30, R31, RZ, 0xc0, !PT ;  /* 0x0000001f1e1f7212 */ /* 0x000fe400078ec0ff */
[----:B------:R-:W-:Y:S02]  /*3180*/  @!P0 LOP3.LUT R32, RZ, R32, RZ, 0x33, !PT ;  /* 0x00000020ff208212 */ /* 0x000fe400078e33ff */
[----:B------:R-:W-:Y:S02]  /*3190*/  LOP3.LUT R30, R29, 0x7c00, RZ, 0xc0, !PT ;  /* 0x00007c001d1e7812 */ /* 0x000fe400078ec0ff */
[----:B------:R-:W-:-:S03]  /*31a0*/  LOP3.LUT R31, R32, R31, RZ, 0xc0, !PT ;  /* 0x0000001f201f7212 */ /* 0x000fc600078ec0ff */
[----:B------:R-:W-:Y:S01]  /*31b0*/  IMAD.IADD R29, R7, 0x1, R30 ;  /* 0x00000001071d7824 */ /* 0x000fe200078e021e */
[----:B------:R-:W2:Y:S01]  /*31c0*/  FLO.U32 R32, R31 ;  /* 0x0000001f00207300 */ /* 0x000ea200000e0000 */
[----:B-1----:R-:W-:Y:S02]  /*31d0*/  LOP3.LUT R44, R14, R31, RZ, 0xc0, !PT ;  /* 0x0000001f0e2c7212 */ /* 0x002fe400078ec0ff */
[----:B--2---:R-:W-:-:S05]  /*31e0*/  ISETP.NE.AND P0, PT, R24, R32, PT ;  /* 0x000000201800720c */ /* 0x004fca0003f05270 */
[----:B------:R-:W1:Y:S08]  /*31f0*/  POPC R44, R44 ;  /* 0x0000002c002c7309 */ /* 0x000e700000000000 */
[----:B------:R-:W-:Y:S05]  /*3200*/  @P0 BRA `(.L_x_34) ;  /* 0x0000000000080947 */ /* 0x000fea0003800000 */
[----:B------:R-:W-:-:S06]  /*3210*/  IMAD R47, R28, 0x4, R29 ;  /* 0x000000041c2f7824 */ /* 0x000fcc00078e021d */
[----:B-1----:R2:W3:Y:S02]  /*3220*/  ATOMS.ADD R47, [R47], R44 ;  /* 0x0000002c2f2f738c */ /* 0x0024e40000000000 */
.L_x_34:
[----:B------:R-:W-:Y:S05]  /*3230*/  BSYNC.RECONVERGENT B0 ;  /* 0x0000000000007941 */ /* 0x000fea0003800200 */
.L_x_33:
[----:B------:R-:W-:Y:S01]  /*3240*/  R2P PR, R52, 0x7f ;  /* 0x0000007f34007804 */ /* 0x000fe20000000000 */
[----:B---3--:R3:W4:Y:S01]  /*3250*/  SHFL.IDX PT, R47, R47, R32, 0x1f ;  /* 0x00001f202f2f7589 */ /* 0x00872200000e0000 */
[----:B------:R-:W-:Y:S01]  /*3260*/  BSSY.RECONVERGENT B0, `(.L_x_35) ;  /* 0x0000021000007945 */ /* 0x000fe20003800200 */
[----:B------:R-:W-:-:S10]  /*3270*/  IMAD.MOV.U32 R49, RZ, RZ, RZ ;  /* 0x000000ffff317224 */ /* 0x000fd400078e00ff */
[----:B------:R-:W-:Y:S02]  /*3280*/  VOTE.ANY R28, PT, P0 ;  /* 0x00000000001c7806 */ /* 0x000fe400000e0100 */
[----:B------:R-:W-:Y:S02]  /*3290*/  VOTE.ANY R31, PT, P1 ;  /* 0x00000000001f7806 */ /* 0x000fe400008e0100 */
[----:B------:R-:W-:Y:S02]  /*32a0*/  @!P0 LOP3.LUT R28, RZ, R28, RZ, 0x33, !PT ;  /* 0x0000001cff1c8212 */ /* 0x000fe400078e33ff */
[----:B------:R-:W-:Y:S02]  /*32b0*/  VOTE.ANY R33, PT, P2 ;  /* 0x0000000000217806 */ /* 0x000fe400010e0100 */
[----:B------:R-:W-:Y:S02]  /*32c0*/  @!P1 LOP3.LUT R31, RZ, R31, RZ, 0x33, !PT ;  /* 0x0000001fff1f9212 */ /* 0x000fe400078e33ff */
[----:B------:R-:W-:-:S02]  /*32d0*/  @!P2 LOP3.LUT R33, RZ, R33, RZ, 0x33, !PT ;  /* 0x00000021ff21a212 */ /* 0x000fc400078e33ff */
[----:B------:R-:W-:Y:S02]  /*32e0*/  LOP3.LUT R28, R31, R28, RZ, 0xc0, !PT ;  /* 0x0000001c1f1c7212 */ /* 0x000fe400078ec0ff */
[----:B------:R-:W-:Y:S02]  /*32f0*/  VOTE.ANY R31, PT, P3 ;  /* 0x00000000001f7806 */ /* 0x000fe400018e0100 */
[----:B------:R-:W-:Y:S02]  /*3300*/  LOP3.LUT R28, R33, R28, RZ, 0xc0, !PT ;  /* 0x0000001c211c7212 */ /* 0x000fe400078ec0ff */
[----:B------:R-:W-:Y:S02]  /*3310*/  LOP3.LUT P0, RZ, R52, 0x80, RZ, 0xc0, !PT ;  /* 0x0000008034ff7812 */ /* 0x000fe4000780c0ff */
[----:B------:R-:W-:Y:S02]  /*3320*/  VOTE.ANY R33, PT, P4 ;  /* 0x0000000000217806 */ /* 0x000fe400020e0100 */
[----:B------:R-:W-:-:S02]  /*3330*/  @!P3 LOP3.LUT R31, RZ, R31, RZ, 0x33, !PT ;  /* 0x0000001fff1fb212 */ /* 0x000fc400078e33ff */
[----:B------:R-:W-:Y:S02]  /*3340*/  @!P4 LOP3.LUT R33, RZ, R33, RZ, 0x33, !PT ;  /* 0x00000021ff21c212 */ /* 0x000fe400078e33ff */
[----:B------:R-:W-:Y:S02]  /*3350*/  LOP3.LUT R28, R31, R28, RZ, 0xc0, !PT ;  /* 0x0000001c1f1c7212 */ /* 0x000fe400078ec0ff */
[----:B------:R-:W-:Y:S02]  /*3360*/  VOTE.ANY R31, PT, P5 ;  /* 0x00000000001f7806 */ /* 0x000fe400028e0100 */
[----:B------:R-:W-:Y:S02]  /*3370*/  LOP3.LUT R28, R33, R28, RZ, 0xc0, !PT ;  /* 0x0000001c211c7212 */ /* 0x000fe400078ec0ff */
[----:B------:R-:W-:Y:S02]  /*3380*/  VOTE.ANY R33, PT, P6 ;  /* 0x0000000000217806 */ /* 0x000fe400030e0100 */
[----:B------:R-:W-:-:S02]  /*3390*/  @!P5 LOP3.LUT R31, RZ, R31, RZ, 0x33, !PT ;  /* 0x0000001fff1fd212 */ /* 0x000fc400078e33ff */
[----:B------:R-:W-:Y:S02]  /*33a0*/  VOTE.ANY R35, PT, P0 ;  /* 0x0000000000237806 */ /* 0x000fe400000e0100 */
[----:B------:R-:W-:Y:S02]  /*33b0*/  @!P6 LOP3.LUT R33, RZ, R33, RZ, 0x33, !PT ;  /* 0x00000021ff21e212 */ /* 0x000fe400078e33ff */
[----:B------:R-:W-:Y:S02]  /*33c0*/  LOP3.LUT R28, R31, R28, RZ, 0xc0, !PT ;  /* 0x0000001c1f1c7212 */ /* 0x000fe400078ec0ff */
[----:B------:R-:W-:Y:S02]  /*33d0*/  @!P0 LOP3.LUT R35, RZ, R35, RZ, 0x33, !PT ;  /* 0x00000023ff238212 */ /* 0x000fe400078e33ff */
[----:B------:R-:W-:-:S04]  /*33e0*/  LOP3.LUT R28, R33, R28, RZ, 0xc0, !PT ;  /* 0x0000001c211c7212 */ /* 0x000fc800078ec0ff */
[----:B------:R-:W-:-:S04]  /*33f0*/  LOP3.LUT R35, R35, R28, RZ, 0xc0, !PT ;  /* 0x0000001c23237212 */ /* 0x000fc800078ec0ff */
[----:B------:R-:W5:Y:S01]  /*3400*/  FLO.U32 R30, R35 ;  /* 0x00000023001e7300 */ /* 0x000f6200000e0000 */
[----:B------:R-:W-:-:S07]  /*3410*/  LOP3.LUT R46, R14, R35, RZ, 0xc0, !PT ;  /* 0x000000230e2e7212 */ /* 0x000fce00078ec0ff */
[----:B------:R-:W0:Y:S01]  /*3420*/  POPC R46, R46 ;  /* 0x0000002e002e7309 */ /* 0x000e220000000000 */
[----:B-----5:R-:W-:-:S13]  /*3430*/  ISETP.NE.AND P0, PT, R24, R30, PT ;  /* 0x0000001e1800720c */ /* 0x020fda0003f05270 */
[----:B0--34-:R-:W-:Y:S05]  /*3440*/  @P0 BRA `(.L_x_36) ;  /* 0x0000000000080947 */ /* 0x019fea0003800000 */
[----:B------:R-:W-:-:S06]  /*3450*/  IMAD R49, R52, 0x4, R29 ;  /* 0x0000000434317824 */ /* 0x000fcc00078e021d */
[----:B------:R0:W3:Y:S02]  /*3460*/  ATOMS.ADD R49, [R49], R46 ;  /* 0x0000002e3131738c */ /* 0x0000e40000000000 */
.L_x_36:
[----:B------:R-:W-:Y:S05]  /*3470*/  BSYNC.RECONVERGENT B0 ;  /* 0x0000000000007941 */ /* 0x000fea0003800200 */
.L_x_35:
        /* <DEDUP_REMOVED lines=35> */
.L_x_38:
[----:B------:R-:W-:Y:S05]  /*36b0*/  BSYNC.RECONVERGENT B0 ;  /* 0x0000000000007941 */ /* 0x000fea0003800200 */
.L_x_37:
        /* <DEDUP_REMOVED lines=27> */
[----:B------:R-:W-:Y:S02]  /*3870*/  LOP3.LUT R35, R35, R28, RZ, 0xc0, !PT ;  /* 0x0000001c23237212 */ /* 0x000fe400078ec0ff */
[----:B------:R-:W-:Y:S02]  /*3880*/  SHF.R.U32.HI R28, RZ, UR5, R23 ;  /* 0x00000005ff1c7c19 */ /* 0x000fe40008011617 */
[----:B------:R-:W5:Y:S01]  /*3890*/  FLO.U32 R39, R35 ;  /* 0x0000002300277300 */ /* 0x000f6200000e0000 */
[----:B------:R-:W-:Y:S02]  /*38a0*/  LOP3.LUT R53, R14, R35, RZ, 0xc0, !PT ;  /* 0x000000230e357212 */ /* 0x000fe400078ec0ff */
[----:B------:R-:W-:-:S05]  /*38b0*/  LOP3.LUT R30, R28, UR4, RZ, 0x30, !PT ;  /* 0x000000041c1e7c12 */ /* 0x000fca000f8e30ff */
[----:B------:R-:W0:Y:S01]  /*38c0*/  POPC R53, R53 ;  /* 0x0000003500357309 */ /* 0x000e220000000000 */
[----:B-----5:R-:W-:-:S13]  /*38d0*/  ISETP.NE.AND P0, PT, R24, R39, PT ;  /* 0x000000271800720c */ /* 0x020fda0003f05270 */
[----:B0--34-:R-:W-:Y:S05]  /*38e0*/  @P0 BRA `(.L_x_40) ;  /* 0x0000000000080947 */ /* 0x019fea0003800000 */
[----:B------:R-:W-:-:S05]  /*38f0*/  IMAD R48, R48, 0x4, R29 ;  /* 0x0000000430307824 */ /* 0x000fca00078e021d */
[----:B------:R0:W3:Y:S02]  /*3900*/  ATOMS.ADD R56, [R48], R53 ;  /* 0x000000353038738c */ /* 0x0000e40000000000 */
.L_x_40:
[----:B------:R-:W-:Y:S05]  /*3910*/  BSYNC.RECONVERGENT B0 ;  /* 0x0000000000007941 */ /* 0x000fea0003800200 */
.L_x_39:
        /* <DEDUP_REMOVED lines=30> */
[----:B0-----:R-:W-:Y:S02]  /*3b00*/  LOP3.LUT R48, R14, R35, RZ, 0xc0, !PT ;  /* 0x000000230e307212 */ /* 0x001fe400078ec0ff */
[----:B------:R-:W-:-:S05]  /*3b10*/  LOP3.LUT R34, R28, UR4, RZ, 0x30, !PT ;  /* 0x000000041c227c12 */ /* 0x000fca000f8e30ff */
[----:B------:R-:W0:Y:S01]  /*3b20*/  POPC R48, R48 ;  /* 0x0000003000307309 */ /* 0x000e220000000000 */
[----:B-----5:R-:W-:-:S13]  /*3b30*/  ISETP.NE.AND P0, PT, R24, R32, PT ;  /* 0x000000201800720c */ /* 0x020fda0003f05270 */
[----:B0--34-:R-:W-:Y:S05]  /*3b40*/  @P0 BRA `(.L_x_42) ;  /* 0x0000000000080947 */ /* 0x019fea0003800000 */
[----:B------:R-:W-:-:S06]  /*3b50*/  IMAD R45, R30, 0x4, R29 ;  /* 0x000000041e2d7824 */ /* 0x000fcc00078e021d */
[----:B------:R0:W3:Y:S02]  /*3b60*/  ATOMS.ADD R45, [R45], R48 ;  /* 0x000000302d2d738c */ /* 0x0000e40000000000 */
.L_x_42:
[----:B------:R-:W-:Y:S05]  /*3b70*/  BSYNC.RECONVERGENT B0 ;  /* 0x0000000000007941 */ /* 0x000fea0003800200 */
.L_x_41:
        /* <DEDUP_REMOVED lines=35> */
[----:B------:R-:W-:-:S06]  /*3db0*/  IMAD R36, R34, 0x4, R29 ;  /* 0x0000000422247824 */ /* 0x000fcc00078e021d */
[----:B------:R0:W3:Y:S02]  /*3dc0*/  ATOMS.ADD R36, [R36], R37 ;  /* 0x000000252424738c */ /* 0x0000e40000000000 */
.L_x_44:
[----:B------:R-:W-:Y:S05]  /*3dd0*/  BSYNC.RECONVERGENT B0 ;  /* 0x0000000000007941 */ /* 0x000fea0003800200 */
.L_x_43:
        /* <DEDUP_REMOVED lines=37> */
.L_x_46:
[----:B------:R-:W-:Y:S05]  /*4030*/  BSYNC.RECONVERGENT B0 ;  /* 0x0000000000007941 */ /* 0x000fea0003800200 */
.L_x_45:
        /* <DEDUP_REMOVED lines=37> */
.L_x_48:
[----:B------:R-:W-:Y:S05]  /*4290*/  BSYNC.RECONVERGENT B0 ;  /* 0x0000000000007941 */ /* 0x000fea0003800200 */
.L_x_47:
[----:B------:R-:W-:Y:S01]  /*42a0*/  R2P PR, R40, 0x7f ;  /* 0x0000007f28007804 */ /* 0x000fe20000000000 */
[----:B---3--:R3:W4:Y:S01]  /*42b0*/  SHFL.IDX PT, R32, R32, R55, 0x1f ;  /* 0x00001f3720207589 */ /* 0x00872200000e0000 */
[----:B------:R-:W-:Y:S01]  /*42c0*/  SHF.R.U32.HI R38, RZ, UR5, R12 ;  /* 0x00000005ff267c19 */ /* 0x000fe2000801160c */
[----:B------:R-:W-:Y:S01]  /*42d0*/  BSSY.RECONVERGENT B0, `(.L_x_49) ;  /* 0x0000022000007945 */ /* 0x000fe20003800200 */
[----:B------:R-:W-:Y:S02]  /*42e0*/  IMAD.MOV.U32 R30, RZ, RZ, RZ ;  /* 0x000000ffff1e7224 */ /* 0x000fe400078e00ff */
[----:B------:R-:W-:-:S07]  /*42f0*/  LOP3.LUT R38, R38, UR4, RZ, 0x30, !PT ;  /* 0x0000000426267c12 */ /* 0x000fce000f8e30ff */
        /* <DEDUP_REMOVED lines=31> */
.L_x_50:
[----:B------:R-:W-:Y:S05]  /*44f0*/  BSYNC.RECONVERGENT B0 ;  /* 0x0000000000007941 */ /* 0x000fea0003800200 */
.L_x_49:
        /* <DEDUP_REMOVED lines=9> */
[----:B------:R-:W-:Y:S02]  /*4590*/  @!P1 LOP3.LUT R39, RZ, R39, RZ, 0x33, !PT ;  /* 0x00000027ff279212 */ /* 0x000fe400078e33ff */
[----:B------:R-:W-:Y:S02]  /*45a0*/  VOTE.ANY R55, PT, P2 ;  /* 0x0000000000377806 */ /* 0x000fe400010e0100 */
[----:B------:R-:W-:-:S02]  /*45b0*/  LOP3.LUT R28, R39, R28, RZ, 0xc0, !PT ;  /* 0x0000001c271c7212 */ /* 0x000fc400078ec0ff */
[----:B------:R-:W-:Y:S02]  /*45c0*/  VOTE.ANY R39, PT, P3 ;  /* 0x0000000000277806 */ /* 0x000fe400018e0100 */
[----:B------:R-:W-:Y:S02]  /*45d0*/  @!P2 LOP3.LUT R55, RZ, R55, RZ, 0x33, !PT ;  /* 0x00000037ff37a212 */ /* 0x000fe400078e33ff */
[----:B------:R-:W-:Y:S02]  /*45e0*/  @!P3 LOP3.LUT R39, RZ, R39, RZ, 0x33, !PT ;  /* 0x00000027ff27b212 */ /* 0x000fe400078e33ff */
[----:B------:R-:W-:Y:S02]  /*45f0*/  LOP3.LUT R28, R55, R28, RZ, 0xc0, !PT ;  /* 0x0000001c371c7212 */ /* 0x000fe400078ec0ff */
[----:B------:R-:W-:Y:S02]  /*4600*/  LOP3.LUT P0, RZ, R38, 0x80, RZ, 0xc0, !PT ;  /* 0x0000008026ff7812 */ /* 0x000fe4000780c0ff */
[----:B------:R-:W-:-:S02]  /*4610*/  VOTE.ANY R55, PT, P4 ;  /* 0x0000000000377806 */ /* 0x000fc400020e0100 */
[----:B------:R-:W-:Y:S02]  /*4620*/  LOP3.LUT R28, R39, R28, RZ, 0xc0, !PT ;  /* 0x0000001c271c7212 */ /* 0x000fe400078ec0ff */
[----:B------:R-:W-:Y:S02]  /*4630*/  VOTE.ANY R39, PT, P5 ;  /* 0x0000000000277806 */ /* 0x000fe400028e0100 */
[----:B------:R-:W-:Y:S02]  /*4640*/  @!P4 LOP3.LUT R55, RZ, R55, RZ, 0x33, !PT ;  /* 0x00000037ff37c212 */ /* 0x000fe400078e33ff */
[----:B------:R-:W-:Y:S02]  /*4650*/  @!P5 LOP3.LUT R39, RZ, R39, RZ, 0x33, !PT ;  /* 0x00000027ff27d212 */ /* 0x000fe400078e33ff */
[----:B------:R-:W-:Y:S02]  /*4660*/  LOP3.LUT R28, R55, R28, RZ, 0xc0, !PT ;  /* 0x0000001c371c7212 */ /* 0x000fe400078ec0ff */
[----:B------:R-:W-:-:S02]  /*4670*/  VOTE.ANY R55, PT, P6 ;  /* 0x0000000000377806 */ /* 0x000fc400030e0100 */
[----:B------:R-:W-:Y:S02]  /*4680*/  LOP3.LUT R28, R39, R28, RZ, 0xc0, !PT ;  /* 0x0000001c271c7212 */ /* 0x000fe400078ec0ff */
[----:B------:R-:W-:Y:S02]  /*4690*/  VOTE.ANY R39, PT, P0 ;  /* 0x0000000000277806 */ /* 0x000fe400000e0100 */
[----:B------:R-:W-:Y:S02]  /*46a0*/  @!P6 LOP3.LUT R55, RZ, R55, RZ, 0x33, !PT ;  /* 0x00000037ff37e212 */ /* 0x000fe400078e33ff */
        /* <DEDUP_REMOVED lines=8> */
[----:B------:R-:W-:-:S05]  /*4730*/  IMAD R43, R38, 0x4, R29 ;  /* 0x00000004262b7824 */ /* 0x000fca00078e021d */
[----:B------:R0:W3:Y:S02]  /*4740*/  ATOMS.ADD R60, [R43], R28 ;  /* 0x0000001c2b3c738c */ /* 0x0000e40000000000 */
.L_x_52:
[----:B------:R-:W-:Y:S05]  /*4750*/  BSYNC.RECONVERGENT B0 ;  /* 0x0000000000007941 */ /* 0x000fea0003800200 */
.L_x_51:
[----:B------:R-:W-:Y:S01]  /*4760*/  R2P PR, R40, 0x7f ;  /* 0x0000007f28007804 */ /* 0x000fe20000000000 */
[----:B---3--:R3:W4:Y:S01]  /*4770*/  SHFL.IDX PT, R39, R60, R39, 0x1f ;  /* 0x00001f273c277589 */ /* 0x00872200000e0000 */
[----:B------:R-:W-:Y:S01]  /*4780*/  SHF.R.U32.HI R58, RZ, UR5, R16 ;  /* 0x00000005ff3a7c19 */ /* 0x000fe20008011610 */
[----:B------:R-:W-:Y:S01]  /*4790*/  BSSY.RECONVERGENT B0, `(.L_x_53) ;  /* 0x0000022000007945 */ /* 0x000fe20003800200 */
[----:B------:R-:W-:Y:S02]  /*47a0*/  IMAD.MOV.U32 R64, RZ, RZ, RZ ;  /* 0x000000ffff407224 */ /* 0x000fe400078e00ff */
[----:B------:R-:W-:-:S07]  /*47b0*/  LOP3.LUT R58, R58, UR4, RZ, 0x30, !PT ;  /* 0x000000043a3a7c12 */ /* 0x000fce000f8e30ff */
[----:B------:R-:W-:Y:S02]  /*47c0*/  VOTE.ANY R38, PT, P0 ;  /* 0x0000000000267806 */ /* 0x000fe400000e0100 */
[----:B0-----:R-:W-:Y:S02]  /*47d0*/  VOTE.ANY R43, PT, P1 ;  /* 0x00000000002b7806 */ /* 0x001fe400008e0100 */
[----:B------:R-:W-:Y:S02]  /*47e0*/  @!P0 LOP3.LUT R38, RZ, R38, RZ, 0x33, !PT ;  /* 0x00000026ff268212 */ /* 0x000fe400078e33ff */
[----:B------:R-:W-:Y:S02]  /*47f0*/  @!P1 LOP3.LUT R43, RZ, R43, RZ, 0x33, !PT ;  /* 0x0000002bff2b9212 */ /* 0x000fe400078e33ff */
[----:B------:R-:W-:Y:S02]  /*4800*/  LOP3.LUT P0, RZ, R40, 0x80, RZ, 0xc0, !PT ;  /* 0x0000008028ff7812 */ /* 0x000fe4000780c0ff */
[----:B------:R-:W-:-:S02]  /*4810*/  LOP3.LUT R38, R43, R38, RZ, 0xc0, !PT ;  /* 0x000000262b267212 */ /* 0x000fc400078ec0ff */
[----:B------:R-:W-:-:S04]  /*4820*/  VOTE.ANY R43, PT, P2 ;  /* 0x00000000002b7806 */ /* 0x000fc800010e0100 */
[----:B------:R-:W-:-:S04]  /*4830*/  @!P2 LOP3.LUT R43, RZ, R43, RZ, 0x33, !PT ;  /* 0x0000002bff2ba212 */ /* 0x000fc800078e33ff */
[----:B------:R-:W-:Y:S02]  /*4840*/  LOP3.LUT R38, R43, R38, RZ, 0xc0, !PT ;  /* 0x000000262b267212 */ /* 0x000fe400078ec0ff */
        /* <DEDUP_REMOVED lines=14> */
[----:B------:R-:W-:-:S04]  /*4930*/  LOP3.LUT R55, R43, R38, RZ, 0xc0, !PT ;  /* 0x000000262b377212 */ /* 0x000fc800078ec0ff */
[----:B------:R-:W0:Y:S01]  /*4940*/  FLO.U32 R43, R55 ;  /* 0x00000037002b7300 */ /* 0x000e2200000e0000 */
[----:B------:R-:W-:-:S07]  /*4950*/  LOP3.LUT R38, R14, R55, RZ, 0xc0, !PT ;  /* 0x000000370e267212 */ /* 0x000fce00078ec0ff */
[----:B------:R-:W1:Y:S01]  /*4960*/  POPC R38, R38 ;  /* 0x0000002600267309 */ /* 0x000e620000000000 */
[----:B0-----:R-:W-:-:S13]  /*4970*/  ISETP.NE.AND P0, PT, R24, R43, PT ;  /* 0x0000002b1800720c */ /* 0x001fda0003f05270 */
[----:B-1-34-:R-:W-:Y:S05]  /*4980*/  @P0 BRA `(.L_x_54) ;  /* 0x0000000000080947 */ /* 0x01afea0003800000 */
[----:B------:R-:W-:-:S05]  /*4990*/  IMAD R55, R40, 0x4, R29 ;  /* 0x0000000428377824 */ /* 0x000fca00078e021d */
[----:B------:R0:W1:Y:S02]  /*49a0*/  ATOMS.ADD R64, [R55], R38 ;  /* 0x000000263740738c */ /* 0x0000640000000000 */
.L_x_54:
[----:B------:R-:W-:Y:S05]  /*49b0*/  BSYNC.RECONVERGENT B0 ;  /* 0x0000000000007941 */ /* 0x000fea0003800200 */
.L_x_53:
[----:B------:R-:W-:Y:S01]  /*49c0*/  R2P PR, R58, 0x7f ;  /* 0x0000007f3a007804 */ /* 0x000fe20000000000 */
[----:B-1----:R1:W3:Y:S01]  /*49d0*/  SHFL.IDX PT, R43, R64, R43, 0x1f ;  /* 0x00001f2b402b7589 */ /* 0x0022e200000e0000 */
        /* <DEDUP_REMOVED lines=30> */
[----:B------:R-:W4:Y:S01]  /*4bc0*/  POPC R40, R40 ;  /* 0x0000002800287309 */ /* 0x000f220000000000 */
[----:B0-----:R-:W-:-:S13]  /*4bd0*/  ISETP.NE.AND P0, PT, R24, R55, PT ;  /* 0x000000371800720c */ /* 0x001fda0003f05270 */
[----:B-1-34-:R-:W-:Y:S05]  /*4be0*/  @P0 BRA `(.L_x_56) ;  /* 0x0000000000080947 */ /* 0x01afea0003800000 */
[----:B------:R-:W-:-:S05]  /*4bf0*/  IMAD R59, R58, 0x4, R29 ;  /* 0x000000043a3b7824 */ /* 0x000fca00078e021d */
[----:B------:R0:W1:Y:S02]  /*4c00*/  ATOMS.ADD R62, [R59], R40 ;  /* 0x000000283b3e738c */ /* 0x0000640000000000 */
.L_x_56:
[----:B------:R-:W-:Y:S05]  /*4c10*/  BSYNC.RECONVERGENT B0 ;  /* 0x0000000000007941 */ /* 0x000fea0003800200 */
.L_x_55:
[----:B------:R-:W-:Y:S01]  /*4c20*/  R2P PR, R60, 0x7f ;  /* 0x0000007f3c007804 */ /* 0x000fe20000000000 */
[----:B--2---:R-:W-:Y:S01]  /*4c30*/  IMAD.IADD R44, R44, 0x1, R47 ;  /* 0x000000012c2c7824 */ /* 0x004fe200078e022f */
[----:B------:R-:W-:Y:S01]  /*4c40*/  BSSY.RECONVERGENT B0, `(.L_x_57) ;  /* 0x0000025000007945 */ /* 0x000fe20003800200 */
[----:B------:R-:W-:Y:S02]  /*4c50*/  IMAD.IADD R46, R46, 0x1, R49 ;  /* 0x000000012e2e7824 */ /* 0x000fe400078e0231 */
[----:B-1----:R1:W2:Y:S01]  /*4c60*/  SHFL.IDX PT, R49, R62, R55, 0x1f ;  /* 0x00001f373e317589 */ /* 0x0022a200000e0000 */
[----:B------:R-:W-:-:S07]  /*4c70*/  IMAD.MOV.U32 R64, RZ, RZ, RZ ;  /* 0x000000ffff407224 */ /* 0x000fce00078e00ff */
[----:B------:R-:W-:Y:S02]  /*4c80*/  VOTE.ANY R58, PT, P0 ;  /* 0x00000000003a7806 */ /* 0x000fe400000e0100 */
[----:B------:R-:W-:Y:S02]  /*4c90*/  VOTE.ANY R47, PT, P1 ;  /* 0x00000000002f7806 */ /* 0x000fe400008e0100 */
        /* <DEDUP_REMOVED lines=22> */
[----:B------:R-:W-:Y:S02]  /*4e00*/  SHF.R.U32.HI R58, RZ, UR5, R6 ;  /* 0x00000005ff3a7c19 */ /* 0x000fe40008011606 */
[----:B0-----:R-:W0:Y:S01]  /*4e10*/  FLO.U32 R59, R61 ;  /* 0x0000003d003b7300 */ /* 0x001e2200000e0000 */
[----:B------:R-:W-:Y:S02]  /*4e20*/  LOP3.LUT R47, R14, R61, RZ, 0xc0, !PT ;  /* 0x0000003d0e2f7212 */ /* 0x000fe400078ec0ff */
[----:B------:R-:W-:-:S05]  /*4e30*/  LOP3.LUT R58, R58, UR4, RZ, 0x30, !PT ;  /* 0x000000043a3a7c12 */ /* 0x000fca000f8e30ff */
[----:B------:R-:W3:Y:S01]  /*4e40*/  POPC R47, R47 ;  /* 0x0000002f002f7309 */ /* 0x000ee20000000000 */
[----:B0-----:R-:W-:-:S13]  /*4e50*/  ISETP.NE.AND P0, PT, R24, R59, PT ;  /* 0x0000003b1800720c */ /* 0x001fda0003f05270 */
[----:B-123--:R-:W-:Y:S05]  /*4e60*/  @P0 BRA `(.L_x_58) ;  /* 0x0000000000080947 */ /* 0x00efea0003800000 */
[----:B------:R-:W-:-:S05]  /*4e70*/  IMAD R60, R60, 0x4, R29 ;  /* 0x000000043c3c7824 */ /* 0x000fca00078e021d */
[----:B------:R0:W1:Y:S02]  /*4e80*/  ATOMS.ADD R64, [R60], R47 ;  /* 0x0000002f3c40738c */ /* 0x0000640000000000 */
.L_x_58:
[----:B------:R-:W-:Y:S05]  /*4e90*/  BSYNC.RECONVERGENT B0 ;  /* 0x0000000000007941 */ /* 0x000fea0003800200 */
.L_x_57:
[----:B------:R-:W-:Y:S01]  /*4ea0*/  R2P PR, R58, 0x7f ;  /* 0x0000007f3a007804 */ /* 0x000fe20000000000 */
[----:B------:R-:W-:Y:S01]  /*4eb0*/  IMAD.IADD R52, R51, 0x1, R52 ;  /* 0x0000000133347824 */ /* 0x000fe200078e0234 */
[----:B-1----:R1:W2:Y:S01]  /*4ec0*/  SHFL.IDX PT, R64, R64, R59, 0x1f ;  /* 0x00001f3b40407589 */ /* 0x0022a200000e0000 */
[----:B------:R-:W-:Y:S01]  /*4ed0*/  BSSY.RECONVERGENT B0, `(.L_x_59) ;  /* 0x0000024000007945 */ /* 0x000fe20003800200 */
[----:B------:R-:W-:Y:S02]  /*4ee0*/  IMAD.IADD R56, R53, 0x1, R56 ;  /* 0x0000000135387824 */ /* 0x000fe400078e0238 */
[----:B------:R-:W-:-:S07]  /*4ef0*/  IMAD.MOV.U32 R62, RZ, RZ, RZ ;  /* 0x000000ffff3e7224 */ /* 0x000fce00078e00ff */
        /* <DEDUP_REMOVED lines=25> */
[----:B------:R-:W0:Y:S01]  /*5090*/  FLO.U32 R55, R61 ;  /* 0x0000003d00377300 */ /* 0x000e2200000e0000 */
[----:B------:R-:W-:Y:S02]  /*50a0*/  LOP3.LUT R51, R14, R61, RZ, 0xc0, !PT ;  /* 0x0000003d0e337212 */ /* 0x000fe400078ec0ff */
[----:B------:R-:W-:-:S05]  /*50b0*/  LOP3.LUT R60, R60, UR4, RZ, 0x30, !PT ;  /* 0x000000043c3c7c12 */ /* 0x000fca000f8e30ff */
[----:B------:R-:W3:Y:S01]  /*50c0*/  POPC R51, R51 ;  /* 0x0000003300337309 */ /* 0x000ee20000000000 */
[----:B0-----:R-:W-:-:S13]  /*50d0*/  ISETP.NE.AND P0, PT, R24, R55, PT ;  /* 0x000000371800720c */ /* 0x001fda0003f05270 */
[----:B-123--:R-:W-:Y:S05]  /*50e0*/  @P0 BRA `(.L_x_60) ;  /* 0x0000000000080947 */ /* 0x00efea0003800000 */
[----:B------:R-:W-:-:S05]  /*50f0*/  IMAD R58, R58, 0x4, R29 ;  /* 0x000000043a3a7824 */ /* 0x000fca00078e021d */
[----:B------:R0:W1:Y:S02]  /*5100*/  ATOMS.ADD R62, [R58], R51 ;  /* 0x000000333a3e738c */ /* 0x0000640000000000 */
.L_x_60:
[----:B------:R-:W-:Y:S05]  /*5110*/  BSYNC.RECONVERGENT B0 ;  /* 0x0000000000007941 */ /* 0x000fea0003800200 */
.L_x_59:
[----:B------:R-:W-:Y:S01]  /*5120*/  R2P PR, R60, 0x7f ;  /* 0x0000007f3c007804 */ /* 0x000fe20000000000 */
[----:B------:R-:W-:Y:S01]  /*5130*/  IMAD.IADD R48, R48, 0x1, R45 ;  /* 0x0000000130307824 */ /* 0x000fe200078e022d */
[----:B-1----:R1:W2:Y:S01]  /*5140*/  SHFL.IDX PT, R62, R62, R55, 0x1f ;  /* 0x00001f373e3e7589 */ /* 0x0022a200000e0000 */
[----:B------:R-:W-:Y:S01]  /*5150*/  BSSY.RECONVERGENT B0, `(.L_x_61) ;  /* 0x0000024000007945 */ /* 0x000fe20003800200 */
[----:B------:R-:W-:-:S09]  /*5160*/  IMAD.MOV.U32 R66, RZ, RZ, RZ ;  /* 0x000000ffff427224 */ /* 0x000fd200078e00ff */
        /* <DEDUP_REMOVED lines=23> */
[----:B------:R-:W-:Y:S01]  /*52e0*/  LOP3.LUT R53, R58, R53, RZ, 0xc0, !PT ;  /* 0x000000353a357212 */ /* 0x000fe200078ec0ff */
[----:B------:R-:W-:Y:S01]  /*52f0*/  IMAD.IADD R58, R37, 0x1, R36 ;  /* 0x00000001253a7824 */ /* 0x000fe200078e0224 */
        /* <DEDUP_REMOVED lines=9> */
.L_x_62:
[----:B------:R-:W-:Y:S05]  /*5390*/  BSYNC.RECONVERGENT B0 ;  /* 0x0000000000007941 */ /* 0x000fea0003800200 */
.L_x_61:
[----:B------:R-:W-:Y:S01]  /*53a0*/  R2P PR, R36, 0x7f ;  /* 0x0000007f24007804 */ /* 0x000fe20000000000 */
[----:B------:R-:W-:Y:S01]  /*53b0*/  IMAD.IADD R34, R35, 0x1, R34 ;  /* 0x0000000123227824 */ /* 0x000fe200078e0222 */
[----:B------:R-:W-:Y:S01]  /*53c0*/  BSSY.RECONVERGENT B0, `(.L_x_63) ;  /* 0x0000022000007945 */ /* 0x000fe20003800200 */
[----:B------:R-:W-:-:S10]  /*53d0*/  IMAD.MOV.U32 R55, RZ, RZ, RZ ;  /* 0x000000ffff377224 */ /* 0x000fd400078e00ff */
        /* <DEDUP_REMOVED lines=24> */
[----:B-1----:R0:W1:Y:S02]  /*5560*/  SHFL.IDX PT, R60, R66, R45, 0x1f ;  /* 0x00001f2d423c7589 */ /* 0x00206400000e0000 */
[----:B------:R-:W2:Y:S01]  /*5570*/  FLO.U32 R59, R53 ;  /* 0x00000035003b7300 */ /* 0x000ea200000e0000 */
[----:B------:R-:W-:-:S07]  /*5580*/  LOP3.LUT R35, R14, R53, RZ, 0xc0, !PT ;  /* 0x000000350e237212 */ /* 0x000fce00078ec0ff */
[----:B------:R-:W3:Y:S01]  /*5590*/  POPC R35, R35 ;  /* 0x0000002300237309 */ /* 0x000ee20000000000 */
[----:B--2---:R-:W-:-:S13]  /*55a0*/  ISETP.NE.AND P0, PT, R24, R59, PT ;  /* 0x0000003b1800720c */ /* 0x004fda0003f05270 */
[----:B01-3--:R-:W-:Y:S05]  /*55b0*/  @P0 BRA `(.L_x_64) ;  /* 0x0000000000080947 */ /* 0x00bfea0003800000 */
[----:B------:R-:W-:-:S05]  /*55c0*/  IMAD R36, R36, 0x4, R29 ;  /* 0x0000000424247824 */ /* 0x000fca00078e021d */
[----:B------:R0:W1:Y:S02]  /*55d0*/  ATOMS.ADD R55, [R36], R35 ;  /* 0x000000232437738c */ /* 0x0000640000000000 */
.L_x_64:
[----:B------:R-:W-:Y:S05]  /*55e0*/  BSYNC.RECONVERGENT B0 ;  /* 0x0000000000007941 */ /* 0x000fea0003800200 */
.L_x_63:
[----:B------:R-:W-:Y:S01]  /*55f0*/  R2P PR, R26, 0x7f ;  /* 0x0000007f1a007804 */ /* 0x000fe20000000000 */
[----:B01----:R0:W1:Y:S01]  /*5600*/  SHFL.IDX PT, R36, R55, R59, 0x1f ;  /* 0x00001f3b37247589 */ /* 0x00306200000e0000 */
[----:B------:R-:W-:Y:S11]  /*5610*/  BSSY.RECONVERGENT B0, `(.L_x_65) ;  /* 0x0000021000007945 */ /* 0x000ff60003800200 */
[----:B------:R-:W-:-:S02]  /*5620*/  VOTE.ANY R45, PT, P0 ;  /* 0x00000000002d7806 */ /* 0x000fc400000e0100 */
[----:B------:R-:W-:Y:S02]  /*5630*/  VOTE.ANY R66, PT, P1 ;  /* 0x0000000000427806 */ /* 0x000fe400008e0100 */
[----:B------:R-:W-:Y:S02]  /*5640*/  @!P0 LOP3.LUT R45, RZ, R45, RZ, 0x33, !PT ;  /* 0x0000002dff2d8212 */ /* 0x000fe400078e33ff */
[----:B------:R-:W-:Y:S02]  /*5650*/  @!P1 LOP3.LUT R66, RZ, R66, RZ, 0x33, !PT ;  /* 0x00000042ff429212 */ /* 0x000fe400078e33ff */
[----:B------:R-:W-:Y:S02]  /*5660*/  LOP3.LUT P0, RZ, R26, 0x80, RZ, 0xc0, !PT ;  /* 0x000000801aff7812 */ /* 0x000fe4000780c0ff */
        /* <DEDUP_REMOVED lines=19> */
[----:B------:R-:W2:Y:S01]  /*57a0*/  FLO.U32 R53, R45 ;  /* 0x0000002d00357300 */ /* 0x000ea200000e0000 */
[----:B------:R-:W-:-:S07]  /*57b0*/  LOP3.LUT R14, R14, R45, RZ, 0xc0, !PT ;  /* 0x0000002d0e0e7212 */ /* 0x000fce00078ec0ff */
[----:B0-----:R0:W3:Y:S01]  /*57c0*/  POPC R55, R14 ;  /* 0x0000000e00377309 */ /* 0x0010e20000000000 */
[----:B--2---:R-:W-:Y:S01]  /*57d0*/  ISETP.NE.AND P0, PT, R24, R53, PT ;  /* 0x000000351800720c */ /* 0x004fe20003f05270 */
[----:B------:R-:W-:-:S12]  /*57e0*/  IMAD.MOV.U32 R24, RZ, RZ, RZ ;  /* 0x000000ffff187224 */ /* 0x000fd800078e00ff */
[----:B01-3--:R-:W-:Y:S05]  /*57f0*/  @P0 BRA `(.L_x_66) ;  /* 0x0000000000080947 */ /* 0x00bfea0003800000 */
[----:B------:R-:W-:-:S06]  /*5800*/  IMAD R24, R26, 0x4, R29 ;  /* 0x000000041a187824 */ /* 0x000fcc00078e021d */
[----:B------:R0:W1:Y:S02]  /*5810*/  ATOMS.ADD R24, [R24], R55 ;  /* 0x000000371818738c */ /* 0x0000640000000000 */
.L_x_66:
[----:B------:R-:W-:Y:S05]  /*5820*/  BSYNC.RECONVERGENT B0 ;  /* 0x0000000000007941 */ /* 0x000fea0003800200 */
.L_x_65:
[----:B------:R-:W-:Y:S01]  /*5830*/  BAR.SYNC.DEFER_BLOCKING 0x0 ;  /* 0x0000000000007b1d */ /* 0x000fe20000010000 */
[----:B------:R-:W-:Y:S01]  /*5840*/  IMAD.IADD R26, R40, 0x1, R49 ;  /* 0x00000001281a7824 */ /* 0x000fe200078e0231 */
[----:B------:R-:W-:Y:S01]  /*5850*/  ISETP.NE.AND P0, PT, R50, RZ, PT ;  /* 0x000000ff3200720c */ /* 0x000fe20003f05270 */
[----:B------:R-:W-:Y:S02]  /*5860*/  IMAD.IADD R28, R28, 0x1, R39 ;  /* 0x000000011c1c7824 */ /* 0x000fe400078e0227 */
[----:B------:R-:W-:Y:S01]  /*5870*/  IMAD R40, R44, 0x4, R7 ;  /* 0x000000042c287824 */ /* 0x000fe200078e0207 */
[----:B------:R-:W-:Y:S01]  /*5880*/  BSSY B1, `(.L_x_67) ;  /* 0x000005c000017945 */ /* 0x000fe20003800000 */
[----:B------:R-:W-:Y:S01]  /*5890*/  IMAD.IADD R14, R38, 0x1, R43 ;  /* 0x00000001260e7824 */ /* 0x000fe200078e022b */
[----:B-1----:R-:W1:Y:S01]  /*58a0*/  SHFL.IDX PT, R24, R24, R53, 0x1f ;  /* 0x00001f3518187589 */ /* 0x002e6200000e0000 */
[----:B------:R-:W-:Y:S02]  /*58b0*/  IMAD R39, R46, 0x4, R7 ;  /* 0x000000042e277824 */ /* 0x000fe400078e0207 */
[----:B------:R-:W-:-:S02]  /*58c0*/  IMAD.IADD R60, R37, 0x1, R60 ;  /* 0x00000001253c7824 */ /* 0x000fc400078e023c */
[--C-:B------:R-:W-:Y:S02]  /*58d0*/  IMAD R38, R52, 0x4, R7.reuse ;  /* 0x0000000434267824 */ /* 0x100fe400078e0207 */
[----:B------:R-:W-:Y:S02]  /*58e0*/  IMAD.IADD R32, R33, 0x1, R32 ;  /* 0x0000000121207824 */ /* 0x000fe400078e0220 */
[----:B------:R-:W-:Y:S02]  /*58f0*/  IMAD.IADD R44, R35, 0x1, R36 ;  /* 0x00000001232c7824 */ /* 0x000fe400078e0224 */
[--C-:B------:R-:W-:Y:S02]  /*5900*/  IMAD R37, R56, 0x4, R7.reuse ;  /* 0x0000000438257824 */ /* 0x100fe400078e0207 */
[----:B------:R-:W-:Y:S02]  /*5910*/  IMAD.IADD R30, R31, 0x1, R30 ;  /* 0x000000011f1e7824 */ /* 0x000fe400078e021e */
[--C-:B------:R-:W-:Y:S01]  /*5920*/  IMAD R36, R48, 0x4, R7.reuse ;  /* 0x0000000430247824 */ /* 0x100fe200078e0207 */
[----:B------:R2:W-:Y:S01]  /*5930*/  STS [R40+-0x4], R27 ;  /* 0xfffffc1b28007388 */ /* 0x0005e20000000800 */
[----:B------:R-:W-:-:S02]  /*5940*/  IMAD R35, R58, 0x4, R7 ;  /* 0x000000043a237824 */ /* 0x000fc400078e0207 */
[--C-:B------:R-:W-:Y:S01]  /*5950*/  IMAD R34, R34, 0x4, R7.reuse ;  /* 0x0000000422227824 */ /* 0x100fe200078e0207 */
[----:B------:R-:W-:Y:S01]  /*5960*/  STS [R39+-0x4], R22 ;  /* 0xfffffc1627007388 */ /* 0x000fe20000000800 */
[--C-:B------:R-:W-:Y:S02]  /*5970*/  IMAD R33, R32, 0x4, R7.reuse ;  /* 0x0000000420217824 */ /* 0x100fe400078e0207 */
[----:B------:R-:W-:Y:S01]  /*5980*/  IMAD.IADD R64, R47, 0x1, R64 ;  /* 0x000000012f407824 */ /* 0x000fe200078e0240 */
[----:B------:R-:W-:Y:S01]  /*5990*/  STS [R38+-0x4], R21 ;  /* 0xfffffc1526007388 */ /* 0x000fe20000000800 */
[--C-:B------:R-:W-:Y:S02]  /*59a0*/  IMAD R32, R30, 0x4, R7.reuse ;  /* 0x000000041e207824 */ /* 0x100fe400078e0207 */
[----:B------:R-:W-:Y:S01]  /*59b0*/  IMAD.IADD R62, R51, 0x1, R62 ;  /* 0x00000001333e7824 */ /* 0x000fe200078e023e */
[----:B------:R-:W-:Y:S01]  /*59c0*/  STS [R37+-0x4], R18 ;  /* 0xfffffc1225007388 */ /* 0x000fe20000000800 */
[----:B------:R-:W-:-:S02]  /*59d0*/  IMAD R31, R28, 0x4, R7 ;  /* 0x000000041c1f7824 */ /* 0x000fc400078e0207 */
[--C-:B------:R-:W-:Y:S01]  /*59e0*/  IMAD R30, R14, 0x4, R7.reuse ;  /* 0x000000040e1e7824 */ /* 0x100fe200078e0207 */
[----:B------:R-:W-:Y:S01]  /*59f0*/  STS [R36+-0x4], R23 ;  /* 0xfffffc1724007388 */ /* 0x000fe20000000800 */
[--C-:B------:R-:W-:Y:S02]  /*5a00*/  IMAD R29, R26, 0x4, R7.reuse ;  /* 0x000000041a1d7824 */ /* 0x100fe400078e0207 */
[----:B-1----:R-:W-:Y:S01]  /*5a10*/  IMAD.IADD R24, R55, 0x1, R24 ;  /* 0x0000000137187824 */ /* 0x002fe200078e0218 */
[----:B------:R-:W-:Y:S01]  /*5a20*/  STS [R35+-0x4], R20 ;  /* 0xfffffc1423007388 */ /* 0x000fe20000000800 */
[--C-:B------:R-:W-:Y:S02]  /*5a30*/  IMAD R28, R64, 0x4, R7.reuse ;  /* 0x00000004401c7824 */ /* 0x100fe400078e0207 */
[--C-:B--2---:R-:W-:Y:S01]  /*5a40*/  IMAD R27, R62, 0x4, R7.reuse ;  /* 0x000000043e1b7824 */ /* 0x104fe200078e0207 */
[----:B------:R1:W-:Y:S01]  /*5a50*/  STS [R34+-0x4], R25 ;  /* 0xfffffc1922007388 */ /* 0x0003e20000000800 */
[----:B------:R-:W-:-:S02]  /*5a60*/  IMAD R26, R60, 0x4, R7 ;  /* 0x000000043c1a7824 */ /* 0x000fc400078e0207 */
[--C-:B------:R-:W-:Y:S01]  /*5a70*/  IMAD R24, R24, 0x4, R7.reuse ;  /* 0x0000000418187824 */ /* 0x100fe200078e0207 */
[----:B------:R-:W-:Y:S04]  /*5a80*/  STS [R33+-0x4], R10 ;  /* 0xfffffc0a21007388 */ /* 0x000fe80000000800 */
[----:B------:R-:W-:Y:S01]  /*5a90*/  STS [R32+-0x4], R17 ;  /* 0xfffffc1120007388 */ /* 0x000fe20000000800 */
[----:B-1----:R-:W-:-:S03]  /*5aa0*/  IMAD R25, R44, 0x4, R7 ;  /* 0x000000042c197824 */ /* 0x002fc600078e0207 */
[----:B------:R-:W-:Y:S04]  /*5ab0*/  STS [R31+-0x4], R12 ;  /* 0xfffffc0c1f007388 */ /* 0x000fe80000000800 */
[----:B------:R1:W-:Y:S04]  /*5ac0*/  STS [R30+-0x4], R19 ;  /* 0xfffffc131e007388 */ /* 0x0003e80000000800 */
[----:B------:R2:W-:Y:S04]  /*5ad0*/  STS [R29+-0x4], R16 ;  /* 0xfffffc101d007388 */ /* 0x0005e80000000800 */
[----:B------:R2:W-:Y:S01]  /*5ae0*/  STS [R28+-0x4], R9 ;  /* 0xfffffc091c007388 */ /* 0x0005e20000000800 */
[----:B-1----:R-:W-:-:S03]  /*5af0*/  IMAD R19, R3, 0x8, R7 ;  /* 0x0000000803137824 */ /* 0x002fc600078e0207 */
[----:B------:R2:W-:Y:S04]  /*5b00*/  STS [R27+-0x4], R6 ;  /* 0xfffffc061b007388 */ /* 0x0005e80000000800 */
[----:B------:R2:W-:Y:S04]  /*5b10*/  STS [R26+-0x4], R11 ;  /* 0xfffffc0b1a007388 */ /* 0x0005e80000000800 */
[----:B------:R2:W-:Y:S04]  /*5b20*/  STS [R25+-0x4], R8 ;  /* 0xfffffc0819007388 */ /* 0x0005e80000000800 */
[----:B------:R2:W-:Y:S01]  /*5b30*/  STS [R24+-0x4], R13 ;  /* 0xfffffc0d18007388 */ /* 0x0005e20000000800 */
[----:B------:R-:W-:Y:S05]  /*5b40*/  @P0 BRA `(.L_x_68) ;  /* 0x0000000000bc0947 */ /* 0x000fea0003800000 */
[----:B------:R-:W1:Y:S02]  /*5b50*/  LDCU.64 UR8, c[0x0][0x398] ;  /* 0x00007300ff0877ac */ /* 0x000e640008000a00 */
[----:B-1----:R-:W-:-:S04]  /*5b60*/  LEA R10, P0, R3, UR8, 0x3 ;  /* 0x00000008030a7c11 */ /* 0x002fc8000f8018ff */
[----:B--2---:R-:W-:-:S05]  /*5b70*/  LEA.HI.X R11, R3, UR9, RZ, 0x3, P0 ;  /* 0x00000009030b7c11 */ /* 0x004fca00080f1cff */
[----:B------:R-:W2:Y:S01]  /*5b80*/  LDG.E.64 R8, desc[UR6][R10.64] ;  /* 0x000000060a087981 */ /* 0x000ea2000c1e1b00 */
[----:B------:R-:W-:Y:S02]  /*5b90*/  SHF.R.S32.HI R13, RZ, 0x1f, R15 ;  /* 0x0000001fff0d7819 */ /* 0x000fe4000001140f */
[----:B--2---:R-:W-:-:S05]  /*5ba0*/  IADD3 R8, P0, PT, -R15, R8, RZ ;  /* 0x000000080f087210 */ /* 0x004fca0007f1e1ff */
[----:B------:R-:W-:Y:S01]  /*5bb0*/  IMAD.X R9, R9, 0x1, ~R13, P0 ;  /* 0x0000000109097824 */ /* 0x000fe200000e0e0d */
[----:B------:R-:W-:Y:S01]  /*5bc0*/  ISETP.GE.AND P0, PT, R42, 0x1, PT ;  /* 0x000000012a00780c */ /* 0x000fe20003f06270 */
[----:B------:R-:W-:-:S03]  /*5bd0*/  IMAD.MOV.U32 R13, RZ, RZ, R0 ;  /* 0x000000ffff0d7224 */ /* 0x000fc600078e0000 */
[----:B------:R1:W-:Y:S09]  /*5be0*/  STS.64 [R19+0x6600], R8 ;  /* 0x0066000813007388 */ /* 0x0003f20000000a00 */
[----:B------:R-:W-:Y:S05]  /*5bf0*/  @!P0 BRA `(.L_x_69) ;  /* 0x00000000006c8947 */ /* 0x000fea0003800000 */
[----:B------:R-:W-:Y:S01]  /*5c00*/  BSSY B0, `(.L_x_70) ;  /* 0x0000019000007945 */ /* 0x000fe20003800000 */
[----:B------:R-:W-:Y:S02]  /*5c10*/  IMAD.MOV.U32 R6, RZ, RZ, -0x1 ;  /* 0xffffffffff067424 */ /* 0x000fe400078e00ff */
[----:B------:R-:W-:Y:S02]  /*5c20*/  IMAD.MOV.U32 R10, RZ, RZ, R42 ;  /* 0x000000ffff0a7224 */ /* 0x000fe400078e002a */
[----:B------:R-:W-:-:S07]  /*5c30*/  IMAD.MOV.U32 R13, RZ, RZ, R0 ;  /* 0x000000ffff0d7224 */ /* 0x000fce00078e0000 */
.L_x_74:
[----:B-1----:R-:W1:Y:S01]  /*5c40*/  LDC.64 R8, c[0x0][0x380] ;  /* 0x0000e000ff087b82 */ /* 0x002e620000000a00 */
[----:B------:R-:W-:Y:S01]  /*5c50*/  VIADD R17, R10, 0xffffffff ;  /* 0xffffffff0a117836 */ /* 0x000fe20000000000 */
[----:B------:R-:W-:Y:S03]  /*5c60*/  BSSY B2, `(.L_x_71) ;  /* 0x0000008000027945 */ /* 0x000fe60003800000 */
[----:B------:R-:W-:-:S04]  /*5c70*/  IMAD R11, R17, 0x100, R3 ;  /* 0x00000100110b7824 */ /* 0x000fc800078e0203 */
[----:B-1----:R-:W-:-:S07]  /*5c80*/  IMAD.WIDE R8, R11, 0x4, R8 ;  /* 0x000000040b087825 */ /* 0x002fce00078e0208 */
.L_x_72:
[----:B------:R-:W-:Y:S05]  /*5c90*/  YIELD ;  /* 0x0000000000007946 */ /* 0x000fea0003800000 */
[----:B------:R1:W-:Y:S06]  /*5ca0*/  MEMBAR.SC.CTA ;  /* 0x0000000000007992 */ /* 0x0003ec0000000000 */
[----:B-1----:R-:W2:Y:S02]  /*5cb0*/  LDG.E.STRONG.SYS R11, desc[UR6][R8.64] ;  /* 0x00000006080b7981 */ /* 0x002ea4000c1f5900 */
[----:B--2---:R-:W-:-:S13]  /*5cc0*/  ISETP.NE.AND P0, PT, R11, RZ, PT ;  /* 0x000000ff0b00720c */ /* 0x004fda0003f05270 */
[----:B------:R-:W-:Y:S05]  /*5cd0*/  @!P0 BRA `(.L_x_72) ;  /* 0xfffffffc00ec8947 */ /* 0x000fea000383ffff */
[----:B------:R-:W-:Y:S05]  /*5ce0*/  BSYNC B2 ;  /* 0x0000000000027941 */ /* 0x000fea0003800000 */
.L_x_71:
[----:B------:R-:W-:Y:S01]  /*5cf0*/  BSSY.RECONVERGENT B2, `(.L_x_73) ;  /* 0x0000006000027945 */ /* 0x000fe20003800200 */
[C---:B------:R-:W-:Y:S02]  /*5d00*/  ISETP.GT.AND P0, PT, R11.reuse, -0x1, PT ;  /* 0xffffffff0b00780c */ /* 0x040fe40003f04270 */
[----:B------:R-:W-:Y:S01]  /*5d10*/  LOP3.LUT R8, R11, 0x3fffffff, RZ, 0xc0, !PT ;  /* 0x3fffffff0b087812 */ /* 0x000fe200078ec0ff */
[----:B------:R-:W-:Y:S05]  /*5d20*/  WARPSYNC.EXCLUSIVE R6 ;  /* 0x0000000006007348 */ /* 0x000fea0003a00000 */
[----:B------:R-:W-:-:S05]  /*5d30*/  IMAD.IADD R13, R8, 0x1, R13 ;  /* 0x00000001080d7824 */ /* 0x000fca00078e020d */
[----:B------:R-:W-:-:S07]  /*5d40*/  VOTE.ANY R6, PT, P0 ;  /* 0x0000000000067806 */ /* 0x000fce00000e0100 */
[----:B------:R-:W-:Y:S05]  /*5d50*/  BSYNC.RECONVERGENT B2 ;  /* 0x0000000000027941 */ /* 0x000fea0003800200 */
.L_x_73:
[----:B------:R-:W-:Y:S01]  /*5d60*/  ISETP.GT.U32.AND P1, PT, R10, 0x1, PT ;  /* 0x000000010a00780c */ /* 0x000fe20003f24070 */
[----:B------:R-:W-:-:S12]  /*5d70*/  IMAD.MOV.U32 R10, RZ, RZ, R17 ;  /* 0x000000ffff0a7224 */ /* 0x000fd800078e0011 */
[----:B------:R-:W-:Y:S05]  /*5d80*/  @P0 BRA P1, `(.L_x_74) ;  /* 0xfffffffc00ac0947 */ /* 0x000fea000083ffff */
[----:B------:R-:W-:Y:S05]  /*5d90*/  BSYNC B0 ;  /* 0x0000000000007941 */ /* 0x000fea0003800000 */
.L_x_70:
[----:B------:R2:W3:Y:S02]  /*5da0*/  LDS.64 R8, [R19+0x6600] ;  /* 0x0066000013087984 */ /* 0x0004e40000000a00 */
.L_x_69:
[----:B------:R-:W4:Y:S01]  /*5db0*/  LDC.64 R10, c[0x0][0x380] ;  /* 0x0000e000ff0a7b82 */ /* 0x000f220000000a00 */
[C---:B------:R-:W-:Y:S01]  /*5dc0*/  IMAD.IADD R17, R13.reuse, 0x1, -R0 ;  /* 0x000000010d117824 */ /* 0x040fe200078e0a00 */
[----:B------:R-:W-:Y:S01]  /*5dd0*/  LOP3.LUT R13, R13, 0x80000000, RZ, 0xfc, !PT ;  /* 0x800000000d0d7812 */ /* 0x000fe200078efcff */
[----:B------:R-:W-:-:S03]  /*5de0*/  IMAD R21, R42, 0x100, R3 ;  /* 0x000001002a157824 */ /* 0x000fc600078e0203 */
[----:B-1-3--:R-:W-:-:S04]  /*5df0*/  IADD3 R8, P0, PT, R17, R8, RZ ;  /* 0x0000000811087210 */ /* 0x00afc80007f1e0ff */
[----:B------:R-:W-:-:S05]  /*5e00*/  LEA.HI.X.SX32 R9, R17, R9, 0x1, P0 ;  /* 0x0000000911097211 */ /* 0x000fca00000f0eff */
[----:B------:R1:W-:Y:S01]  /*5e10*/  STS.64 [R19+0x6600], R8 ;  /* 0x0066000813007388 */ /* 0x0003e20000000a00 */
[----:B----4-:R-:W-:-:S05]  /*5e20*/  IMAD.WIDE R10, R21, 0x4, R10 ;  /* 0x00000004150a7825 */ /* 0x010fca00078e020a */
[----:B------:R1:W-:Y:S02]  /*5e30*/  STG.E.STRONG.SYS desc[UR6][R10.64], R13 ;  /* 0x0000000d0a007986 */ /* 0x0003e4000c115906 */
.L_x_68:
[----:B------:R-:W-:Y:S05]  /*5e40*/  BSYNC B1 ;  /* 0x0000000000017941 */ /* 0x000fea0003800000 */
.L_x_67:
[----:B------:R-:W3:Y:S01]  /*5e50*/  LDC R23, c[0x0][0x3c0] ;  /* 0x0000f000ff177b82 */ /* 0x000ee20000000800 */
[----:B--2---:R-:W-:-:S07]  /*5e60*/  VIADD R6, R54, 0x1980 ;  /* 0x0000198036067836 */ /* 0x004fce0000000000 */
[----:B-1----:R-:W1:Y:S01]  /*5e70*/  LDC.64 R10, c[0x0][0x390] ;  /* 0x0000e400ff0a7b82 */ /* 0x002e620000000a00 */
[----:B---3--:R-:W-:Y:S02]  /*5e80*/  ISETP.GE.AND P0, PT, R6, R23, PT ;  /* 0x000000170600720c */ /* 0x008fe40003f06270 */
[----:B-1----:R-:W-:-:S04]  /*5e90*/  ISETP.EQ.U32.AND P1, PT, R10, RZ, PT ;  /* 0x000000ff0a00720c */ /* 0x002fc80003f22070 */
[----:B------:R-:W-:-:S04]  /*5ea0*/  ISETP.EQ.OR.EX P0, PT, R11, RZ, !P0, P1 ;  /* 0x000000ff0b00720c */ /* 0x000fc80004702710 */
[----:B------:R-:W-:-:S13]  /*5eb0*/  ISETP.GT.U32.OR P0, PT, R3, 0xff, P0 ;  /* 0x000000ff0300780c */ /* 0x000fda0000704470 */
[----:B------:R-:W-:Y:S05]  /*5ec0*/  @P0 BRA `(.L_x_75) ;  /* 0x0000000000200947 */ /* 0x000fea0003800000 */
[----:B------:R-:W1:Y:S01]  /*5ed0*/  LDS.64 R8, [R19+0x6600] ;  /* 0x0066000013087984 */ /* 0x000e620000000a00 */
[C---:B------:R-:W-:Y:S02]  /*5ee0*/  LEA R10, P2, R3.reuse, R10, 0x3 ;  /* 0x0000000a030a7211 */ /* 0x040fe400078418ff */
[--C-:B------:R-:W-:Y:S02]  /*5ef0*/  SHF.R.S32.HI R13, RZ, 0x1f, R0.reuse ;  /* 0x0000001fff0d7819 */ /* 0x100fe40000011400 */
[----:B------:R-:W-:Y:S02]  /*5f00*/  LEA.HI.X R11, R3, R11, RZ, 0x3, P2 ;  /* 0x0000000b030b7211 */ /* 0x000fe400010f1cff */
[----:B-1----:R-:W-:Y:S02]  /*5f10*/  IADD3 R8, P0, P1, R8, R15, R0 ;  /* 0x0000000f08087210 */ /* 0x002fe4000791e000 */
[----:B------:R-:W-:-:S04]  /*5f20*/  SHF.R.S32.HI R15, RZ, 0x1f, R15 ;  /* 0x0000001fff0f7819 */ /* 0x000fc8000001140f */
[----:B------:R-:W-:-:S05]  /*5f30*/  IADD3.X R9, PT, PT, R9, R15, R13, P0, P1 ;  /* 0x0000000f09097210 */ /* 0x000fca00007e240d */
[----:B------:R1:W-:Y:S02]  /*5f40*/  STG.E.64 desc[UR6][R10.64], R8 ;  /* 0x000000080a007986 */ /* 0x0003e4000c101b06 */
.L_x_75:
[----:B------:R-:W-:Y:S01]  /*5f50*/  ISETP.GT.AND P0, PT, R6, R23, PT ;  /* 0x000000170600720c */ /* 0x000fe20003f04270 */
[----:B------:R-:W-:Y:S05]  /*5f60*/  WARPSYNC.ALL ;  /* 0x0000000000007948 */ /* 0x000fea0003800000 */
[----:B------:R-:W-:Y:S01]  /*5f70*/  BAR.SYNC.DEFER_BLOCKING 0x0 ;  /* 0x0000000000007b1d */ /* 0x000fe20000010000 */
[----:B------:R-:W-:-:S06]  /*5f80*/  IMAD R22, R3, 0x4, R7 ;  /* 0x0000000403167824 */ /* 0x000fcc00078e0207 */
[----:B------:R-:W-:Y:S05]  /*5f90*/  @P0 BRA `(.L_x_76) ;  /* 0x0000000c003c0947 */ /* 0x000fea0003800000 */
[----:B------:R-:W2:Y:S01]  /*5fa0*/  LDS R0, [R22] ;  /* 0x0000000016007984 */ /* 0x000ea20000000800 */
[----:B------:R-:W2:Y:S01]  /*5fb0*/  LDCU UR5, c[0x0][0x3c4] ;  /* 0x00007880ff0577ac */ /* 0x000ea20008000800 */
[----:B------:R-:W3:Y:S01]  /*5fc0*/  LDCU.64 UR8, c[0x0][0x3a0] ;  /* 0x00007400ff0877ac */ /* 0x000ee20008000a00 */
[----:B--2---:R-:W-:Y:S02]  /*5fd0*/  SHF.R.U32.HI R6, RZ, UR5, R0 ;  /* 0x00000005ff067c19 */ /* 0x004fe40008011600 */
[----:B------:R-:W-:Y:S02]  /*5fe0*/  LOP3.LUT R15, R0, 0x80000000, RZ, 0x3c, !PT ;  /* 0x80000000000f7812 */ /* 0x000fe400078e3cff */
[----:B------:R-:W-:-:S05]  /*5ff0*/  LOP3.LUT R6, R6, UR4, RZ, 0x30, !PT ;  /* 0x0000000406067c12 */ /* 0x000fca000f8e30ff */
[----:B-1----:R-:W-:-:S06]  /*6000*/  IMAD R8, R6, 0x8, R7 ;  /* 0x0000000806087824 */ /* 0x002fcc00078e0207 */
[----:B------:R-:W1:Y:S02]  /*6010*/  LDS.64 R8, [R8+0x6600] ;  /* 0x0066000008087984 */ /* 0x000e640000000a00 */
[----:B-1----:R-:W-:-:S05]  /*6020*/  IADD3 R6, P1, PT, R8, R3, RZ ;  /* 0x0000000308067210 */ /* 0x002fca0007f3e0ff */
[----:B------:R-:W-:Y:S01]  /*6030*/  IMAD.X R9, RZ, RZ, R9, P1 ;  /* 0x000000ffff097224 */ /* 0x000fe200008e0609 */
[----:B---3--:R-:W-:-:S04]  /*6040*/  LEA R10, P1, R6, UR8, 0x2 ;  /* 0x00000008060a7c11 */ /* 0x008fc8000f8210ff */
[----:B------:R-:W-:-:S05]  /*6050*/  LEA.HI.X R11, R6, UR9, R9, 0x2, P1 ;  /* 0x00000009060b7c11 */ /* 0x000fca00088f1409 */
[----:B------:R-:W-:Y:S01]  /*6060*/  STG.E desc[UR6][R10.64], R15 ;  /* 0x0000000f0a007986 */ /* 0x000fe2000c101906 */
[----:B------:R-:W-:-:S03]  /*6070*/  NOP ;  /* 0x0000000000007918 */ /* 0x000fc60000000000 */
[----:B------:R-:W1:Y:S02]  /*6080*/  LDS R0, [R22+0x600] ;  /* 0x0006000016007984 */ /* 0x000e640000000800 */
[----:B-1----:R-:W-:Y:S02]  /*6090*/  SHF.R.U32.HI R6, RZ, UR5, R0 ;  /* 0x00000005ff067c19 */ /* 0x002fe40008011600 */
[----:B------:R-:W-:Y:S02]  /*60a0*/  LOP3.LUT R15, R0, 0x80000000, RZ, 0x3c, !PT ;  /* 0x80000000000f7812 */ /* 0x000fe400078e3cff */
[----:B------:R-:W-:-:S05]  /*60b0*/  LOP3.LUT R6, R6, UR4, RZ, 0x30, !PT ;  /* 0x0000000406067c12 */ /* 0x000fca000f8e30ff */
[----:B------:R-:W-:-:S06]  /*60c0*/  IMAD R8, R6, 0x8, R7 ;  /* 0x0000000806087824 */ /* 0x000fcc00078e0207 */
[----:B------:R-:W1:Y:S02]  /*60d0*/  LDS.64 R8, [R8+0x6600] ;  /* 0x0066000008087984 */ /* 0x000e640000000a00 */
[----:B-1----:R-:W-:-:S05]  /*60e0*/  IADD3 R6, P1, PT, R8, R3, RZ ;  /* 0x0000000308067210 */ /* 0x002fca0007f3e0ff */
[----:B------:R-:W-:Y:S01]  /*60f0*/  IMAD.X R9, RZ, RZ, R9, P1 ;  /* 0x000000ffff097224 */ /* 0x000fe200008e0609 */
[----:B------:R-:W-:-:S04]  /*6100*/  LEA R12, P1, R6, UR8, 0x2 ;  /* 0x00000008060c7c11 */ /* 0x000fc8000f8210ff */
        /* <DEDUP_REMOVED lines=163> */
[----:B------:R-:W-:-:S05]  /*6b40*/  IMAD R12, R6, 0x8, R7 ;  /* 0x00000008060c7824 */ /* 0x000fca00078e0207 */
        /* <DEDUP_REMOVED lines=17> */
[----:B------:R1:W-:Y:S01]  /*6c60*/  STG.E desc[UR6][R6.64+0x6000], R9 ;  /* 0x0060000906007986 */ /* 0x0003e2000c101906 */
[----:B------:R-:W-:Y:S01]  /*6c70*/  NOP ;  /* 0x0000000000007918 */ /* 0x000fe20000000000 */
[----:B------:R-:W-:Y:S05]  /*6c80*/  BRA `(.L_x_77) ;  /* 0x00000014000c7947 */ /* 0x000fea0003800000 */
.L_x_76:
[----:B-1----:R-:W-:Y:S01]  /*6c90*/  IMAD R9, R42, -0x1980, R23 ;  /* 0xffffe6802a097824 */ /* 0x002fe200078e0217 */
[----:B------:R-:W-:Y:S01]  /*6ca0*/  BSSY.RECONVERGENT B0, `(.L_x_78) ;  /* 0x000001b000007945 */ /* 0x000fe20003800200 */
[C---:B------:R-:W-:Y:S02]  /*6cb0*/  VIADD R0, R3.reuse, 0x180 ;  /* 0x0000018003007836 */ /* 0x040fe40000000000 */
[C---:B------:R-:W-:Y:S01]  /*6cc0*/  VIADD R6, R3.reuse, 0x300 ;  /* 0x0000030003067836 */ /* 0x040fe20000000000 */
[CC--:B------:R-:W-:Y:S01]  /*6cd0*/  ISETP.GE.AND P1, PT, R3.reuse, R9.reuse, PT ;  /* 0x000000090300720c */ /* 0x0c0fe20003f26270 */
[C---:B------:R-:W-:Y:S01]  /*6ce0*/  VIADD R8, R3.reuse, 0x480 ;  /* 0x0000048003087836 */ /* 0x040fe20000000000 */
[-C--:B------:R-:W-:Y:S01]  /*6cf0*/  ISETP.GE.AND P2, PT, R0, R9.reuse, PT ;  /* 0x000000090000720c */ /* 0x080fe20003f46270 */
[C---:B------:R-:W-:Y:S01]  /*6d00*/  VIADD R0, R3.reuse, 0x600 ;  /* 0x0000060003007836 */ /* 0x040fe20000000000 */
[-C--:B------:R-:W-:Y:S01]  /*6d10*/  ISETP.GE.AND P3, PT, R6, R9.reuse, PT ;  /* 0x000000090600720c */ /* 0x080fe20003f66270 */
[C---:B------:R-:W-:Y:S01]  /*6d20*/  VIADD R6, R3.reuse, 0x780 ;  /* 0x0000078003067836 */ /* 0x040fe20000000000 */
[-C--:B------:R-:W-:Y:S01]  /*6d30*/  ISETP.GE.AND P4, PT, R8, R9.reuse, PT ;  /* 0x000000090800720c */ /* 0x080fe20003f86270 */
[----:B------:R-:W-:Y:S01]  /*6d40*/  VIADD R8, R3, 0x900 ;  /* 0x0000090003087836 */ /* 0x000fe20000000000 */
[----:B------:R-:W-:-:S02]  /*6d50*/  ISETP.GE.AND P5, PT, R0, R9, PT ;  /* 0x000000090000720c */ /* 0x000fc40003fa6270 */
[----:B------:R-:W-:-:S03]  /*6d60*/  ISETP.GE.AND P6, PT, R6, R9, PT ;  /* 0x000000090600720c */ /* 0x000fc60003fc6270 */
[----:B------:R-:W-:Y:S10]  /*6d70*/  @P1 BRA `(.L_x_79) ;  /* 0x0000000000341947 */ /* 0x000ff40003800000 */
[----:B------:R-:W1:Y:S01]  /*6d80*/  LDS R0, [R22] ;  /* 0x0000000016007984 */ /* 0x000e620000000800 */
[----:B------:R-:W1:Y:S01]  /*6d90*/  LDCU UR5, c[0x0][0x3c4] ;  /* 0x00007880ff0577ac */ /* 0x000e620008000800 */
[----:B------:R-:W2:Y:S01]  /*6da0*/  LDCU.64 UR8, c[0x0][0x3a0] ;  /* 0x00007400ff0877ac */ /* 0x000ea20008000a00 */
[----:B-1----:R-:W-:Y:S02]  /*6db0*/  SHF.R.U32.HI R6, RZ, UR5, R0 ;  /* 0x00000005ff067c19 */ /* 0x002fe40008011600 */
[----:B------:R-:W-:Y:S02]  /*6dc0*/  LOP3.LUT R13, R0, 0x80000000, RZ, 0x3c, !PT ;  /* 0x80000000000d7812 */ /* 0x000fe400078e3cff */
[----:B------:R-:W-:-:S05]  /*6dd0*/  LOP3.LUT R6, R6, UR4, RZ, 0x30, !PT ;  /* 0x0000000406067c12 */ /* 0x000fca000f8e30ff */
[----:B------:R-:W-:-:S05]  /*6de0*/  IMAD R6, R6, 0x8, R7 ;  /* 0x0000000806067824 */ /* 0x000fca00078e0207 */
[----:B------:R-:W1:Y:S02]  /*6df0*/  LDS.64 R10, [R6+0x6600] ;  /* 0x00660000060a7984 */ /* 0x000e640000000a00 */
[----:B-1----:R-:W-:-:S05]  /*6e00*/  IADD3 R12, P1, PT, R10, R3, RZ ;  /* 0x000000030a0c7210 */ /* 0x002fca0007f3e0ff */
[----:B------:R-:W-:Y:S01]  /*6e10*/  IMAD.X R11, RZ, RZ, R11, P1 ;  /* 0x000000ffff0b7224 */ /* 0x000fe200008e060b */
[----:B--2---:R-:W-:-:S04]  /*6e20*/  LEA R10, P1, R12, UR8, 0x2 ;  /* 0x000000080c0a7c11 */ /* 0x004fc8000f8210ff */
[----:B------:R-:W-:-:S05]  /*6e30*/  LEA.HI.X R11, R12, UR9, R11, 0x2, P1 ;  /* 0x000000090c0b7c11 */ /* 0x000fca00088f140b */
[----:B------:R1:W-:Y:S04]  /*6e40*/  STG.E desc[UR6][R10.64], R13 ;  /* 0x0000000d0a007986 */ /* 0x0003e8000c101906 */
.L_x_79:
[----:B------:R-:W-:Y:S05]  /*6e50*/  BSYNC.RECONVERGENT B0 ;  /* 0x0000000000007941 */ /* 0x000fea0003800200 */
.L_x_78:
[----:B------:R-:W-:Y:S01]  /*6e60*/  NOP ;  /* 0x0000000000007918 */ /* 0x000fe20000000000 */
[----:B------:R-:W-:Y:S01]  /*6e70*/  BSSY.RECONVERGENT B0, `(.L_x_80) ;  /* 0x0000011000007945 */ /* 0x000fe20003800200 */
[----:B------:R-:W-:Y:S01]  /*6e80*/  ISETP.GE.AND P1, PT, R8, R9, PT ;  /* 0x000000090800720c */ /* 0x000fe20003f26270 */
[----:B------:R-:W-:Y:S02]  /*6e90*/  VIADD R8, R3, 0xa80 ;  /* 0x00000a8003087836 */ /* 0x000fe40000000000 */
[----:B------:R-:W-:Y:S10]  /*6ea0*/  @P2 BRA `(.L_x_81) ;  /* 0x0000000000342947 */ /* 0x000ff40003800000 */
[----:B------:R-:W2:Y:S01]  /*6eb0*/  LDS R0, [R22+0x600] ;  /* 0x0006000016007984 */ /* 0x000ea20000000800 */
[----:B------:R-:W2:Y:S01]  /*6ec0*/  LDCU UR5, c[0x0][0x3c4] ;  /* 0x00007880ff0577ac */ /* 0x000ea20008000800 */
[----:B------:R-:W3:Y:S01]  /*6ed0*/  LDCU.64 UR8, c[0x0][0x3a0] ;  /* 0x00007400ff0877ac */ /* 0x000ee20008000a00 */
[----:B--2---:R-:W-:Y:S02]  /*6ee0*/  SHF.R.U32.HI R6, RZ, UR5, R0 ;  /* 0x00000005ff067c19 */ /* 0x004fe40008011600 */
[----:B-1----:R-:W-:Y:S02]  /*6ef0*/  LOP3.LUT R13, R0, 0x80000000, RZ, 0x3c, !PT ;  /* 0x80000000000d7812 */ /* 0x002fe400078e3cff */
[----:B------:R-:W-:-:S05]  /*6f00*/  LOP3.LUT R6, R6, UR4, RZ, 0x30, !PT ;  /* 0x0000000406067c12 */ /* 0x000fca000f8e30ff */
[----:B------:R-:W-:-:S05]  /*6f10*/  IMAD R6, R6, 0x8, R7 ;  /* 0x0000000806067824 */ /* 0x000fca00078e0207 */
[----:B------:R-:W1:Y:S02]  /*6f20*/  LDS.64 R10, [R6+0x6600] ;  /* 0x00660000060a7984 */ /* 0x000e640000000a00 */
[----:B-1----:R-:W-:-:S05]  /*6f30*/  IADD3 R12, P2, PT, R10, R3, RZ ;  /* 0x000000030a0c7210 */ /* 0x002fca0007f5e0ff */
[----:B------:R-:W-:Y:S01]  /*6f40*/  IMAD.X R11, RZ, RZ, R11, P2 ;  /* 0x000000ffff0b7224 */ /* 0x000fe200010e060b */
[----:B---3--:R-:W-:-:S04]  /*6f50*/  LEA R10, P2, R12, UR8, 0x2 ;  /* 0x000000080c0a7c11 */ /* 0x008fc8000f8410ff */
[----:B------:R-:W-:-:S05]  /*6f60*/  LEA.HI.X R11, R12, UR9, R11, 0x2, P2 ;  /* 0x000000090c0b7c11 */ /* 0x000fca00090f140b */
[----:B------:R2:W-:Y:S04]  /*6f70*/  STG.E desc[UR6][R10.64+0x600], R13 ;  /* 0x0006000d0a007986 */ /* 0x0005e8000c101906 */
.L_x_81:
[----:B------:R-:W-:Y:S05]  /*6f80*/  BSYNC.RECONVERGENT B0 ;  /* 0x0000000000007941 */ /* 0x000fea0003800200 */
.L_x_80:
[----:B------:R-:W-:Y:S01]  /*6f90*/  NOP ;  /* 0x0000000000007918 */ /* 0x000fe20000000000 */
[----:B------:R-:W-:Y:S01]  /*6fa0*/  BSSY.RECONVERGENT B0, `(.L_x_82) ;  /* 0x0000011000007945 */ /* 0x000fe20003800200 */
[----:B------:R-:W-:Y:S02]  /*6fb0*/  ISETP.GE.AND P2, PT, R8, R9, PT ;  /* 0x000000090800720c */ /* 0x000fe40003f46270 */
[----:B------:R-:W-:Y:S01]  /*6fc0*/  LOP3.LUT R8, R3, 0xc00, RZ, 0xfc, !PT ;  /* 0x00000c0003087812 */ /* 0x000fe200078efcff */
[----:B------:R-:W-:Y:S10]  /*6fd0*/  @P3 BRA `(.L_x_83) ;  /* 0x0000000000343947 */ /* 0x000ff40003800000 */
[----:B------:R-:W3:Y:S01]  /*6fe0*/  LDS R0, [R22+0xc00] ;  /* 0x000c000016007984 */ /* 0x000ee20000000800 */
[----:B------:R-:W3:Y:S01]  /*6ff0*/  LDCU UR5, c[0x0][0x3c4] ;  /* 0x00007880ff0577ac */ /* 0x000ee20008000800 */
[----:B------:R-:W4:Y:S01]  /*7000*/  LDCU.64 UR8, c[0x0][0x3a0] ;  /* 0x00007400ff0877ac */ /* 0x000f220008000a00 */
[----:B---3--:R-:W-:Y:S02]  /*7010*/  SHF.R.U32.HI R6, RZ, UR5, R0 ;  /* 0x00000005ff067c19 */ /* 0x008fe40008011600 */
[----:B-12---:R-:W-:Y:S02]  /*7020*/  LOP3.LUT R13, R0, 0x80000000, RZ, 0x3c, !PT ;  /* 0x80000000000d7812 */ /* 0x006fe400078e3cff */
[----:B------:R-:W-:-:S05]  /*7030*/  LOP3.LUT R6, R6, UR4, RZ, 0x30, !PT ;  /* 0x0000000406067c12 */ /* 0x000fca000f8e30ff */
[----:B------:R-:W-:-:S05]  /*7040*/  IMAD R6, R6, 0x8, R7 ;  /* 0x0000000806067824 */ /* 0x000fca00078e0207 */
[----:B------:R-:W1:Y:S02]  /*7050*/  LDS.64 R10, [R6+0x6600] ;  /* 0x00660000060a7984 */ /* 0x000e640000000a00 */
[----:B-1----:R-:W-:-:S05]  /*7060*/  IADD3 R12, P3, PT, R10, R3, RZ ;  /* 0x000000030a0c7210 */ /* 0x002fca0007f7e0ff */
[----:B------:R-:W-:Y:S01]  /*7070*/  IMAD.X R11, RZ, RZ, R11, P3 ;  /* 0x000000ffff0b7224 */ /* 0x000fe200018e060b */
[----:B----4-:R-:W-:-:S04]  /*7080*/  LEA R10, P3, R12, UR8, 0x2 ;  /* 0x000000080c0a7c11 */ /* 0x010fc8000f8610ff */
[----:B------:R-:W-:-:S05]  /*7090*/  LEA.HI.X R11, R12, UR9, R11, 0x2, P3 ;  /* 0x000000090c0b7c11 */ /* 0x000fca00098f140b */
[----:B------:R3:W-:Y:S04]  /*70a0*/  STG.E desc[UR6][R10.64+0xc00], R13 ;  /* 0x000c000d0a007986 */ /* 0x0007e8000c101906 */
.L_x_83:
[----:B------:R-:W-:Y:S05]  /*70b0*/  BSYNC.RECONVERGENT B0 ;  /* 0x0000000000007941 */ /* 0x000fea0003800200 */
.L_x_82:
[----:B------:R-:W-:Y:S01]  /*70c0*/  NOP ;  /* 0x0000000000007918 */ /* 0x000fe20000000000 */
[----:B------:R-:W-:Y:S01]  /*70d0*/  BSSY.RECONVERGENT B0, `(.L_x_84) ;  /* 0x0000011000007945 */ /* 0x000fe20003800200 */
[----:B------:R-:W-:Y:S01]  /*70e0*/  ISETP.GE.AND P3, PT, R8, R9, PT ;  /* 0x000000090800720c */ /* 0x000fe20003f66270 */
[----:B------:R-:W-:Y:S02]  /*70f0*/  VIADD R8, R3, 0xd80 ;  /* 0x00000d8003087836 */ /* 0x000fe40000000000 */
[----:B------:R-:W-:Y:S10]  /*7100*/  @P4 BRA `(.L_x_85) ;  /* 0x0000000000344947 */ /* 0x000ff40003800000 */
[----:B------:R-:W4:Y:S01]  /*7110*/  LDS R0, [R22+0x1200] ;  /* 0x0012000016007984 */ /* 0x000f220000000800 */
[----:B------:R-:W4:Y:S01]  /*7120*/  LDCU UR5, c[0x0][0x3c4] ;  /* 0x00007880ff0577ac */ /* 0x000f220008000800 */
[----:B------:R-:W5:Y:S01]  /*7130*/  LDCU.64 UR8, c[0x0][0x3a0] ;  /* 0x00007400ff0877ac */ /* 0x000f620008000a00 */
[----:B----4-:R-:W-:Y:S02]  /*7140*/  SHF.R.U32.HI R6, RZ, UR5, R0 ;  /* 0x00000005ff067c19 */ /* 0x010fe40008011600 */
[----:B-123--:R-:W-:Y:S02]  /*7150*/  LOP3.LUT R13, R0, 0x80000000, RZ, 0x3c, !PT ;  /* 0x80000000000d7812 */ /* 0x00efe400078e3cff */
[----:B------:R-:W-:-:S05]  /*7160*/  LOP3.LUT R6, R6, UR4, RZ, 0x30, !PT ;  /* 0x0000000406067c12 */ /* 0x000fca000f8e30ff */
[----:B------:R-:W-:-:S05]  /*7170*/  IMAD R6, R6, 0x8, R7 ;  /* 0x0000000806067824 */ /* 0x000fca00078e0207 */
[----:B------:R-:W1:Y:S02]  /*7180*/  LDS.64 R10, [R6+0x6600] ;  /* 0x00660000060a7984 */ /* 0x000e640000000a00 */
[----:B-1----:R-:W-:-:S05]  /*7190*/  IADD3 R12, P4, PT, R10, R3, RZ ;  /* 0x000000030a0c7210 */ /* 0x002fca0007f9e0ff */
[----:B------:R-:W-:Y:S01]  /*71a0*/  IMAD.X R11, RZ, RZ, R11, P4 ;  /* 0x000000ffff0b7224 */ /* 0x000fe200020e060b */
[----:B-----5:R-:W-:-:S04]  /*71b0*/  LEA R10, P4, R12, UR8, 0x2 ;  /* 0x000000080c0a7c11 */ /* 0x020fc8000f8810ff */
[----:B------:R-:W-:-:S05]  /*71c0*/  LEA.HI.X R11, R12, UR9, R11, 0x2, P4 ;  /* 0x000000090c0b7c11 */ /* 0x000fca000a0f140b */
[----:B------:R4:W-:Y:S04]  /*71d0*/  STG.E desc[UR6][R10.64+0x1200], R13 ;  /* 0x0012000d0a007986 */ /* 0x0009e8000c101906 */
.L_x_85:
[----:B------:R-:W-:Y:S05]  /*71e0*/  BSYNC.RECONVERGENT B0 ;  /* 0x0000000000007941 */ /* 0x000fea0003800200 */
.L_x_84:
[----:B------:R-:W-:Y:S01]  /*71f0*/  NOP ;  /* 0x0000000000007918 */ /* 0x000fe20000000000 */
[----:B------:R-:W-:Y:S01]  /*7200*/  BSSY.RECONVERGENT B0, `(.L_x_86) ;  /* 0x0000011000007945 */ /* 0x000fe20003800200 */
[----:B------:R-:W-:Y:S01]  /*7210*/  ISETP.GE.AND P4, PT, R8, R9, PT ;  /* 0x000000090800720c */ /* 0x000fe20003f86270 */
[----:B------:R-:W-:Y:S02]  /*7220*/  VIADD R8, R3, 0xf00 ;  /* 0x00000f0003087836 */ /* 0x000fe40000000000 */
[----:B------:R-:W-:Y:S10]  /*7230*/  @P5 BRA `(.L_x_87) ;  /* 0x0000000000345947 */ /* 0x000ff40003800000 */
[----:B------:R-:W5:Y:S01]  /*7240*/  LDS R0, [R22+0x1800] ;  /* 0x0018000016007984 */ /* 0x000f620000000800 */
[----:B------:R-:W5:Y:S01]  /*7250*/  LDCU UR5, c[0x0][0x3c4] ;  /* 0x00007880ff0577ac */ /* 0x000f620008000800 */
[----:B------:R-:W0:Y:S01]  /*7260*/  LDCU.64 UR8, c[0x0][0x3a0] ;  /* 0x00007400ff0877ac */ /* 0x000e220008000a00 */
[----:B-----5:R-:W-:Y:S02]  /*7270*/  SHF.R.U32.HI R6, RZ, UR5, R0 ;  /* 0x00000005ff067c19 */ /* 0x020fe40008011600 */
[----:B-1234-:R-:W-:Y:S02]  /*7280*/  LOP3.LUT R13, R0, 0x80000000, RZ, 0x3c, !PT ;  /* 0x80000000000d7812 */ /* 0x01efe400078e3cff */
[----:B------:R-:W-:-:S05]  /*7290*/  LOP3.LUT R6, R6, UR4, RZ, 0x30, !PT ;  /* 0x0000000406067c12 */ /* 0x000fca000f8e30ff */
[----:B------:R-:W-:-:S05]  /*72a0*/  IMAD R6, R6, 0x8, R7 ;  /* 0x0000000806067824 */ /* 0x000fca00078e0207 */
[----:B------:R-:W1:Y:S02]  /*72b0*/  LDS.64 R10, [R6+0x6600] ;  /* 0x00660000060a7984 */ /* 0x000e640000000a00 */
[----:B-1----:R-:W-:-:S05]  /*72c0*/  IADD3 R12, P5, PT, R10, R3, RZ ;  /* 0x000000030a0c7210 */ /* 0x002fca0007fbe0ff */
[----:B------:R-:W-:Y:S01]  /*72d0*/  IMAD.X R11, RZ, RZ, R11, P5 ;  /* 0x000000ffff0b7224 */ /* 0x000fe200028e060b */
[----:B0-----:R-:W-:-:S04]  /*72e0*/  LEA R10, P5, R12, UR8, 0x2 ;  /* 0x000000080c0a7c11 */ /* 0x001fc8000f8a10ff */
[----:B------:R-:W-:-:S05]  /*72f0*/  LEA.HI.X R11, R12, UR9, R11, 0x2, P5 ;  /* 0x000000090c0b7c11 */ /* 0x000fca000a8f140b */
[----:B------:R0:W-:Y:S04]  /*7300*/  STG.E desc[UR6][R10.64+0x1800], R13 ;  /* 0x0018000d0a007986 */ /* 0x0001e8000c101906 */
.L_x_87:
[----:B------:R-:W-:Y:S05]  /*7310*/  BSYNC.RECONVERGENT B0 ;  /* 0x0000000000007941 */ /* 0x000fea0003800200 */
.L_x_86:
        /* <DEDUP_REMOVED lines=9> */
[----:B01234-:R-:W-:Y:S02]  /*73b0*/  LOP3.LUT R13, R0, 0x80000000, RZ, 0x3c, !PT ;  /* 0x80000000000d7812 */ /* 0x01ffe400078e3cff */
[----:B------:R-:W-:-:S05]  /*73c0*/  LOP3.LUT R6, R6, UR4, RZ, 0x30, !PT ;  /* 0x0000000406067c12 */ /* 0x000fca000f8e30ff */
[----:B------:R-:W-:-:S05]  /*73d0*/  IMAD R6, R6, 0x8, R7 ;  /* 0x0000000806067824 */ /* 0x000fca00078e0207 */
[----:B------:R-:W0:Y:S02]  /*73e0*/  LDS.64 R10, [R6+0x6600] ;  /* 0x00660000060a7984 */ /* 0x000e240000000a00 */
[----:B0-----:R-:W-:-:S05]  /*73f0*/  IADD3 R12, P6, PT, R10, R3, RZ ;  /* 0x000000030a0c7210 */ /* 0x001fca0007fde0ff */
[----:B------:R-:W-:Y:S01]  /*7400*/  IMAD.X R11, RZ, RZ, R11, P6 ;  /* 0x000000ffff0b7224 */ /* 0x000fe200030e060b */
[----:B------:R-:W-:-:S04]  /*7410*/  LEA R10, P6, R12, UR8, 0x2 ;  /* 0x000000080c0a7c11 */ /* 0x000fc8000f8c10ff */
[----:B------:R-:W-:-:S05]  /*7420*/  LEA.HI.X R11, R12, UR9, R11, 0x2, P6 ;  /* 0x000000090c0b7c11 */ /* 0x000fca000b0f140b */
[----:B------:R0:W-:Y:S04]  /*7430*/  STG.E desc[UR6][R10.64+0x1e00], R13 ;  /* 0x001e000d0a007986 */ /* 0x0001e8000c101906 */
.L_x_89:
[----:B------:R-:W-:Y:S05]  /*7440*/  BSYNC.RECONVERGENT B0 ;  /* 0x0000000000007941 */ /* 0x000fea0003800200 */
.L_x_88:
        /* <DEDUP_REMOVED lines=18> */
.L_x_91:
[----:B------:R-:W-:Y:S05]  /*7570*/  BSYNC.RECONVERGENT B0 ;  /* 0x0000000000007941 */ /* 0x000fea0003800200 */
.L_x_90:
        /* <DEDUP_REMOVED lines=18> */
.L_x_93:
[----:B------:R-:W-:Y:S05]  /*76a0*/  BSYNC.RECONVERGENT B0 ;  /* 0x0000000000007941 */ /* 0x000fea0003800200 */
.L_x_92:
        /* <DEDUP_REMOVED lines=18> */
.L_x_95:
[----:B------:R-:W-:Y:S05]  /*77d0*/  BSYNC.RECONVERGENT B0 ;  /* 0x0000000000007941 */ /* 0x000fea0003800200 */
.L_x_94:
        /* <DEDUP_REMOVED lines=18> */
.L_x_97:
[----:B------:R-:W-:Y:S05]  /*7900*/  BSYNC.RECONVERGENT B0 ;  /* 0x0000000000007941 */ /* 0x000fea0003800200 */
.L_x_96:
[----:B------:R-:W-:Y:S01]  /*7910*/  NOP ;  /* 0x0000000000007918 */ /* 0x000fe20000000000 */
[----:B------:R-:W-:Y:S01]  /*7920*/  BSSY.RECONVERGENT B0, `(.L_x_98) ;  /* 0x0000011000007945 */ /* 0x000fe20003800200 */
[----:B------:R-:W-:Y:S02]  /*7930*/  ISETP.GE.AND P4, PT, R8, R9, PT ;  /* 0x000000090800720c */ /* 0x000fe40003f86270 */
[----:B------:R-:W-:Y:S01]  /*7940*/  LOP3.LUT R8, R3, 0x1800, RZ, 0xfc, !PT ;  /* 0x0000180003087812 */ /* 0x000fe200078efcff */
        /* <DEDUP_REMOVED lines=14> */
.L_x_99:
[----:B------:R-:W-:Y:S05]  /*7a30*/  BSYNC.RECONVERGENT B0 ;  /* 0x0000000000007941 */ /* 0x000fea0003800200 */
.L_x_98:
[----:B------:R-:W-:Y:S01]  /*7a40*/  NOP ;  /* 0x0000000000007918 */ /* 0x000fe20000000000 */
[----:B------:R-:W-:Y:S01]  /*7a50*/  BSSY.RECONVERGENT B0, `(.L_x_100) ;  /* 0x0000010000007945 */ /* 0x000fe20003800200 */
[----:B------:R-:W-:-:S03]  /*7a60*/  ISETP.GE.AND P5, PT, R8, R9, PT ;  /* 0x000000090800720c */ /* 0x000fc60003fa6270 */
        /* <DEDUP_REMOVED lines=14> */
.L_x_101:
[----:B------:R-:W-:Y:S05]  /*7b50*/  BSYNC.RECONVERGENT B0 ;  /* 0x0000000000007941 */ /* 0x000fea0003800200 */
.L_x_100:
[----:B------:R-:W-:Y:S01]  /*7b60*/  NOP ;  /* 0x0000000000007918 */ /* 0x000fe20000000000 */
[----:B------:R-:W-:Y:S04]  /*7b70*/  BSSY.RECONVERGENT B0, `(.L_x_102) ;  /* 0x000000f000007945 */ /* 0x000fe80003800200 */
[----:B------:R-:W-:Y:S05]  /*7b80*/  @P1 BRA `(.L_x_103) ;  /* 0x0000000000341947 */ /* 0x000fea0003800000 */
        /* <DEDUP_REMOVED lines=13> */
.L_x_103:
[----:B------:R-:W-:Y:S05]  /*7c60*/  BSYNC.RECONVERGENT B0 ;  /* 0x0000000000007941 */ /* 0x000fea0003800200 */
.L_x_102:
        /* <DEDUP_REMOVED lines=16> */
.L_x_105:
[----:B------:R-:W-:Y:S05]  /*7d70*/  BSYNC.RECONVERGENT B0 ;  /* 0x0000000000007941 */ /* 0x000fea0003800200 */
.L_x_104:
        /* <DEDUP_REMOVED lines=16> */
.L_x_107:
[----:B------:R-:W-:Y:S05]  /*7e80*/  BSYNC.RECONVERGENT B0 ;  /* 0x0000000000007941 */ /* 0x000fea0003800200 */
.L_x_106:
        /* <DEDUP_REMOVED lines=16> */
.L_x_109:
[----:B------:R-:W-:Y:S05]  /*7f90*/  BSYNC.RECONVERGENT B0 ;  /* 0x0000000000007941 */ /* 0x000fea0003800200 */
.L_x_108:
[----:B------:R-:W-:Y:S01]  /*7fa0*/  NOP ;  /* 0x0000000000007918 */ /* 0x000fe20000000000 */
[----:B------:R-:W-:Y:S04]  /*7fb0*/  BSSY.RECONVERGENT B0, `(.L_x_110) ;  /* 0x000000f000007945 */ /* 0x000fe80003800200 */
[----:B------:R-:W-:Y:S05]  /*7fc0*/  @P5 BRA `(.L_x_111) ;  /* 0x0000000000345947 */ /* 0x000fea0003800000 */
[----:B------:R-:W5:Y:S01]  /*7fd0*/  LDS R0, [R22+0x6000] ;  /* 0x0060000016007984 */ /* 0x000f620000000800 */
[----:B------:R-:W5:Y:S01]  /*7fe0*/  LDCU UR5, c[0x0][0x3c4] ;  /* 0x00007880ff0577ac */ /* 0x000f620008000800 */
[----:B------:R-:W1:Y:S01]  /*7ff0*/  LDCU.64 UR8, c[0x0][0x3a0] ;  /* 0x00007400ff0877ac */ /* 0x000e620008000a00 */
[----:B-----5:R-:W-:-:S04]  /*8000*/  SHF.R.U32.HI R6, RZ, UR5, R0 ;  /* 0x00000005ff067c19 */ /* 0x020fc80008011600 */
[----:B------:R-:W-:-:S05]  /*8010*/  LOP3.LUT R6, R6, UR4, RZ, 0x30, !PT ;  /* 0x0000000406067c12 */ /* 0x000fca000f8e30ff */
[----:B0-----:R-:W-:-:S05]  /*8020*/  IMAD R8, R6, 0x8, R7 ;  /* 0x0000000806087824 */ /* 0x001fca00078e0207 */
[----:B------:R-:W0:Y:S02]  /*8030*/  LDS.64 R6, [R8+0x6600] ;  /* 0x0066000008067984 */ /* 0x000e240000000a00 */
[----:B0-----:R-:W-:-:S05]  /*8040*/  IADD3 R9, P1, PT, R6, R3, RZ ;  /* 0x0000000306097210 */ /* 0x001fca0007f3e0ff */
[----:B-1234-:R-:W-:Y:S01]  /*8050*/  IMAD.X R10, RZ, RZ, R7, P1 ;  /* 0x000000ffff0a7224 */ /* 0x01efe200008e0607 */
[----:B------:R-:W-:-:S04]  /*8060*/  LEA R6, P1, R9, UR8, 0x2 ;  /* 0x0000000809067c11 */ /* 0x000fc8000f8210ff */
[----:B------:R-:W-:Y:S02]  /*8070*/  LEA.HI.X R7, R9, UR9, R10, 0x2, P1 ;  /* 0x0000000909077c11 */ /* 0x000fe400088f140a */
[----:B------:R-:W-:-:S05]  /*8080*/  LOP3.LUT R9, R0, 0x80000000, RZ, 0x3c, !PT ;  /* 0x8000000000097812 */ /* 0x000fca00078e3cff */
[----:B------:R0:W-:Y:S02]  /*8090*/  STG.E desc[UR6][R6.64+0x6000], R9 ;  /* 0x0060000906007986 */ /* 0x0001e4000c101906 */
.L_x_111:
[----:B------:R-:W-:Y:S05]  /*80a0*/  BSYNC.RECONVERGENT B0 ;  /* 0x0000000000007941 */ /* 0x000fea0003800200 */
.L_x_110:
[----:B------:R-:W-:Y:S01]  /*80b0*/  NOP ;  /* 0x0000000000007918 */ /* 0x000fe20000000000 */
.L_x_77:
[----:B------:R-:W5:Y:S01]  /*80c0*/  LDS R0, [R22] ;  /* 0x0000000016007984 */ /* 0x000f620000000800 */
[----:B------:R-:W5:Y:S03]  /*80d0*/  LDCU UR5, c[0x0][0x3c4] ;  /* 0x00007880ff0577ac */ /* 0x000f660008000800 */
[----:B01----:R-:W0:Y:S04]  /*80e0*/  LDS R6, [R22+0x600] ;  /* 0x0006000016067984 */ /* 0x003e280000000800 */
[----:B------:R-:W1:Y:S04]  /*80f0*/  LDS R7, [R22+0xc00] ;  /* 0x000c000016077984 */ /* 0x000e680000000800 */
[----:B------:R-:W1:Y:S04]  /*8100*/  LDS R8, [R22+0x1200] ;  /* 0x0012000016087984 */ /* 0x000e680000000800 */
[----:B------:R-:W1:Y:S04]  /*8110*/  LDS R9, [R22+0x1800] ;  /* 0x0018000016097984 */ /* 0x000e680000000800 */
[----:B--234-:R-:W2:Y:S04]  /*8120*/  LDS R10, [R22+0x1e00] ;  /* 0x001e0000160a7984 */ /* 0x01cea80000000800 */
[----:B------:R-:W3:Y:S04]  /*8130*/  LDS R11, [R22+0x2400] ;  /* 0x00240000160b7984 */ /* 0x000ee80000000800 */
[----:B------:R-:W4:Y:S04]  /*8140*/  LDS R12, [R22+0x2a00] ;  /* 0x002a0000160c7984 */ /* 0x000f280000000800 */
[----:B------:R-:W4:Y:S04]  /*8150*/  LDS R13, [R22+0x3000] ;  /* 0x00300000160d7984 */ /* 0x000f280000000800 */
[----:B------:R-:W4:Y:S04]  /*8160*/  LDS R14, [R22+0x3600] ;  /* 0x00360000160e7984 */ /* 0x000f280000000800 */
[----:B------:R-:W4:Y:S01]  /*8170*/  LDS R15, [R22+0x3c00] ;  /* 0x003c0000160f7984 */ /* 0x000f220000000800 */
[----:B-----5:R-:W-:-:S03]  /*8180*/  SHF.R.U32.HI R0, RZ, UR5, R0 ;  /* 0x00000005ff007c19 */ /* 0x020fc60008011600 */
[----:B------:R-:W5:Y:S01]  /*8190*/  LDS R16, [R22+0x4200] ;  /* 0x0042000016107984 */ /* 0x000f620000000800 */
[----:B0-----:R-:W-:-:S03]  /*81a0*/  SHF.R.U32.HI R6, RZ, UR5, R6 ;  /* 0x00000005ff067c19 */ /* 0x001fc60008011606 */
[----:B------:R-:W0:Y:S01]  /*81b0*/  LDS R17, [R22+0x4800] ;  /* 0x0048000016117984 */ /* 0x000e220000000800 */
[----:B-1----:R-:W-:-:S03]  /*81c0*/  SHF.R.U32.HI R7, RZ, UR5, R7 ;  /* 0x00000005ff077c19 */ /* 0x002fc60008011607 */
[----:B------:R-:W1:Y:S01]  /*81d0*/  LDS R18, [R22+0x4e00] ;  /* 0x004e000016127984 */ /* 0x000e620000000800 */
[----:B------:R-:W-:-:S03]  /*81e0*/  SHF.R.U32.HI R8, RZ, UR5, R8 ;  /* 0x00000005ff087c19 */ /* 0x000fc60008011608 */
[----:B------:R-:W1:Y:S01]  /*81f0*/  LDS R19, [R22+0x5400] ;  /* 0x0054000016137984 */ /* 0x000e620000000800 */
[----:B------:R-:W-:-:S03]  /*8200*/  SHF.R.U32.HI R9, RZ, UR5, R9 ;  /* 0x00000005ff097c19 */ /* 0x000fc60008011609 */
[----:B------:R-:W1:Y:S01]  /*8210*/  LDS R20, [R22+0x5a00] ;  /* 0x005a000016147984 */ /* 0x000e620000000800 */
[----:B--2---:R-:W-:-:S03]  /*8220*/  SHF.R.U32.HI R10, RZ, UR5, R10 ;  /* 0x00000005ff0a7c19 */ /* 0x004fc6000801160a */
[----:B------:R-:W2:Y:S01]  /*8230*/  LDS R21, [R22+0x6000] ;  /* 0x0060000016157984 */ /* 0x000ea20000000800 */
[----:B---3--:R-:W-:Y:S02]  /*8240*/  SHF.R.U32.HI R11, RZ, UR5, R11 ;  /* 0x00000005ff0b7c19 */ /* 0x008fe4000801160b */
[----:B----4-:R-:W-:Y:S02]  /*8250*/  SHF.R.U32.HI R12, RZ, UR5, R12 ;  /* 0x00000005ff0c7c19 */ /* 0x010fe4000801160c */
[----:B------:R-:W-:Y:S02]  /*8260*/  SHF.R.U32.HI R13, RZ, UR5, R13 ;  /* 0x00000005ff0d7c19 */ /* 0x000fe4000801160d */
[----:B------:R-:W-:Y:S02]  /*8270*/  SHF.R.U32.HI R43, RZ, UR5, R14 ;  /* 0x00000005ff2b7c19 */ /* 0x000fe4000801160e */
[----:B------:R-:W-:Y:S02]  /*8280*/  LOP3.LUT R14, R12, UR4, RZ, 0x30, !PT ;  /* 0x000000040c0e7c12 */ /* 0x000fe4000f8e30ff */
[----:B------:R-:W-:-:S02]  /*8290*/  SHF.R.U32.HI R44, RZ, UR5, R15 ;  /* 0x00000005ff2c7c19 */ /* 0x000fc4000801160f */
[----:B------:R-:W-:Y:S02]  /*82a0*/  LOP3.LUT R15, R11, UR4, RZ, 0x30, !PT ;  /* 0x000000040b0f7c12 */ /* 0x000fe4000f8e30ff */
[----:B-----5:R-:W-:Y:S02]  /*82b0*/  SHF.R.U32.HI R45, RZ, UR5, R16 ;  /* 0x00000005ff2d7c19 */ /* 0x020fe40008011610 */
[----:B------:R-:W-:Y:S02]  /*82c0*/  LOP3.LUT R16, R10, UR4, RZ, 0x30, !PT ;  /* 0x000000040a107c12 */ /* 0x000fe4000f8e30ff */
[----:B0-----:R-:W-:Y:S02]  /*82d0*/  SHF.R.U32.HI R46, RZ, UR5, R17 ;  /* 0x00000005ff2e7c19 */ /* 0x001fe40008011611 */
[----:B------:R-:W-:Y:S02]  /*82e0*/  LOP3.LUT R17, R9, UR4, RZ, 0x30, !PT ;  /* 0x0000000409117c12 */ /* 0x000fe4000f8e30ff */
[----:B-1----:R-:W-:-:S02]  /*82f0*/  SHF.R.U32.HI R47, RZ, UR5, R18 ;  /* 0x00000005ff2f7c19 */ /* 0x002fc40008011612 */
[----:B------:R-:W-:Y:S02]  /*8300*/  LOP3.LUT R18, R8, UR4, RZ, 0x30, !PT ;  /* 0x0000000408127c12 */ /* 0x000fe4000f8e30ff */
[----:B------:R-:W-:Y:S02]  /*8310*/  SHF.R.U32.HI R48, RZ, UR5, R19 ;  /* 0x00000005ff307c19 */ /* 0x000fe40008011613 */
[----:B------:R-:W-:Y:S02]  /*8320*/  LOP3.LUT R19, R7, UR4, RZ, 0x30, !PT ;  /* 0x0000000407137c12 */ /* 0x000fe4000f8e30ff */
[----:B------:R-:W-:Y:S02]  /*8330*/  SHF.R.U32.HI R49, RZ, UR5, R20 ;  /* 0x00000005ff317c19 */ /* 0x000fe40008011614 */
[----:B------:R-:W-:Y:S02]  /*8340*/  LOP3.LUT R20, R6, UR4, RZ, 0x30, !PT ;  /* 0x0000000406147c12 */ /* 0x000fe4000f8e30ff */
[----:B--2---:R-:W-:-:S02]  /*8350*/  SHF.R.U32.HI R50, RZ, UR5, R21 ;  /* 0x00000005ff327c19 */ /* 0x004fc40008011615 */
[----:B------:R-:W-:Y:S02]  /*8360*/  LOP3.LUT R21, R0, UR4, RZ, 0x30, !PT ;  /* 0x0000000400157c12 */ /* 0x000fe4000f8e30ff */
[----:B------:R-:W-:Y:S02]  /*8370*/  LOP3.LUT R13, R13, UR4, RZ, 0x30, !PT ;  /* 0x000000040d0d7c12 */ /* 0x000fe4000f8e30ff */
[----:B------:R-:W-:Y:S02]  /*8380*/  LOP3.LUT R12, R43, UR4, RZ, 0x30, !PT ;  /* 0x000000042b0c7c12 */ /* 0x000fe4000f8e30ff */
[----:B------:R-:W-:Y:S02]  /*8390*/  LOP3.LUT R11, R44, UR4, RZ, 0x30, !PT ;  /* 0x000000042c0b7c12 */ /* 0x000fe4000f8e30ff */
[----:B------:R-:W-:Y:S02]  /*83a0*/  LOP3.LUT R10, R45, UR4, RZ, 0x30, !PT ;  /* 0x000000042d0a7c12 */ /* 0x000fe4000f8e30ff */
[----:B------:R-:W-:-:S02]  /*83b0*/  LOP3.LUT R9, R46, UR4, RZ, 0x30, !PT ;  /* 0x000000042e097c12 */ /* 0x000fc4000f8e30ff */
[----:B------:R-:W-:Y:S02]  /*83c0*/  LOP3.LUT R8, R47, UR4, RZ, 0x30, !PT ;  /* 0x000000042f087c12 */ /* 0x000fe4000f8e30ff */
[----:B------:R-:W-:Y:S02]  /*83d0*/  LOP3.LUT R7, R48, UR4, RZ, 0x30, !PT ;  /* 0x0000000430077c12 */ /* 0x000fe4000f8e30ff */
[----:B------:R-:W-:Y:S02]  /*83e0*/  LOP3.LUT R6, R49, UR4, RZ, 0x30, !PT ;  /* 0x0000000431067c12 */ /* 0x000fe4000f8e30ff */
[----:B------:R-:W-:Y:S01]  /*83f0*/  LOP3.LUT R0, R50, UR4, RZ, 0x30, !PT ;  /* 0x0000000432007c12 */ /* 0x000fe2000f8e30ff */
[----:B------:R-:W-:Y:S06]  /*8400*/  @P0 BRA `(.L_x_112) ;  /* 0x0000000000640947 */ /* 0x000fec0003800000 */
[----:B------:R-:W0:Y:S01]  /*8410*/  LDCU.64 UR4, c[0x0][0x3b8] ;  /* 0x00007700ff0477ac */ /* 0x000e220008000a00 */
[----:B------:R-:W-:Y:S01]  /*8420*/  IMAD R5, R42, 0x1980, RZ ;  /* 0x000019802a057824 */ /* 0x000fe200078e02ff */
[----:B------:R-:W-:-:S04]  /*8430*/  LOP3.LUT R2, R41, 0x1f, R3, 0xf8, !PT ;  /* 0x0000001f29027812 */ /* 0x000fc800078ef803 */
[----:B------:R-:W-:-:S04]  /*8440*/  IADD3 R3, P1, PT, R5, R2, RZ ;  /* 0x0000000205037210 */ /* 0x000fc80007f3e0ff */
[----:B------:R-:W-:Y:S02]  /*8450*/  LEA.HI.X.SX32 R4, R5, RZ, 0x1, P1 ;  /* 0x000000ff05047211 */ /* 0x000fe400008f0eff */
[----:B0-----:R-:W-:-:S04]  /*8460*/  LEA R2, P1, R3, UR4, 0x2 ;  /* 0x0000000403027c11 */ /* 0x001fc8000f8210ff */
        /* <DEDUP_REMOVED lines=19> */
.L_x_112:
[----:B------:R-:W-:Y:S01]  /*85a0*/  IMAD.IADD R60, R23, 0x1, -R54 ;  /* 0x00000001173c7824 */ /* 0x000fe200078e0a36 */
[----:B------:R-:W0:Y:S01]  /*85b0*/  LDCU.64 UR4, c[0x0][0x3b8] ;  /* 0x00007700ff0477ac */ /* 0x000e220008000a00 */
[----:B------:R-:W-:-:S03]  /*85c0*/  VIADD R3, R57, 0x20 ;  /* 0x0000002039037836 */ /* 0x000fc60000000000 */
[-C--:B------:R-:W-:Y:S02]  /*85d0*/  ISETP.GE.AND P2, PT, R57, R60.reuse, PT ;  /* 0x0000003c3900720c */ /* 0x080fe40003f46270 */
[----:B------:R-:W-:Y:S01]  /*85e0*/  ISETP.GE.AND P1, PT, R3, R60, PT ;  /* 0x0000003c0300720c */ /* 0x000fe20003f26270 */
[----:B------:R-:W-:-:S05]  /*85f0*/  VIADD R3, R57, 0x40 ;  /* 0x0000004039037836 */ /* 0x000fca0000000000 */
[----:B------:R-:W-:Y:S01]  /*8600*/  ISETP.GE.AND P5, PT, R3, R60, PT ;  /* 0x0000003c0300720c */ /* 0x000fe20003fa6270 */
[----:B------:R-:W-:-:S05]  /*8610*/  VIADD R3, R57, 0x60 ;  /* 0x0000006039037836 */ /* 0x000fca0000000000 */
[----:B------:R-:W-:Y:S01]  /*8620*/  ISETP.GE.AND P4, PT, R3, R60, PT ;  /* 0x0000003c0300720c */ /* 0x000fe20003f86270 */
[----:B------:R-:W-:Y:S01]  /*8630*/  VIADD R3, R57, 0x80 ;  /* 0x0000008039037836 */ /* 0x000fe20000000000 */
[----:B0-----:R-:W-:Y:S01]  /*8640*/  IADD3 R2, P6, PT, R5, UR4, RZ ;  /* 0x0000000405027c10 */ /* 0x001fe2000ffde0ff */
[----:B------:R-:W-:-:S03]  /*8650*/  VIADD R5, R57, 0xa0 ;  /* 0x000000a039057836 */ /* 0x000fc60000000000 */
[-C--:B------:R-:W-:Y:S02]  /*8660*/  ISETP.GE.AND P3, PT, R3, R60.reuse, PT ;  /* 0x0000003c0300720c */ /* 0x080fe40003f66270 */
[----:B------:R-:W-:Y:S02]  /*8670*/  IADD3.X R3, PT, PT, R4, UR5, RZ, P6, !PT ;  /* 0x0000000504037c10 */ /* 0x000fe4000b7fe4ff */
[-C--:B------:R-:W-:Y:S01]  /*8680*/  ISETP.GE.AND P6, PT, R5, R60.reuse, PT ;  /* 0x0000003c0500720c */ /* 0x080fe20003fc6270 */
[----:B------:R-:W-:Y:S02]  /*8690*/  VIADD R5, R57, 0xc0 ;  /* 0x000000c039057836 */ /* 0x000fe40000000000 */
[----:B------:R-:W5:Y:S03]  /*86a0*/  @!P2 LDG.E R41, desc[UR6][R2.64] ;  /* 0x000000060229a981 */ /* 0x000f66000c1e1900 */
[-C--:B------:R-:W-:Y:S01]  /*86b0*/  ISETP.GE.AND P2, PT, R5, R60.reuse, PT ;  /* 0x0000003c0500720c */ /* 0x080fe20003f46270 */
[----:B------:R-:W-:Y:S01]  /*86c0*/  VIADD R5, R57, 0xe0 ;  /* 0x000000e039057836 */ /* 0x000fe20000000000 */
[----:B------:R-:W5:Y:S04]  /*86d0*/  @!P1 LDG.E R44, desc[UR6][R2.64+0x80] ;  /* 0x00008006022c9981 */ /* 0x000f68000c1e1900 */
[----:B------:R-:W-:Y:S01]  /*86e0*/  ISETP.GE.AND P1, PT, R5, R60, PT ;  /* 0x0000003c0500720c */ /* 0x000fe20003f26270 */
[----:B------:R-:W-:Y:S01]  /*86f0*/  VIADD R59, R57, 0x100 ;  /* 0x00000100393b7836 */ /* 0x000fe20000000000 */
[----:B------:R-:W5:Y:S04]  /*8700*/  @!P5 LDG.E R43, desc[UR6][R2.64+0x100] ;  /* 0x00010006022bd981 */ /* 0x000f68000c1e1900 */
[----:B------:R-:W5:Y:S04]  /*8710*/  @!P4 LDG.E R46, desc[UR6][R2.64+0x180] ;  /* 0x00018006022ec981 */ /* 0x000f68000c1e1900 */
[----:B------:R-:W5:Y:S03]  /*8720*/  @!P2 LDG.E R47, desc[UR6][R2.64+0x300] ;  /* 0x00030006022fa981 */ /* 0x000f66000c1e1900 */
[C---:B------:R-:W-:Y:S01]  /*8730*/  @!P1 IADD3 R5, P2, PT, R54.reuse, R57, RZ ;  /* 0x0000003936059210 */ /* 0x040fe20007f5e0ff */
[----:B------:R-:W5:Y:S03]  /*8740*/  @!P3 LDG.E R45, desc[UR6][R2.64+0x200] ;  /* 0x00020006022db981 */ /* 0x000f66000c1e1900 */
[----:B------:R-:W-:Y:S01]  /*8750*/  @!P1 LEA.HI.X.SX32 R62, R54, RZ, 0x1, P2 ;  /* 0x000000ff363e9211 */ /* 0x000fe200010f0eff */
[----:B------:R0:W5:Y:S01]  /*8760*/  @!P6 LDG.E R48, desc[UR6][R2.64+0x280] ;  /* 0x000280060230e981 */ /* 0x000162000c1e1900 */
[----:B------:R-:W-:-:S04]  /*8770*/  @!P1 LEA R4, P2, R5, UR4, 0x2 ;  /* 0x0000000405049c11 */ /* 0x000fc8000f8410ff */
[----:B------:R-:W-:-:S05]  /*8780*/  @!P1 LEA.HI.X R5, R5, UR5, R62, 0x2, P2 ;  /* 0x0000000505059c11 */ /* 0x000fca00090f143e */
[----:B------:R1:W5:Y:S01]  /*8790*/  @!P1 LDG.E R50, desc[UR6][R4.64+0x380] ;  /* 0x0003800604329981 */ /* 0x000362000c1e1900 */
[----:B------:R-:W-:-:S13]  /*87a0*/  ISETP.GE.AND P1, PT, R59, R60, PT ;  /* 0x0000003c3b00720c */ /* 0x000fda0003f26270 */
[----:B------:R-:W-:-:S04]  /*87b0*/  @!P1 IADD3 R59, P2, PT, R54, R57, RZ ;  /* 0x00000039363b9210 */ /* 0x000fc80007f5e0ff */
[----:B------:R-:W-:Y:S02]  /*87c0*/  @!P1 LEA.HI.X.SX32 R62, R54, RZ, 0x1, P2 ;  /* 0x000000ff363e9211 */ /* 0x000fe400010f0eff */
[----:B0-----:R-:W-:-:S04]  /*87d0*/  @!P1 LEA R2, P2, R59, UR4, 0x2 ;  /* 0x000000043b029c11 */ /* 0x001fc8000f8410ff */
[----:B------:R-:W-:Y:S01]  /*87e0*/  @!P1 LEA.HI.X R3, R59, UR5, R62, 0x2, P2 ;  /* 0x000000053b039c11 */ /* 0x000fe200090f143e */
[----:B------:R-:W-:-:S04]  /*87f0*/  VIADD R59, R57, 0x120 ;  /* 0x00000120393b7836 */ /* 0x000fc80000000000 */
[----:B------:R0:W5:Y:S01]  /*8800*/  @!P1 LDG.E R49, desc[UR6][R2.64+0x400] ;  /* 0x0004000602319981 */ /* 0x000162000c1e1900 */
[----:B------:R-:W-:-:S13]  /*8810*/  ISETP.GE.AND P1, PT, R59, R60, PT ;  /* 0x0000003c3b00720c */ /* 0x000fda0003f26270 */
[----:B------:R-:W-:-:S04]  /*8820*/  @!P1 IADD3 R59, P2, PT, R54, R57, RZ ;  /* 0x00000039363b9210 */ /* 0x000fc80007f5e0ff */
[----:B------:R-:W-:Y:S02]  /*8830*/  @!P1 LEA.HI.X.SX32 R62, R54, RZ, 0x1, P2 ;  /* 0x000000ff363e9211 */ /* 0x000fe400010f0eff */
[----:B-1----:R-:W-:-:S04]  /*8840*/  @!P1 LEA R4, P2, R59, UR4, 0x2 ;  /* 0x000000043b049c11 */ /* 0x002fc8000f8410ff */
[----:B------:R-:W-:Y:S01]  /*8850*/  @!P1 LEA.HI.X R5, R59, UR5, R62, 0x2, P2 ;  /* 0x000000053b059c11 */ /* 0x000fe200090f143e */
[----:B------:R-:W-:-:S04]  /*8860*/  VIADD R59, R57, 0x140 ;  /* 0x00000140393b7836 */ /* 0x000fc80000000000 */
        /* <DEDUP_REMOVED lines=9> */
[----:B------:R-:W-:-:S05]  /*8900*/  @!P1 IMAD R62, R42, 0x1980, RZ ;  /* 0x000019802a3e9824 */ /* 0x000fca00078e02ff */
[----:B-1----:R-:W-:-:S04]  /*8910*/  @!P1 IADD3 R5, P2, PT, R62, R57, RZ ;  /* 0x000000393e059210 */ /* 0x002fc80007f5e0ff */
[----:B------:R-:W-:Y:S02]  /*8920*/  @!P1 LEA.HI.X.SX32 R62, R62, RZ, 0x1, P2 ;  /* 0x000000ff3e3e9211 */ /* 0x000fe400010f0eff */
[----:B------:R-:W-:Y:S01]  /*8930*/  @!P1 LEA R4, P2, R5, UR4, 0x2 ;  /* 0x0000000405049c11 */ /* 0x000fe2000f8410ff */
[----:B------:R-:W-:-:S03]  /*8940*/  VIADD R59, R57, 0x180 ;  /* 0x00000180393b7836 */ /* 0x000fc60000000000 */
[----:B------:R-:W-:-:S05]  /*8950*/  @!P1 LEA.HI.X R5, R5, UR5, R62, 0x2, P2 ;  /* 0x0000000505059c11 */ /* 0x000fca00090f143e */
[----:B------:R1:W5:Y:S01]  /*8960*/  @!P1 LDG.E R56, desc[UR6][R4.64+0x580] ;  /* 0x0005800604389981 */ /* 0x000362000c1e1900 */
[----:B------:R-:W-:-:S13]  /*8970*/  ISETP.GE.AND P1, PT, R59, R60, PT ;  /* 0x0000003c3b00720c */ /* 0x000fda0003f26270 */
[----:B0-----:R-:W-:-:S05]  /*8980*/  @!P1 IMAD R2, R42, 0x1980, RZ ;  /* 0x000019802a029824 */ /* 0x001fca00078e02ff */
[----:B------:R-:W-:-:S04]  /*8990*/  @!P1 IADD3 R3, P2, PT, R2, R57, RZ ;  /* 0x0000003902039210 */ /* 0x000fc80007f5e0ff */
[----:B------:R-:W-:Y:S02]  /*89a0*/  @!P1 LEA.HI.X.SX32 R62, R2, RZ, 0x1, P2 ;  /* 0x000000ff023e9211 */ /* 0x000fe400010f0eff */
[----:B------:R-:W-:Y:S01]  /*89b0*/  @!P1 LEA R2, P2, R3, UR4, 0x2 ;  /* 0x0000000403029c11 */ /* 0x000fe2000f8410ff */
[----:B------:R-:W-:-:S03]  /*89c0*/  VIADD R59, R57, 0x1a0 ;  /* 0x000001a0393b7836 */ /* 0x000fc60000000000 */
[----:B------:R-:W-:-:S05]  /*89d0*/  @!P1 LEA.HI.X R3, R3, UR5, R62, 0x2, P2 ;  /* 0x0000000503039c11 */ /* 0x000fca00090f143e */
[----:B------:R0:W5:Y:S01]  /*89e0*/  @!P1 LDG.E R53, desc[UR6][R2.64+0x600] ;  /* 0x0006000602359981 */ /* 0x000162000c1e1900 */
[----:B------:R-:W-:-:S13]  /*89f0*/  ISETP.GE.AND P1, PT, R59, R60, PT ;  /* 0x0000003c3b00720c */ /* 0x000fda0003f26270 */
[----:B-1----:R-:W-:-:S05]  /*8a00*/  @!P1 IMAD R4, R42, 0x1980, RZ ;  /* 0x000019802a049824 */ /* 0x002fca00078e02ff */
[----:B------:R-:W-:-:S04]  /*8a10*/  @!P1 IADD3 R5, P2, PT, R4, R57, RZ ;  /* 0x0000003904059210 */ /* 0x000fc80007f5e0ff */
[----:B------:R-:W-:Y:S02]  /*8a20*/  @!P1 LEA.HI.X.SX32 R62, R4, RZ, 0x1, P2 ;  /* 0x000000ff043e9211 */ /* 0x000fe400010f0eff */
[----:B------:R-:W-:Y:S01]  /*8a30*/  @!P1 LEA R4, P2, R5, UR4, 0x2 ;  /* 0x0000000405049c11 */ /* 0x000fe2000f8410ff */
[----:B------:R-:W-:-:S03]  /*8a40*/  VIADD R59, R57, 0x1c0 ;  /* 0x000001c0393b7836 */ /* 0x000fc60000000000 */
[----:B------:R-:W-:-:S05]  /*8a50*/  @!P1 LEA.HI.X R5, R5, UR5, R62, 0x2, P2 ;  /* 0x0000000505059c11 */ /* 0x000fca00090f143e */
[----:B------:R1:W5:Y:S01]  /*8a60*/  @!P1 LDG.E R54, desc[UR6][R4.64+0x680] ;  /* 0x0006800604369981 */ /* 0x000362000c1e1900 */
[----:B------:R-:W-:Y:S01]  /*8a70*/  ISETP.GE.AND P1, PT, R59, R60, PT ;  /* 0x0000003c3b00720c */ /* 0x000fe20003f26270 */
[----:B------:R-:W-:-:S05]  /*8a80*/  VIADD R59, R57, 0x200 ;  /* 0x00000200393b7836 */ /* 0x000fca0000000000 */
[----:B------:R-:W-:-:S07]  /*8a90*/  ISETP.GE.AND P3, PT, R59, R60, PT ;  /* 0x0000003c3b00720c */ /* 0x000fce0003f66270 */
[----:B0-----:R-:W-:-:S05]  /*8aa0*/  @!P1 IMAD R2, R42, 0x1980, RZ ;  /* 0x000019802a029824 */ /* 0x001fca00078e02ff */
[C---:B------:R-:W-:Y:S01]  /*8ab0*/  @!P1 IADD3 R3, P2, PT, R2.reuse, R57, RZ ;  /* 0x0000003902039210 */ /* 0x040fe20007f5e0ff */
[----:B------:R-:W0:Y:S03]  /*8ac0*/  @!P3 S2R R59, SR_TID.X ;  /* 0x00000000003bb919 */ /* 0x000e260000002100 */
[----:B------:R-:W-:Y:S02]  /*8ad0*/  @!P1 LEA.HI.X.SX32 R62, R2, RZ, 0x1, P2 ;  /* 0x000000ff023e9211 */ /* 0x000fe400010f0eff */
[----:B------:R-:W-:Y:S01]  /*8ae0*/  @!P1 LEA R2, P2, R3, UR4, 0x2 ;  /* 0x0000000403029c11 */ /* 0x000fe2000f8410ff */
[----:B-1----:R-:W-:-:S03]  /*8af0*/  VIADD R5, R57, 0x1e0 ;  /* 0x000001e039057836 */ /* 0x002fc60000000000 */
[----:B------:R-:W-:-:S05]  /*8b00*/  @!P1 LEA.HI.X R3, R3, UR5, R62, 0x2, P2 ;  /* 0x0000000503039c11 */ /* 0x000fca00090f143e */
[----:B------:R0:W5:Y:S01]  /*8b10*/  @!P1 LDG.E R51, desc[UR6][R2.64+0x700] ;  /* 0x0007000602339981 */ /* 0x000162000c1e1900 */
[----:B------:R-:W-:-:S13]  /*8b20*/  ISETP.GE.AND P1, PT, R5, R60, PT ;  /* 0x0000003c0500720c */ /* 0x000fda0003f26270 */
[----:B------:R-:W-:-:S05]  /*8b30*/  @!P1 IMAD R4, R42, 0x1980, RZ ;  /* 0x000019802a049824 */ /* 0x000fca00078e02ff */
[C---:B------:R-:W-:Y:S02]  /*8b40*/  @!P1 IADD3 R5, P2, PT, R4.reuse, R57, RZ ;  /* 0x0000003904059210 */ /* 0x040fe40007f5e0ff */
[----:B0-----:R-:W-:Y:S02]  /*8b50*/  @!P3 LOP3.LUT R2, R59, 0x3e0, RZ, 0xc0, !PT ;  /* 0x000003e03b02b812 */ /* 0x001fe400078ec0ff */
[----:B------:R-:W-:Y:S02]  /*8b60*/  @!P1 LEA.HI.X.SX32 R60, R4, RZ, 0x1, P2 ;  /* 0x000000ff043c9211 */ /* 0x000fe400010f0eff */
[----:B------:R-:W-:Y:S02]  /*8b70*/  @!P1 LEA R4, P2, R5, UR4, 0x2 ;  /* 0x0000000405049c11 */ /* 0x000fe4000f8410ff */
[----:B------:R-:W-:Y:S01]  /*8b80*/  @!P3 LOP3.LUT R59, R59, 0x1f, RZ, 0xc0, !PT ;  /* 0x0000001f3b3bb812 */ /* 0x000fe200078ec0ff */
[----:B------:R-:W-:Y:S01]  /*8b90*/  @!P3 IMAD R3, R42, 0x1980, RZ ;  /* 0x000019802a03b824 */ /* 0x000fe200078e02ff */
[----:B------:R-:W-:-:S03]  /*8ba0*/  @!P1 LEA.HI.X R5, R5, UR5, R60, 0x2, P2 ;  /* 0x0000000505059c11 */ /* 0x000fc600090f143c */
[----:B------:R-:W-:Y:S02]  /*8bb0*/  @!P3 IMAD R2, R2, 0x11, R59 ;  /* 0x000000110202b824 */ /* 0x000fe400078e023b */
[----:B------:R1:W5:Y:S03]  /*8bc0*/  @!P1 LDG.E R58, desc[UR6][R4.64+0x780] ;  /* 0x00078006043a9981 */ /* 0x000366000c1e1900 */
[----:B------:R-:W-:-:S04]  /*8bd0*/  @!P3 IADD3 R59, P1, PT, R3, R2, RZ ;  /* 0x00000002033bb210 */ /* 0x000fc80007f3e0ff */
[----:B------:R-:W-:Y:S02]  /*8be0*/  @!P3 LEA.HI.X.SX32 R60, R3, RZ, 0x1, P1 ;  /* 0x000000ff033cb211 */ /* 0x000fe400008f0eff */
[----:B------:R-:W-:-:S04]  /*8bf0*/  @!P3 LEA R2, P1, R59, UR4, 0x2 ;  /* 0x000000043b02bc11 */ /* 0x000fc8000f8210ff */
[----:B------:R-:W-:-:S05]  /*8c00*/  @!P3 LEA.HI.X R3, R59, UR5, R60, 0x2, P1 ;  /* 0x000000053b03bc11 */ /* 0x000fca00088f143c */
[----:B------:R1:W5:Y:S04]  /*8c10*/  @!P3 LDG.E R57, desc[UR6][R2.64+0x800] ;  /* 0x000800060239b981 */ /* 0x000368000c1e1900 */
.L_x_113:
[----:B------:R-:W-:Y:S08]  /*8c20*/  BAR.SYNC.DEFER_BLOCKING 0x0 ;  /* 0x0000000000007b1d */ /* 0x000ff00000010000 */
[----:B------:R-:W2:Y:S01]  /*8c30*/  S2UR UR5, SR_CgaCtaId ;  /* 0x00000000000579c3 */ /* 0x000ea20000008800 */
[----:B------:R-:W-:Y:S01]  /*8c40*/  UMOV UR4, 0x400 ;  /* 0x0000040000047882 */ /* 0x000fe20000000000 */
[----:B01----:R-:W0:Y:S01]  /*8c50*/  S2R R2, SR_TID.X ;  /* 0x0000000000027919 */ /* 0x003e220000002100 */
[----:B-----5:R1:W-:Y:S04]  /*8c60*/  STS [R40+-0x4], R41 ;  /* 0xfffffc2928007388 */ /* 0x0203e80000000800 */
[----:B------:R1:W-:Y:S01]  /*8c70*/  STS [R39+-0x4], R44 ;  /* 0xfffffc2c27007388 */ /* 0x0003e20000000800 */
[----:B--2---:R-:W-:-:S03]  /*8c80*/  ULEA UR4, UR5, UR4, 0x18 ;  /* 0x0000000405047291 */ /* 0x004fc6000f8ec0ff */
[----:B------:R1:W-:Y:S04]  /*8c90*/  STS [R38+-0x4], R43 ;  /* 0xfffffc2b26007388 */ /* 0x0003e80000000800 */
        /* <DEDUP_REMOVED lines=13> */
[----:B------:R1:W-:Y:S01]  /*8d70*/  STS [R24+-0x4], R57 ;  /* 0xfffffc3918007388 */ /* 0x0003e20000000800 */
[----:B------:R-:W-:Y:S06]  /*8d80*/  BAR.SYNC.DEFER_BLOCKING 0x0 ;  /* 0x0000000000007b1d */ /* 0x000fec0000010000 */
[----:B0-----:R-:W-:Y:S05]  /*8d90*/  @P0 BRA `(.L_x_114) ;  /* 0x00000008006c0947 */ /* 0x001fea0003800000 */
[----:B------:R-:W-:Y:S01]  /*8da0*/  LEA R21, R21, UR4, 0x3 ;  /* 0x0000000415157c11 */ /* 0x000fe2000f8e18ff */
[----:B------:R-:W-:Y:S01]  /*8db0*/  LDS R3, [R22] ;  /* 0x0000000016037984 */ /* 0x000fe20000000800 */
[----:B------:R-:W0:Y:S01]  /*8dc0*/  LDCU.64 UR8, c[0x0][0x3b0] ;  /* 0x00007600ff0877ac */ /* 0x000e220008000a00 */
[----:B-1----:R-:W-:Y:S02]  /*8dd0*/  LEA R26, R20, UR4, 0x3 ;  /* 0x00000004141a7c11 */ /* 0x002fe4000f8e18ff */
[----:B------:R-:W1:Y:S01]  /*8de0*/  LDS.64 R4, [R21+0x6600] ;  /* 0x0066000015047984 */ /* 0x000e620000000a00 */
[----:B------:R-:W-:Y:S02]  /*8df0*/  LEA R19, R19, UR4, 0x3 ;  /* 0x0000000413137c11 */ /* 0x000fe4000f8e18ff */
[----:B------:R-:W-:Y:S02]  /*8e00*/  LEA R17, R17, UR4, 0x3 ;  /* 0x0000000411117c11 */ /* 0x000fe4000f8e18ff */
[----:B------:R-:W-:-:S02]  /*8e10*/  LEA R15, R15, UR4, 0x3 ;  /* 0x000000040f0f7c11 */ /* 0x000fc4000f8e18ff */
[----:B------:R-:W-:Y:S02]  /*8e20*/  LEA R13, R13, UR4, 0x3 ;  /* 0x000000040d0d7c11 */ /* 0x000fe4000f8e18ff */
[----:B------:R-:W-:Y:S02]  /*8e30*/  LEA R11, R11, UR4, 0x3 ;  /* 0x000000040b0b7c11 */ /* 0x000fe4000f8e18ff */
[----:B------:R-:W-:Y:S02]  /*8e40*/  LEA R9, R9, UR4, 0x3 ;  /* 0x0000000409097c11 */ /* 0x000fe4000f8e18ff */
[----:B------:R-:W-:Y:S02]  /*8e50*/  LEA R7, R7, UR4, 0x3 ;  /* 0x0000000407077c11 */ /* 0x000fe4000f8e18ff */
[----:B-1----:R-:W-:-:S05]  /*8e60*/  IADD3 R4, P0, PT, R4, R2, RZ ;  /* 0x0000000204047210 */ /* 0x002fca0007f1e0ff */
[----:B------:R-:W-:Y:S01]  /*8e70*/  IMAD.X R5, RZ, RZ, R5, P0 ;  /* 0x000000ffff057224 */ /* 0x000fe200000e0605 */
[----:B0-----:R-:W-:-:S04]  /*8e80*/  LEA R24, P0, R4, UR8, 0x2 ;  /* 0x0000000804187c11 */ /* 0x001fc8000f8010ff */
[----:B------:R-:W-:-:S05]  /*8e90*/  LEA.HI.X R25, R4, UR9, R5, 0x2, P0 ;  /* 0x0000000904197c11 */ /* 0x000fca00080f1405 */
[----:B------:R-:W-:Y:S01]  /*8ea0*/  STG.E desc[UR6][R24.64], R3 ;  /* 0x0000000318007986 */ /* 0x000fe2000c101906 */
[----:B------:R-:W-:-:S03]  /*8eb0*/  NOP ;  /* 0x0000000000007918 */ /* 0x000fc60000000000 */
[----:B------:R0:W1:Y:S04]  /*8ec0*/  LDS.64 R4, [R26+0x6600] ;  /* 0x006600001a047984 */ /* 0x0000680000000a00 */
[----:B------:R-:W2:Y:S01]  /*8ed0*/  LDS R23, [R22+0x600] ;  /* 0x0006000016177984 */ /* 0x000ea20000000800 */
[----:B0-----:R-:W-:Y:S02]  /*8ee0*/  LEA R26, R18, UR4, 0x3 ;  /* 0x00000004121a7c11 */ /* 0x001fe4000f8e18ff */
[----:B-1----:R-:W-:-:S05]  /*8ef0*/  IADD3 R4, P0, PT, R4, R2, RZ ;  /* 0x0000000204047210 */ /* 0x002fca0007f1e0ff */
[----:B------:R-:W-:Y:S01]  /*8f00*/  IMAD.X R5, RZ, RZ, R5, P0 ;  /* 0x000000ffff057224 */ /* 0x000fe200000e0605 */
[----:B------:R-:W-:-:S04]  /*8f10*/  LEA R20, P0, R4, UR8, 0x2 ;  /* 0x0000000804147c11 */ /* 0x000fc8000f8010ff */
[----:B------:R-:W-:-:S05]  /*8f20*/  LEA.HI.X R21, R4, UR9, R5, 0x2, P0 ;  /* 0x0000000904157c11 */ /* 0x000fca00080f1405 */
[----:B--2---:R-:W-:Y:S01]  /*8f30*/  STG.E desc[UR6][R20.64+0x600], R23 ;  /* 0x0006001714007986 */ /* 0x004fe2000c101906 */
[----:B------:R-:W-:-:S03]  /*8f40*/  NOP ;  /* 0x0000000000007918 */ /* 0x000fc60000000000 */
[----:B------:R-:W0:Y:S04]  /*8f50*/  LDS.64 R4, [R19+0x6600] ;  /* 0x0066000013047984 */ /* 0x000e280000000a00 */
[----:B------:R-:W1:Y:S01]  /*8f60*/  LDS R3, [R22+0xc00] ;  /* 0x000c000016037984 */ /* 0x000e620000000800 */
[----:B0-----:R-:W-:-:S05]  /*8f70*/  IADD3 R4, P0, PT, R4, R2, RZ ;  /* 0x0000000204047210 */ /* 0x001fca0007f1e0ff */
[----:B------:R-:W-:Y:S01]  /*8f80*/  IMAD.X R5, RZ, RZ, R5, P0 ;  /* 0x000000ffff057224 */ /* 0x000fe200000e0605 */
[----:B------:R-:W-:-:S04]  /*8f90*/  LEA R24, P0, R4, UR8, 0x2 ;  /* 0x0000000804187c11 */ /* 0x000fc8000f8010ff */
[----:B------:R-:W-:-:S05]  /*8fa0*/  LEA.HI.X R25, R4, UR9, R5, 0x2, P0 ;  /* 0x0000000904197c11 */ /* 0x000fca00080f1405 */
[----:B-1----:R0:W-:Y:S01]  /*8fb0*/  STG.E desc[UR6][R24.64+0xc00], R3 ;  /* 0x000c000318007986 */ /* 0x0021e2000c101906 */
[----:B------:R-:W-:-:S03]  /*8fc0*/  NOP ;  /* 0x0000000000007918 */ /* 0x000fc60000000000 */
[----:B------:R-:W1:Y:S04]  /*8fd0*/  LDS.64 R4, [R26+0x6600] ;  /* 0x006600001a047984 */ /* 0x000e680000000a00 */
        /* <DEDUP_REMOVED lines=99> */
[----:B-1----:R-:W-:Y:S01]  /*9610*/  STG.E desc[UR6][R10.64+0x5400], R3 ;  /* 0x005400030a007986 */ /* 0x002fe2000c101906 */
[----:B------:R-:W-:-:S03]  /*9620*/  NOP ;  /* 0x0000000000007918 */ /* 0x000fc60000000000 */
[----:B------:R-:W0:Y:S04]  /*9630*/  LDS.64 R4, [R12+0x6600] ;  /* 0x006600000c047984 */ /* 0x000e280000000a00 */
[----:B------:R-:W1:Y:S01]  /*9640*/  LDS R9, [R22+0x5a00] ;  /* 0x005a000016097984 */ /* 0x000e620000000800 */
[----:B0-----:R-:W-:-:S05]  /*9650*/  IADD3 R4, P0, PT, R4, R2, RZ ;  /* 0x0000000204047210 */ /* 0x001fca0007f1e0ff */
[----:B------:R-:W-:Y:S01]  /*9660*/  IMAD.X R5, RZ, RZ, R5, P0 ;  /* 0x000000ffff057224 */ /* 0x000fe200000e0605 */
[----:B------:R-:W-:-:S04]  /*9670*/  LEA R6, P0, R4, UR8, 0x2 ;  /* 0x0000000804067c11 */ /* 0x000fc8000f8010ff */
[----:B------:R-:W-:Y:S02]  /*9680*/  LEA.HI.X R7, R4, UR9, R5, 0x2, P0 ;  /* 0x0000000904077c11 */ /* 0x000fe400080f1405 */
[----:B------:R-:W-:-:S03]  /*9690*/  LEA R4, R0, UR4, 0x3 ;  /* 0x0000000400047c11 */ /* 0x000fc6000f8e18ff */
[----:B-1----:R-:W-:Y:S01]  /*96a0*/  STG.E desc[UR6][R6.64+0x5a00], R9 ;  /* 0x005a000906007986 */ /* 0x002fe2000c101906 */
        /* <DEDUP_REMOVED lines=8> */
[----:B------:R-:W-:Y:S01]  /*9730*/  NOP ;  /* 0x0000000000007918 */ /* 0x000fe20000000000 */
[----:B------:R-:W-:Y:S05]  /*9740*/  EXIT ;  /* 0x000000000000794d */ /* 0x000fea0003800000 */
.L_x_114:
[----:B------:R-:W-:Y:S01]  /*9750*/  LEA R21, R21, UR4, 0x3 ;  /* 0x0000000415157c11 */ /* 0x000fe2000f8e18ff */
[----:B------:R-:W-:Y:S01]  /*9760*/  IMAD R23, R42, -0x1980, R23 ;  /* 0xffffe6802a177824 */ /* 0x000fe200078e0217 */
[----:B-1----:R-:W-:Y:S01]  /*9770*/  LEA R26, R20, UR4, 0x3 ;  /* 0x00000004141a7c11 */ /* 0x002fe2000f8e18ff */
[C---:B------:R-:W-:Y:S01]  /*9780*/  VIADD R20, R2.reuse, 0x180 ;  /* 0x0000018002147836 */ /* 0x040fe20000000000 */
[----:B------:R-:W-:Y:S01]  /*9790*/  LEA R19, R19, UR4, 0x3 ;  /* 0x0000000413137c11 */ /* 0x000fe2000f8e18ff */
[----:B------:R-:W0:Y:S01]  /*97a0*/  LDS.64 R4, [R21+0x6600] ;  /* 0x0066000015047984 */ /* 0x000e220000000a00 */
[----:B------:R-:W-:Y:S02]  /*97b0*/  ISETP.GE.AND P1, PT, R2, R23, PT ;  /* 0x000000170200720c */ /* 0x000fe40003f26270 */
[----:B------:R-:W-:Y:S02]  /*97c0*/  LEA R17, R17, UR4, 0x3 ;  /* 0x0000000411117c11 */ /* 0x000fe4000f8e18ff */
[----:B------:R-:W-:-:S02]  /*97d0*/  LEA R15, R15, UR4, 0x3 ;  /* 0x000000040f0f7c11 */ /* 0x000fc4000f8e18ff */
[----:B------:R-:W-:Y:S02]  /*97e0*/  LEA R13, R13, UR4, 0x3 ;  /* 0x000000040d0d7c11 */ /* 0x000fe4000f8e18ff */
[----:B------:R-:W-:Y:S02]  /*97f0*/  LEA R11, R11, UR4, 0x3 ;  /* 0x000000040b0b7c11 */ /* 0x000fe4000f8e18ff */
[----:B------:R-:W-:Y:S02]  /*9800*/  LEA R9, R9, UR4, 0x3 ;  /* 0x0000000409097c11 */ /* 0x000fe4000f8e18ff */
[----:B------:R-:W-:Y:S01]  /*9810*/  LEA R7, R7, UR4, 0x3 ;  /* 0x0000000407077c11 */ /* 0x000fe2000f8e18ff */
[----:B------:R-:W1:Y:S01]  /*9820*/  @!P1 LDS R3, [R22] ;  /* 0x0000000016039984 */ /* 0x000e620000000800 */
[----:B------:R-:W2:Y:S01]  /*9830*/  @!P1 LDC.64 R24, c[0x0][0x3b0] ;  /* 0x0000ec00ff189b82 */ /* 0x000ea20000000a00 */
[----:B0-----:R-:W-:-:S05]  /*9840*/  @!P1 IADD3 R4, P0, PT, R4, R2, RZ ;  /* 0x0000000204049210 */ /* 0x001fca0007f1e0ff */
[----:B------:R-:W-:Y:S01]  /*9850*/  @!P1 IMAD.X R5, RZ, RZ, R5, P0 ;  /* 0x000000ffff059224 */ /* 0x000fe200000e0605 */
[----:B--2---:R-:W-:-:S04]  /*9860*/  @!P1 LEA R24, P0, R4, R24, 0x2 ;  /* 0x0000001804189211 */ /* 0x004fc800078010ff */
[----:B------:R-:W-:-:S05]  /*9870*/  @!P1 LEA.HI.X R25, R4, R25, R5, 0x2, P0 ;  /* 0x0000001904199211 */ /* 0x000fca00000f1405 */
[----:B-1----:R0:W-:Y:S01]  /*9880*/  @!P1 STG.E desc[UR6][R24.64], R3 ;  /* 0x0000000318009986 */ /* 0x0021e2000c101906 */
[----:B------:R-:W-:-:S03]  /*9890*/  NOP ;  /* 0x0000000000007918 */ /* 0x000fc60000000000 */
[----:B------:R1:W2:Y:S01]  /*98a0*/  LDS.64 R4, [R26+0x6600] ;  /* 0x006600001a047984 */ /* 0x0002a20000000a00 */
[----:B------:R-:W-:Y:S01]  /*98b0*/  ISETP.GE.AND P1, PT, R20, R23, PT ;  /* 0x000000171400720c */ /* 0x000fe20003f26270 */
[----:B0-----:R-:W-:Y:S01]  /*98c0*/  VIADD R24, R2, 0x300 ;  /* 0x0000030002187836 */ /* 0x001fe20000000000 */
[----:B-1----:R-:W-:Y:S01]  /*98d0*/  LEA R26, R18, UR4, 0x3 ;  /* 0x00000004121a7c11 */ /* 0x002fe2000f8e18ff */
[----:B------:R-:W-:-:S10]  /*98e0*/  VIADD R18, R2, 0x480 ;  /* 0x0000048002127836 */ /* 0x000fd40000000000 */
[----:B------:R-:W0:Y:S01]  /*98f0*/  @!P1 LDS R27, [R22+0x600] ;  /* 0x00060000161b9984 */ /* 0x000e220000000800 */
[----:B------:R-:W1:Y:S01]  /*9900*/  @!P1 LDC.64 R20, c[0x0][0x3b0] ;  /* 0x0000ec00ff149b82 */ /* 0x000e620000000a00 */
[----:B--2---:R-:W-:-:S05]  /*9910*/  @!P1 IADD3 R4, P0, PT, R4, R2, RZ ;  /* 0x0000000204049210 */ /* 0x004fca0007f1e0ff */
[----:B------:R-:W-:Y:S01]  /*9920*/  @!P1 IMAD.X R5, RZ, RZ, R5, P0 ;  /* 0x000000ffff059224 */ /* 0x000fe200000e0605 */
[----:B-1----:R-:W-:-:S04]  /*9930*/  @!P1 LEA R20, P0, R4, R20, 0x2 ;  /* 0x0000001404149211 */ /* 0x002fc800078010ff */
[----:B------:R-:W-:-:S05]  /*9940*/  @!P1 LEA.HI.X R21, R4, R21, R5, 0x2, P0 ;  /* 0x0000001504159211 */ /* 0x000fca00000f1405 */
[----:B0-----:R0:W-:Y:S01]  /*9950*/  @!P1 STG.E desc[UR6][R20.64+0x600], R27 ;  /* 0x0006001b14009986 */ /* 0x0011e2000c101906 */
[----:B------:R-:W-:-:S03]  /*9960*/  NOP ;  /* 0x0000000000007918 */ /* 0x000fc60000000000 */
[----:B------:R-:W1:Y:S01]  /*9970*/  LDS.64 R4, [R19+0x6600] ;  /* 0x0066000013047984 */ /* 0x000e620000000a00 */
[----:B------:R-:W-:Y:S01]  /*9980*/  ISETP.GE.AND P1, PT, R24, R23, PT ;  /* 0x000000171800720c */ /* 0x000fe20003f26270 */
[----:B0-----:R-:W-:-:S12]  /*9990*/  VIADD R20, R2, 0x600 ;  /* 0x0000060002147836 */ /* 0x001fd80000000000 */
[----:B------:R-:W0:Y:S01]  /*99a0*/  @!P1 LDS R3, [R22+0xc00] ;  /* 0x000c000016039984 */ /* 0x000e220000000800 */
[----:B------:R-:W2:Y:S01]  /*99b0*/  @!P1 LDC.64 R24, c[0x0][0x3b0] ;  /* 0x0000ec00ff189b82 */ /* 0x000ea20000000a00 */
[----:B-1----:R-:W-:-:S05]  /*99c0*/  @!P1 IADD3 R4, P0, PT, R4, R2, RZ ;  /* 0x0000000204049210 */ /* 0x002fca0007f1e0ff */
[----:B------:R-:W-:Y:S01]  /*99d0*/  @!P1 IMAD.X R5, RZ, RZ, R5, P0 ;  /* 0x000000ffff059224 */ /* 0x000fe200000e0605 */
[----:B--2---:R-:W-:-:S04]  /*99e0*/  @!P1 LEA R24, P0, R4, R24, 0x2 ;  /* 0x0000001804189211 */ /* 0x004fc800078010ff */
[----:B------:R-:W-:-:S05]  /*99f0*/  @!P1 LEA.HI.X R25, R4, R25, R5, 0x2, P0 ;  /* 0x0000001904199211 */ /* 0x000fca00000f1405 */
[----:B0-----:R0:W-:Y:S01]  /*9a00*/  @!P1 STG.E desc[UR6][R24.64+0xc00], R3 ;  /* 0x000c000318009986 */ /* 0x0011e2000c101906 */
[----:B------:R-:W-:-:S03]  /*9a10*/  NOP ;  /* 0x0000000000007918 */ /* 0x000fc60000000000 */
[----:B------:R-:W1:Y:S01]  /*9a20*/  LDS.64 R4, [R26+0x6600] ;  /* 0x006600001a047984 */ /* 0x000e620000000a00 */
[----:B------:R-:W-:Y:S02]  /*9a30*/  ISETP.GE.AND P1, PT, R18, R23, PT ;  /* 0x000000171200720c */ /* 0x000fe40003f26270 */
[----:B0-----:R-:W-:Y:S01]  /*9a40*/  LEA R24, R16, UR4, 0x3 ;  /* 0x0000000410187c11 */ /* 0x001fe2000f8e18ff */
[----:B------:R-:W-:-:S10]  /*9a50*/  VIADD R16, R2, 0x780 ;  /* 0x0000078002107836 */ /* 0x000fd40000000000 */
        /* <DEDUP_REMOVED lines=33> */
[----:B0-----:R-:W-:-:S11]  /*9c70*/  LOP3.LUT R16, R2, 0xc00, RZ, 0xfc, !PT ;  /* 0x00000c0002107812 */ /* 0x001fd600078efcff */
        /* <DEDUP_REMOVED lines=87> */
[----:B0-----:R-:W-:Y:S01]  /*a1f0*/  @!P1 STG.E desc[UR6][R8.64+0x4e00], R15 ;  /* 0x004e000f08009986 */ /* 0x001fe2000c101906 */
[----:B------:R-:W-:-:S03]  /*a200*/  NOP ;  /* 0x0000000000007918 */ /* 0x000fc60000000000 */
[----:B------:R-:W0:Y:S01]  /*a210*/  LDS.64 R4, [R7+0x6600] ;  /* 0x0066000007047984 */ /* 0x000e220000000a00 */
[----:B------:R-:W-:-:S13]  /*a220*/  ISETP.GE.AND P1, PT, R10, R23, PT ;  /* 0x000000170a00720c */ /* 0x000fda0003f26270 */
[----:B------:R-:W1:Y:S01]  /*a230*/  @!P1 LDS R3, [R22+0x5400] ;  /* 0x0054000016039984 */ /* 0x000e620000000800 */
[----:B------:R-:W2:Y:S01]  /*a240*/  @!P1 LDC.64 R10, c[0x0][0x3b0] ;  /* 0x0000ec00ff0a9b82 */ /* 0x000ea20000000a00 */
[----:B0-----:R-:W-:-:S05]  /*a250*/  @!P1 IADD3 R4, P0, PT, R4, R2, RZ ;  /* 0x0000000204049210 */ /* 0x001fca0007f1e0ff */
[----:B------:R-:W-:Y:S01]  /*a260*/  @!P1 IMAD.X R5, RZ, RZ, R5, P0 ;  /* 0x000000ffff059224 */ /* 0x000fe200000e0605 */
[----:B--2---:R-:W-:-:S04]  /*a270*/  @!P1 LEA R10, P0, R4, R10, 0x2 ;  /* 0x0000000a040a9211 */ /* 0x004fc800078010ff */
[----:B------:R-:W-:-:S05]  /*a280*/  @!P1 LEA.HI.X R11, R4, R11, R5, 0x2, P0 ;  /* 0x0000000b040b9211 */ /* 0x000fca00000f1405 */
[----:B-1----:R-:W-:Y:S01]  /*a290*/  @!P1 STG.E desc[UR6][R10.64+0x5400], R3 ;  /* 0x005400030a009986 */ /* 0x002fe2000c101906 */
        /* <DEDUP_REMOVED lines=8> */
[----:B------:R-:W-:Y:S02]  /*a320*/  @!P1 LEA.HI.X R7, R4, R7, R5, 0x2, P0 ;  /* 0x0000000704079211 */ /* 0x000fe400000f1405 */
[----:B------:R-:W-:Y:S02]  /*a330*/  LEA R5, R0, UR4, 0x3 ;  /* 0x0000000400057c11 */ /* 0x000fe4000f8e18ff */
[----:B------:R-:W-:Y:S01]  /*a340*/  LOP3.LUT R0, R2, 0x1800, RZ, 0xfc, !PT ;  /* 0x0000180002007812 */ /* 0x000fe200078efcff */
[----:B-1----:R-:W-:Y:S01]  /*a350*/  @!P1 STG.E desc[UR6][R6.64+0x5a00], R9 ;  /* 0x005a000906009986 */ /* 0x002fe2000c101906 */
[----:B------:R-:W-:-:S03]  /*a360*/  NOP ;  /* 0x0000000000007918 */ /* 0x000fc60000000000 */
[----:B------:R-:W0:Y:S01]  /*a370*/  LDS.64 R4, [R5+0x6600] ;  /* 0x0066000005047984 */ /* 0x000e220000000a00 */
[----:B------:R-:W-:-:S13]  /*a380*/  ISETP.GE.AND P1, PT, R0, R23, PT ;  /* 0x000000170000720c */ /* 0x000fda0003f26270 */
[----:B------:R-:W1:Y:S01]  /*a390*/  @!P1 LDS R11, [R22+0x6000] ;  /* 0x00600000160b9984 */ /* 0x000e620000000800 */
[----:B------:R-:W2:Y:S01]  /*a3a0*/  @!P1 LDC.64 R12, c[0x0][0x3b0] ;  /* 0x0000ec00ff0c9b82 */ /* 0x000ea20000000a00 */
[----:B0-----:R-:W-:-:S05]  /*a3b0*/  IADD3 R0, P0, PT, R4, R2, RZ ;  /* 0x0000000204007210 */ /* 0x001fca0007f1e0ff */
[----:B------:R-:W-:Y:S01]  /*a3c0*/  IMAD.X R4, RZ, RZ, R5, P0 ;  /* 0x000000ffff047224 */ /* 0x000fe200000e0605 */
[----:B--2---:R-:W-:-:S04]  /*a3d0*/  @!P1 LEA R2, P0, R0, R12, 0x2 ;  /* 0x0000000c00029211 */ /* 0x004fc800078010ff */
[----:B------:R-:W-:-:S05]  /*a3e0*/  @!P1 LEA.HI.X R3, R0, R13, R4, 0x2, P0 ;  /* 0x0000000d00039211 */ /* 0x000fca00000f1404 */
[----:B-1----:R-:W-:Y:S01]  /*a3f0*/  @!P1 STG.E desc[UR6][R2.64+0x6000], R11 ;  /* 0x0060000b02009986 */ /* 0x002fe2000c101906 */
[----:B------:R-:W-:Y:S01]  /*a400*/  NOP ;  /* 0x0000000000007918 */ /* 0x000fe20000000000 */
[----:B------:R-:W-:Y:S05]  /*a410*/  EXIT ;  /* 0x000000000000794d */ /* 0x000fea0003800000 */
.L_x_30:
[----:B------:R-:W-:Y:S02]  /*a420*/  IMAD.MOV.U32 R58, RZ, RZ, R39 ;  /* 0x000000ffff3a7224 */ /* 0x000fe400078e0027 */
[----:B------:R-:W-:Y:S02]  /*a430*/  IMAD.MOV.U32 R49, RZ, RZ, 0x1 ;  /* 0x00000001ff317424 */ /* 0x000fe400078e00ff */
[----:B------:R-:W-:Y:S02]  /*a440*/  IMAD.MOV.U32 R60, RZ, RZ, RZ ;  /* 0x000000ffff3c7224 */ /* 0x000fe400078e00ff */
[----:B------:R-:W-:-:S07]  /*a450*/  IMAD.MOV.U32 R47, RZ, RZ, -0x1 ;  /* 0xffffffffff2f7424 */ /* 0x000fce00078e00ff */
[----:B------:R-:W-:Y:S05]  /*a460*/  WARPSYNC.COLLECTIVE R47, `(.L_x_115) ;  /* 0x000000002f087348 */ /* 0x000fea0003c00000 */
[----:B------:R0:W1:Y:S02]  /*a470*/  SHFL.UP P0, R46, R58, R49, R60 ;  /* 0x040000313a2e7389 */ /* 0x000064000000003c */
[----:B01----:R-:W-:Y:S05]  /*a480*/  ENDCOLLECTIVE ;  /* 0x000000000000791b */ /* 0x003fea0003800000 */
.L_x_115:
[----:B------:R-:W-:Y:S02]  /*a490*/  IMAD.MOV.U32 R49, RZ, RZ, 0x2 ;  /* 0x00000002ff317424 */ /* 0x000fe400078e00ff */
[----:B------:R-:W-:-:S04]  /*a4a0*/  IMAD.MOV.U32 R40, RZ, RZ, R46 ;  /* 0x000000ffff287224 */ /* 0x000fc800078e002e */
[----:B------:R-:W-:-:S04]  /*a4b0*/  @P0 IMAD.IADD R40, R39, 0x1, R40 ;  /* 0x0000000127280824 */ /* 0x000fc800078e0228 */
[----:B------:R-:W-:-:S07]  /*a4c0*/  IMAD.MOV.U32 R58, RZ, RZ, R40 ;  /* 0x000000ffff3a7224 */ /* 0x000fce00078e0028 */
[----:B------:R-:W-:Y:S05]  /*a4d0*/  WARPSYNC.COLLECTIVE R47, `(.L_x_116) ;  /* 0x000000002f087348 */ /* 0x000fea0003c00000 */
[----:B------:R0:W1:Y:S02]  /*a4e0*/  SHFL.UP P0, R46, R58, R49, R60 ;  /* 0x040000313a2e7389 */ /* 0x000064000000003c */
[----:B01----:R-:W-:Y:S05]  /*a4f0*/  ENDCOLLECTIVE ;  /* 0x000000000000791b */ /* 0x003fea0003800000 */
.L_x_116:
[----:B------:R-:W-:Y:S02]  /*a500*/  IMAD.MOV.U32 R49, RZ, RZ, 0x4 ;  /* 0x00000004ff317424 */ /* 0x000fe400078e00ff */
[----:B------:R-:W-:-:S04]  /*a510*/  IMAD.MOV.U32 R43, RZ, RZ, R46 ;  /* 0x000000ffff2b7224 */ /* 0x000fc800078e002e */
[----:B------:R-:W-:-:S04]  /*a520*/  @P0 IMAD.IADD R43, R40, 0x1, R43 ;  /* 0x00000001282b0824 */ /* 0x000fc800078e022b */
[----:B------:R-:W-:-:S07]  /*a530*/  IMAD.MOV.U32 R58, RZ, RZ, R43 ;  /* 0x000000ffff3a7224 */ /* 0x000fce00078e002b */
[----:B------:R-:W-:Y:S05]  /*a540*/  WARPSYNC.COLLECTIVE R47, `(.L_x_117) ;  /* 0x000000002f087348 */ /* 0x000fea0003c00000 */
[----:B------:R0:W1:Y:S02]  /*a550*/  SHFL.UP P0, R46, R58, R49, R60 ;  /* 0x040000313a2e7389 */ /* 0x000064000000003c */
[----:B01----:R-:W-:Y:S05]  /*a560*/  ENDCOLLECTIVE ;  /* 0x000000000000791b */ /* 0x003fea0003800000 */
.L_x_117:
[----:B------:R-:W-:Y:S02]  /*a570*/  IMAD.MOV.U32 R49, RZ, RZ, 0x8 ;  /* 0x00000008ff317424 */ /* 0x000fe400078e00ff */
[----:B------:R-:W-:-:S04]  /*a580*/  IMAD.MOV.U32 R44, RZ, RZ, R46 ;  /* 0x000000ffff2c7224 */ /* 0x000fc800078e002e */
[----:B------:R-:W-:-:S04]  /*a590*/  @P0 IMAD.IADD R44, R43, 0x1, R44 ;  /* 0x000000012b2c0824 */ /* 0x000fc800078e022c */
[----:B------:R-:W-:-:S07]  /*a5a0*/  IMAD.MOV.U32 R58, RZ, RZ, R44 ;  /* 0x000000ffff3a7224 */ /* 0x000fce00078e002c */
[----:B------:R-:W-:Y:S05]  /*a5b0*/  WARPSYNC.COLLECTIVE R47, `(.L_x_118) ;  /* 0x000000002f087348 */ /* 0x000fea0003c00000 */
[----:B------:R0:W1:Y:S02]  /*a5c0*/  SHFL.UP P0, R46, R58, R49, R60 ;  /* 0x040000313a2e7389 */ /* 0x000064000000003c */
[----:B01----:R-:W-:Y:S05]  /*a5d0*/  ENDCOLLECTIVE ;  /* 0x000000000000791b */ /* 0x003fea0003800000 */
.L_x_118:
[----:B------:R-:W-:Y:S02]  /*a5e0*/  IMAD.MOV.U32 R49, RZ, RZ, 0x10 ;  /* 0x00000010ff317424 */ /* 0x000fe400078e00ff */
[----:B------:R-:W-:-:S04]  /*a5f0*/  IMAD.MOV.U32 R45, RZ, RZ, R46 ;  /* 0x000000ffff2d7224 */ /* 0x000fc800078e002e */
[----:B------:R-:W-:-:S04]  /*a600*/  @P0 IMAD.IADD R45, R44, 0x1, R45 ;  /* 0x000000012c2d0824 */ /* 0x000fc800078e022d */
[----:B------:R-:W-:-:S07]  /*a610*/  IMAD.MOV.U32 R58, RZ, RZ, R45 ;  /* 0x000000ffff3a7224 */ /* 0x000fce00078e002d */
[----:B------:R-:W-:Y:S05]  /*a620*/  WARPSYNC.COLLECTIVE R47, `(.L_x_119) ;  /* 0x000000002f087348 */ /* 0x000fea0003c00000 */
[----:B------:R0:W1:Y:S02]  /*a630*/  SHFL.UP P0, R46, R58, R49, R60 ;  /* 0x040000313a2e7389 */ /* 0x000064000000003c */
[----:B01----:R-:W-:Y:S05]  /*a640*/  ENDCOLLECTIVE ;  /* 0x000000000000791b */ /* 0x003fea0003800000 */
.L_x_119:
[----:B------:R-:W-:Y:S05]  /*a650*/  BRA `(.L_x_120) ;  /* 0xffffff8400407947 */ /* 0x000fea000383ffff */
.L_x_121:
[----:B------:R-:W-:-:S00]  /*a660*/  BRA `(.L_x_121) ;  /* 0xfffffffc00fc7947 */ /* 0x000fc0000383ffff */
[----:B------:R-:W-:-:S00]  /*a670*/  NOP ;  /* 0x0000000000007918 */ /* 0x000fc00000000000 */
        /* <DEDUP_REMOVED lines=8> */
.L_x_291:


//--------------------- .text._ZN3cub18CUB_300001_SM_10006detail10radix_sort33DeviceRadixSortExclusiveSumKernelINS1_5radix10policy_hubIiiyE10Policy1000EyEEvPT0_ --------------------------
	.section	.text._ZN3cub18CUB_300001_SM_10006detail10radix_sort33DeviceRadixSortExclusiveSumKernelINS1_5radix10policy_hubIiiyE10Policy1000EyEEvPT0_,"ax",@progbits
	.align	128
        .global         _ZN3cub18CUB_300001_SM_10006detail10radix_sort33DeviceRadixSortExclusiveSumKernelINS1_5radix10policy_hubIiiyE10Policy1000EyEEvPT0_
        .type           _ZN3cub18CUB_300001_SM_10006detail10radix_sort33DeviceRadixSortExclusiveSumKernelINS1_5radix10policy_hubIiiyE10Policy1000EyEEvPT0_,@function
        .size           _ZN3cub18CUB_300001_SM_10006detail10radix_sort33DeviceRadixSortExclusiveSumKernelINS1_5radix10policy_hubIiiyE10Policy1000EyEEvPT0_,(.L_x_292 - _ZN3cub18CUB_300001_SM_10006detail10radix_sort33DeviceRadixSortExclusiveSumKernelINS1_5radix10policy_hubIiiyE10Policy1000EyEEvPT0_)
        .other          _ZN3cub18CUB_300001_SM_10006detail10radix_sort33DeviceRadixSortExclusiveSumKernelINS1_5radix10policy_hubIiiyE10Policy1000EyEEvPT0_,@"STO_CUDA_ENTRY STV_DEFAULT"
_ZN3cub18CUB_300001_SM_10006detail10radix_sort33DeviceRadixSortExclusiveSumKernelINS1_5radix10policy_hubIiiyE10Policy1000EyEEvPT0_:
.text._ZN3cub18CUB_300001_SM_10006detail10radix_sort33DeviceRadixSortExclusiveSumKernelINS1_5radix10policy_hubIiiyE10Policy1000EyEEvPT0_:
[----:B------:R-:W-:Y:S01]  /*0000*/  LDC R1, c[0x0][0x37c] ;  /* 0x0000df00ff017b82 */ /* 0x000fe20000000800 */
[----:B------:R-:W0:Y:S07]  /*0010*/  S2R R18, SR_TID.X ;  /* 0x0000000000127919 */ /* 0x000e2e0000002100 */
[----:B------:R-:W1:Y:S01]  /*0020*/  LDC.64 R16, c[0x0][0x380] ;  /* 0x0000e000ff107b82 */ /* 0x000e620000000a00 */
[----:B------:R-:W2:Y:S01]  /*0030*/  LDCU.64 UR4, c[0x0][0x358] ;  /* 0x00006b00ff0477ac */ /* 0x000ea20008000a00 */
[----:B------:R-:W3:Y:S01]  /*0040*/  S2R R5, SR_CTAID.X ;  /* 0x0000000000057919 */ /* 0x000ee20000002500 */
[----:B0-----:R-:W-:Y:S01]  /*0050*/  ISETP.GT.U32.AND P1, PT, R18, 0xff, PT ;  /* 0x000000ff1200780c */ /* 0x001fe20003f24070 */
[----:B---3--:R-:W-:-:S04]  /*0060*/  IMAD R5, R5, 0x100, R18 ;  /* 0x0000010005057824 */ /* 0x008fc800078e0212 */
[----:B-1----:R-:W-:-:S08]  /*0070*/  IMAD.WIDE R16, R5, 0x8, R16 ;  /* 0x0000000805107825 */ /* 0x002fd000078e0210 */
[----:B--2---:R-:W2:Y:S01]  /*0080*/  @!P1 LDG.E.64 R2, desc[UR4][R16.64] ;  /* 0x0000000410029981 */ /* 0x004ea2000c1e1b00 */
[----:B------:R-:W-:Y:S02]  /*0090*/  MOV R0, 0x400 ;  /* 0x0000040000007802 */ /* 0x000fe40000000f00 */
[C---:B------:R-:W-:Y:S01]  /*00a0*/  ISETP.GT.U32.AND P0, PT, R18.reuse, 0x1f, PT ;  /* 0x0000001f1200780c */ /* 0x040fe20003f04070 */
[----:B------:R-:W0:Y:S02]  /*00b0*/  S2R R5, SR_CgaCtaId ;  /* 0x0000000000057919 */ /* 0x000e240000008800 */
[----:B0-----:R-:W-:Y:S02]  /*00c0*/  LEA R5, R5, R0, 0x18 ;  /* 0x0000000005057211 */ /* 0x001fe400078ec0ff */
[----:B------:R-:W-:-:S05]  /*00d0*/  LEA.HI R0, R18, R18, RZ, 0x1d ;  /* 0x0000001212007211 */ /* 0x000fca00078fe8ff */
[----:B------:R-:W-:-:S05]  /*00e0*/  IMAD R0, R0, 0x8, R5 ;  /* 0x0000000800007824 */ /* 0x000fca00078e0205 */
[----:B--2---:R0:W-:Y:S01]  /*00f0*/  STS.64 [R0+0x10], R2 ;  /* 0x0000100200007388 */ /* 0x0041e20000000a00 */
[----:B------:R-:W-:Y:S06]  /*0100*/  BAR.SYNC.DEFER_BLOCKING 0x0 ;  /* 0x0000000000007b1d */ /* 0x000fec0000010000 */
[----:B------:R-:W-:Y:S05]  /*0110*/  @P0 BRA `(.L_x_122) ;  /* 0x0000000400240947 */ /* 0x000fea0003800000 */
[----:B------:R-:W-:Y:S01]  /*0120*/  IMAD R18, R18, 0x48, R5 ;  /* 0x0000004812127824 */ /* 0x000fe200078e0205 */
[----:B------:R-:W-:-:S04]  /*0130*/  UMOV UR6, 0xffffffff ;  /* 0xffffffff00067882 */ /* 0x000fc80000000000 */
[----:B------:R-:W-:Y:S04]  /*0140*/  LDS.64 R14, [R18+0x10] ;  /* 0x00001000120e7984 */ /* 0x000fe80000000a00 */
[----:B------:R-:W-:Y:S04]  /*0150*/  LDS.64 R12, [R18+0x18] ;  /* 0x00001800120c7984 */ /* 0x000fe80000000a00 */
[----:B------:R-:W1:Y:S04]  /*0160*/  LDS.64 R10, [R18+0x20] ;  /* 0x00002000120a7984 */ /* 0x000e680000000a00 */
[----:B------:R-:W-:Y:S04]  /*0170*/  LDS.64 R8, [R18+0x28] ;  /* 0x0000280012087984 */ /* 0x000fe80000000a00 */
[----:B------:R-:W2:Y:S04]  /*0180*/  LDS.64 R6, [R18+0x30] ;  /* 0x0000300012067984 */ /* 0x000ea80000000a00 */
[----:B------:R-:W-:Y:S04]  /*0190*/  LDS.64 R4, [R18+0x38] ;  /* 0x0000380012047984 */ /* 0x000fe80000000a00 */
[----:B0-----:R-:W0:Y:S04]  /*01a0*/  LDS.64 R2, [R18+0x40] ;  /* 0x0000400012027984 */ /* 0x001e280000000a00 */
[----:B------:R-:W3:Y:S01]  /*01b0*/  LDS.64 R20, [R18+0x48] ;  /* 0x0000480012147984 */ /* 0x000ee20000000a00 */
[----:B-1----:R-:W-:-:S04]  /*01c0*/  IADD3 R19, P3, P4, R10, R12, R14 ;  /* 0x0000000c0a137210 */ /* 0x002fc80007c7e00e */
[----:B------:R-:W-:Y:S02]  /*01d0*/  IADD3.X R23, PT, PT, R11, R13, R15, P3, P4 ;  /* 0x0000000d0b177210 */ /* 0x000fe40001fe840f */
[----:B--2---:R-:W-:-:S04]  /*01e0*/  IADD3 R19, P0, P2, R6, R19, R8 ;  /* 0x0000001306137210 */ /* 0x004fc80007a1e008 */
[----:B------:R-:W-:Y:S02]  /*01f0*/  IADD3.X R23, PT, PT, R7, R23, R9, P0, P2 ;  /* 0x0000001707177210 */ /* 0x000fe400007e4409 */
[----:B0-----:R-:W-:-:S04]  /*0200*/  IADD3 R19, P3, P4, R2, R19, R4 ;  /* 0x0000001302137210 */ /* 0x001fc80007c7e004 */
[----:B---3--:R-:W-:Y:S02]  /*0210*/  IADD3 R20, P0, PT, R20, R19, RZ ;  /* 0x0000001314147210 */ /* 0x008fe40007f1e0ff */
[----:B------:R-:W-:-:S05]  /*0220*/  IADD3.X R19, PT, PT, R3, R23, R5, P3, P4 ;  /* 0x0000001703137210 */ /* 0x000fca0001fe8405 */
[----:B------:R-:W-:Y:S01]  /*0230*/  IMAD.X R19, R21, 0x1, R19, P0 ;  /* 0x0000000115137824 */ /* 0x000fe200000e0613 */
[----:B------:R-:W-:Y:S06]  /*0240*/  BRA.DIV UR6, `(.L_x_123) ;  /* 0x0000000206f07947 */ /* 0x000fec000b800000 */
[----:B------:R-:W0:Y:S04]  /*0250*/  SHFL.UP PT, R27, R20, 0x1, RZ ;  /* 0x04200000141b7989 */ /* 0x000e2800000e00ff */
[----:B------:R-:W1:Y:S01]  /*0260*/  SHFL.UP P0, R25, R19, 0x1, RZ ;  /* 0x0420000013197989 */ /* 0x000e6200000000ff */
[----:B0-----:R-:W-:-:S04]  /*0270*/  IADD3 R22, P2, PT, R27, R20, RZ ;  /* 0x000000141b167210 */ /* 0x001fc80007f5e0ff */
[----:B-1----:R-:W-:Y:S01]  /*0280*/  SEL R27, R22, R27, P0 ;  /* 0x0000001b161b7207 */ /* 0x002fe20000000000 */
[----:B------:R-:W-:-:S04]  /*0290*/  IMAD.X R26, R25, 0x1, R19, P2 ;  /* 0x00000001191a7824 */ /* 0x000fc800010e0613 */
[----:B------:R-:W0:Y:S01]  /*02a0*/  SHFL.UP PT, R28, R27, 0x2, RZ ;  /* 0x044000001b1c7989 */ /* 0x000e2200000e00ff */
[----:B------:R-:W-:-:S05]  /*02b0*/  SEL R26, R26, R25, P0 ;  /* 0x000000191a1a7207 */ /* 0x000fca0000000000 */
[----:B------:R-:W1:Y:S01]  /*02c0*/  SHFL.UP P0, R25, R26, 0x2, RZ ;  /* 0x044000001a197989 */ /* 0x000e6200000000ff */
[----:B0-----:R-:W-:-:S05]  /*02d0*/  IADD3 R21, P2, PT, R28, R27, RZ ;  /* 0x0000001b1c157210 */ /* 0x001fca0007f5e0ff */
[----:B-1----:R-:W-:Y:S01]  /*02e0*/  IMAD.X R22, R25, 0x1, R26, P2 ;  /* 0x0000000119167824 */ /* 0x002fe200010e061a */
[----:B------:R-:W-:-:S04]  /*02f0*/  SEL R28, R21, R28, P0 ;  /* 0x0000001c151c7207 */ /* 0x000fc80000000000 */
[----:B------:R-:W-:Y:S01]  /*0300*/  SEL R29, R22, R25, P0 ;  /* 0x00000019161d7207 */ /* 0x000fe20000000000 */
        /* <DEDUP_REMOVED lines=12> */
[----:B------:R0:W1:Y:S04]  /*03d0*/  SHFL.UP PT, R28, R27, 0x10, RZ ;  /* 0x060000001b1c7989 */ /* 0x00006800000e00ff */
[----:B------:R0:W2:Y:S02]  /*03e0*/  SHFL.UP P0, R25, R26, 0x10, RZ ;  /* 0x060000001a197989 */ /* 0x0000a400000000ff */
.L_x_134:
[----:B-1----:R-:W-:-:S04]  /*03f0*/  IADD3 R21, P2, PT, R28, R27, RZ ;  /* 0x0000001b1c157210 */ /* 0x002fc80007f5e0ff */
[----:B--2---:R-:W-:Y:S01]  /*0400*/  SEL R21, R21, R28, P0 ;  /* 0x0000001c15157207 */ /* 0x004fe20000000000 */
[----:B------:R-:W-:-:S05]  /*0410*/  IMAD.X R22, R25, 0x1, R26, P2 ;  /* 0x0000000119167824 */ /* 0x000fca00010e061a */
[----:B------:R-:W-:Y:S02]  /*0420*/  SEL R22, R22, R25, P0 ;  /* 0x0000001916167207 */ /* 0x000fe40000000000 */
[----:B------:R-:W-:-:S05]  /*0430*/  IADD3 R20, P0, PT, R21, -R20, RZ ;  /* 0x8000001415147210 */ /* 0x000fca0007f1e0ff */
[----:B------:R-:W-:Y:S01]  /*0440*/  IMAD.X R21, R22, 0x1, ~R19, P0 ;  /* 0x0000000116157824 */ /* 0x000fe200000e0e13 */
[----:B------:R-:W-:-:S04]  /*0450*/  IADD3 R14, P0, PT, R14, R20, RZ ;  /* 0x000000140e0e7210 */ /* 0x000fc80007f1e0ff */
[----:B------:R1:W-:Y:S01]  /*0460*/  STS.64 [R18+0x10], R20 ;  /* 0x0000101412007388 */ /* 0x0003e20000000a00 */
[----:B------:R-:W-:Y:S01]  /*0470*/  IMAD.X R15, R15, 0x1, R21, P0 ;  /* 0x000000010f0f7824 */ /* 0x000fe200000e0615 */
        /* <DEDUP_REMOVED lines=17> */
[----:B------:R-:W-:-:S05]  /*0590*/  IMAD.X R3, R3, 0x1, R5, P0 ;  /* 0x0000000103037824 */ /* 0x000fca00000e0605 */
[----:B------:R1:W-:Y:S03]  /*05a0*/  STS.64 [R18+0x48], R2 ;  /* 0x0000480212007388 */ /* 0x0003e60000000a00 */
.L_x_122:
[----:B------:R-:W-:Y:S05]  /*05b0*/  WARPSYNC.ALL ;  /* 0x0000000000007948 */ /* 0x000fea0003800000 */
[----:B------:R-:W-:Y:S06]  /*05c0*/  BAR.SYNC.DEFER_BLOCKING 0x0 ;  /* 0x0000000000007b1d */ /* 0x000fec0000010000 */
[----:B------:R-:W-:Y:S05]  /*05d0*/  @P1 EXIT ;  /* 0x000000000000194d */ /* 0x000fea0003800000 */
[----:B01----:R-:W0:Y:S04]  /*05e0*/  LDS.64 R2, [R0+0x10] ;  /* 0x0000100000027984 */ /* 0x003e280000000a00 */
[----:B0-----:R-:W-:Y:S01]  /*05f0*/  STG.E.64 desc[UR4][R16.64], R2 ;  /* 0x0000000210007986 */ /* 0x001fe2000c101b04 */
[----:B------:R-:W-:Y:S05]  /*0600*/  EXIT ;  /* 0x000000000000794d */ /* 0x000fea0003800000 */
.L_x_123:
[----:B------:R-:W-:Y:S02]  /*0610*/  IMAD.MOV.U32 R24, RZ, RZ, R20 ;  /* 0x000000ffff187224 */ /* 0x000fe400078e0014 */
[----:B------:R-:W-:Y:S02]  /*0620*/  IMAD.MOV.U32 R23, RZ, RZ, 0x1 ;  /* 0x00000001ff177424 */ /* 0x000fe400078e00ff */
[----:B------:R-:W-:Y:S02]  /*0630*/  IMAD.MOV.U32 R22, RZ, RZ, RZ ;  /* 0x000000ffff167224 */ /* 0x000fe400078e00ff */
[----:B------:R-:W-:-:S07]  /*0640*/  IMAD.MOV.U32 R21, RZ, RZ, -0x1 ;  /* 0xffffffffff157424 */ /* 0x000fce00078e00ff */
[----:B------:R-:W-:Y:S05]  /*0650*/  WARPSYNC.COLLECTIVE R21, `(.L_x_124) ;  /* 0x0000000015087348 */ /* 0x000fea0003c00000 */
[----:B------:R0:W1:Y:S02]  /*0660*/  SHFL.UP P0, R25, R24, R23, R22 ;  /* 0x0400001718197389 */ /* 0x0000640000000016 */
[----:B01----:R-:W-:Y:S05]  /*0670*/  ENDCOLLECTIVE ;  /* 0x000000000000791b */ /* 0x003fea0003800000 */
.L_x_124:
[----:B------:R-:W-:Y:S02]  /*0680*/  IMAD.MOV.U32 R24, RZ, RZ, R19 ;  /* 0x000000ffff187224 */ /* 0x000fe400078e0013 */
[----:B------:R-:W-:-:S07]  /*0690*/  IMAD.MOV.U32 R27, RZ, RZ, R25 ;  /* 0x000000ffff1b7224 */ /* 0x000fce00078e0019 */
[----:B------:R-:W-:Y:S05]  /*06a0*/  WARPSYNC.COLLECTIVE R21, `(.L_x_125) ;  /* 0x0000000015087348 */ /* 0x000fea0003c00000 */
[----:B------:R0:W1:Y:S02]  /*06b0*/  SHFL.UP P0, R25, R24, R23, R22 ;  /* 0x0400001718197389 */ /* 0x0000640000000016 */
[----:B01----:R-:W-:Y:S05]  /*06c0*/  ENDCOLLECTIVE ;  /* 0x000000000000791b */ /* 0x003fea0003800000 */
.L_x_125:
[----:B------:R-:W-:Y:S01]  /*06d0*/  IADD3 R26, P2, PT, R27, R20, RZ ;  /* 0x000000141b1a7210 */ /* 0x000fe20007f5e0ff */
[----:B------:R-:W-:-:S03]  /*06e0*/  IMAD.MOV.U32 R23, RZ, RZ, 0x2 ;  /* 0x00000002ff177424 */ /* 0x000fc600078e00ff */
[----:B------:R-:W-:Y:S01]  /*06f0*/  SEL R27, R26, R27, P0 ;  /* 0x0000001b1a1b7207 */ /* 0x000fe20000000000 */
[----:B------:R-:W-:-:S04]  /*0700*/  IMAD.X R26, R25, 0x1, R19, P2 ;  /* 0x00000001191a7824 */ /* 0x000fc800010e0613 */
[----:B------:R-:W-:Y:S01]  /*0710*/  IMAD.MOV.U32 R24, RZ, RZ, R27 ;  /* 0x000000ffff187224 */ /* 0x000fe200078e001b */
[----:B------:R-:W-:-:S07]  /*0720*/  SEL R26, R26, R25, P0 ;  /* 0x000000191a1a7207 */ /* 0x000fce0000000000 */
[----:B------:R-:W-:Y:S05]  /*0730*/  WARPSYNC.COLLECTIVE R21, `(.L_x_126) ;  /* 0x0000000015087348 */ /* 0x000fea0003c00000 */
[----:B------:R0:W1:Y:S02]  /*0740*/  SHFL.UP P0, R25, R24, R23, R22 ;  /* 0x0400001718197389 */ /* 0x0000640000000016 */
[----:B01----:R-:W-:Y:S05]  /*0750*/  ENDCOLLECTIVE ;  /* 0x000000000000791b */ /* 0x003fea0003800000 */
.L_x_126:
[----:B------:R-:W-:Y:S02]  /*0760*/  IMAD.MOV.U32 R24, RZ, RZ, R26 ;  /* 0x000000ffff187224 */ /* 0x000fe400078e001a */
[----:B------:R-:W-:-:S07]  /*0770*/  IMAD.MOV.U32 R28, RZ, RZ, R25 ;  /* 0x000000ffff1c7224 */ /* 0x000fce00078e0019 */
[----:B------:R-:W-:Y:S05]  /*0780*/  WARPSYNC.COLLECTIVE R21, `(.L_x_127) ;  /* 0x0000000015087348 */ /* 0x000fea0003c00000 */
[----:B------:R0:W1:Y:S02]  /*0790*/  SHFL.UP P0, R25, R24, R23, R22 ;  /* 0x0400001718197389 */ /* 0x0000640000000016 */
[----:B01----:R-:W-:Y:S05]  /*07a0*/  ENDCOLLECTIVE ;  /* 0x000000000000791b */ /* 0x003fea0003800000 */
.L_x_127:
        /* <DEDUP_REMOVED lines=9> */
.L_x_128:
[----:B------:R-:W-:Y:S02]  /*0840*/  IMAD.MOV.U32 R24, RZ, RZ, R29 ;  /* 0x000000ffff187224 */ /* 0x000fe400078e001d */
[----:B------:R-:W-:-:S07]  /*0850*/  IMAD.MOV.U32 R27, RZ, RZ, R25 ;  /* 0x000000ffff1b7224 */ /* 0x000fce00078e0019 */
[----:B------:R-:W-:Y:S05]  /*0860*/  WARPSYNC.COLLECTIVE R21, `(.L_x_129) ;  /* 0x0000000015087348 */ /* 0x000fea0003c00000 */
[----:B------:R0:W1:Y:S02]  /*0870*/  SHFL.UP P0, R25, R24, R23, R22 ;  /* 0x0400001718197389 */ /* 0x0000640000000016 */
[----:B01----:R-:W-:Y:S05]  /*0880*/  ENDCOLLECTIVE ;  /* 0x000000000000791b */ /* 0x003fea0003800000 */
.L_x_129:
        /* <DEDUP_REMOVED lines=9> */
.L_x_130:
[----:B------:R-:W-:Y:S02]  /*0920*/  IMAD.MOV.U32 R24, RZ, RZ, R29 ;  /* 0x000000ffff187224 */ /* 0x000fe400078e001d */
[----:B------:R-:W-:-:S07]  /*0930*/  IMAD.MOV.U32 R27, RZ, RZ, R25 ;  /* 0x000000ffff1b7224 */ /* 0x000fce00078e0019 */
[----:B------:R-:W-:Y:S05]  /*0940*/  WARPSYNC.COLLECTIVE R21, `(.L_x_131) ;  /* 0x0000000015087348 */ /* 0x000fea0003c00000 */
[----:B------:R0:W1:Y:S02]  /*0950*/  SHFL.UP P0, R25, R24, R23, R22 ;  /* 0x0400001718197389 */ /* 0x0000640000000016 */
[----:B01----:R-:W-:Y:S05]  /*0960*/  ENDCOLLECTIVE ;  /* 0x000000000000791b */ /* 0x003fea0003800000 */
.L_x_131:
        /* <DEDUP_REMOVED lines=9> */
.L_x_132:
[----:B------:R-:W-:Y:S02]  /*0a00*/  IMAD.MOV.U32 R24, RZ, RZ, R26 ;  /* 0x000000ffff187224 */ /* 0x000fe400078e001a */
[----:B------:R-:W-:-:S07]  /*0a10*/  IMAD.MOV.U32 R28, RZ, RZ, R25 ;  /* 0x000000ffff1c7224 */ /* 0x000fce00078e0019 */
[----:B------:R-:W-:Y:S05]  /*0a20*/  WARPSYNC.COLLECTIVE R21, `(.L_x_133) ;  /* 0x0000000015087348 */ /* 0x000fea0003c00000 */
[----:B------:R0:W1:Y:S02]  /*0a30*/  SHFL.UP P0, R25, R24, R23, R22 ;  /* 0x0400001718197389 */ /* 0x0000640000000016 */
[----:B01----:R-:W-:Y:S05]  /*0a40*/  ENDCOLLECTIVE ;  /* 0x000000000000791b */ /* 0x003fea0003800000 */
.L_x_133:
[----:B------:R-:W-:Y:S05]  /*0a50*/  BRA `(.L_x_134) ;  /* 0xfffffff800647947 */ /* 0x000fea000383ffff */
.L_x_135:
        /* <DEDUP_REMOVED lines=10> */
.L_x_292:


//--------------------- .text._ZN3cub18CUB_300001_SM_10006detail10radix_sort30DeviceRadixSortHistogramKernelINS1_5radix10policy_hubIiiyE10Policy1000ELNS0_9SortOrderE0EiyNS1_21identity_decomposer_tEEEvPT2_PKT1_SA_iiT3_ --------------------------
	.section	.text._ZN3cub18CUB_300001_SM_10006detail10radix_sort30DeviceRadixSortHistogramKernelINS1_5radix10policy_hubIiiyE10Policy1000ELNS0_9SortOrderE0EiyNS1_21identity_decomposer_tEEEvPT2_PKT1_SA_iiT3_,"ax",@progbits
	.align	128
        .global         _ZN3cub18CUB_300001_SM_10006detail10radix_sort30DeviceRadixSortHistogramKernelINS1_5radix10policy_hubIiiyE10Policy1000ELNS0_9SortOrderE0EiyNS1_21identity_decomposer_tEEEvPT2_PKT1_SA_iiT3_
        .type           _ZN3cub18CUB_300001_SM_10006detail10radix_sort30DeviceRadixSortHistogramKernelINS1_5radix10policy_hubIiiyE10Policy1000ELNS0_9SortOrderE0EiyNS1_21identity_decomposer_tEEEvPT2_PKT1_SA_iiT3_,@function
        .size           _ZN3cub18CUB_300001_SM_10006detail10radix_sort30DeviceRadixSortHistogramKernelINS1_5radix10policy_hubIiiyE10Policy1000ELNS0_9SortOrderE0EiyNS1_21identity_decomposer_tEEEvPT2_PKT1_SA_iiT3_,(.L_x_293 - _ZN3cub18CUB_300001_SM_10006detail10radix_sort30DeviceRadixSortHistogramKernelINS1_5radix10policy_hubIiiyE10Policy1000ELNS0_9SortOrderE0EiyNS1_21identity_decomposer_tEEEvPT2_PKT1_SA_iiT3_)
        .other          _ZN3cub18CUB_300001_SM_10006detail10radix_sort30DeviceRadixSortHistogramKernelINS1_5radix10policy_hubIiiyE10Policy1000ELNS0_9SortOrderE0EiyNS1_21identity_decomposer_tEEEvPT2_PKT1_SA_iiT3_,@"STO_CUDA_ENTRY STV_DEFAULT"
_ZN3cub18CUB_300001_SM_10006detail10radix_sort30DeviceRadixSortHistogramKernelINS1_5radix10policy_hubIiiyE10Policy1000ELNS0_9SortOrderE0EiyNS1_21identity_decomposer_tEEEvPT2_PKT1_SA_iiT3_:
.text._ZN3cub18CUB_300001_SM_10006detail10radix_sort30DeviceRadixSortHistogramKernelINS1_5radix10policy_hubIiiyE10Policy1000ELNS0_9SortOrderE0EiyNS1_21identity_decomposer_tEEEvPT2_PKT1_SA_iiT3_:
[----:B------:R-:W-:Y:S01]  /*0000*/  LDC R1, c[0x0][0x37c] ;  /* 0x0000df00ff017b82 */ /* 0x000fe20000000800 */
[----:B------:R-:W0:Y:S02]  /*0010*/  LDCU.64 UR14, c[0x0][0x390] ;  /* 0x00007200ff0e77ac */ /* 0x000e240008000a00 */
[----:B0-----:R-:W-:-:S04]  /*0020*/  ISETP.NE.U32.AND P0, PT, RZ, UR14, PT ;  /* 0x0000000eff007c0c */ /* 0x001fc8000bf05070 */
[----:B------:R-:W-:-:S13]  /*0030*/  ISETP.NE.AND.EX P0, PT, RZ, UR15, PT, P0 ;  /* 0x0000000fff007c0c */ /* 0x000fda000bf05300 */
[----:B------:R-:W-:Y:S05]  /*0040*/  @!P0 EXIT ;  /* 0x000000000000894d */ /* 0x000fea0003800000 */
[----:B------:R-:W-:Y:S01]  /*0050*/  UIADD3 UR11, UP0, UPT, UR14, -0x1, URZ ;  /* 0xffffffff0e0b7890 */ /* 0x000fe2000ff1e0ff */
[----:B------:R-:W0:Y:S01]  /*0060*/  S2R R4, SR_TID.X ;  /* 0x0000000000047919 */ /* 0x000e220000002100 */
[----:B------:R-:W1:Y:S01]  /*0070*/  LDCU.64 UR4, c[0x0][0x398] ;  /* 0x00007300ff0477ac */ /* 0x000e620008000a00 */
[----:B------:R-:W2:Y:S01]  /*0080*/  S2UR UR7, SR_CgaCtaId ;  /* 0x00000000000779c3 */ /* 0x000ea20000008800 */
[----:B------:R-:W-:Y:S01]  /*0090*/  UIADD3.X UR12, UPT, UPT, UR15, -0x1, URZ, UP0, !UPT ;  /* 0xffffffff0f0c7890 */ /* 0x000fe200087fe4ff */
[----:B------:R-:W-:Y:S01]  /*00a0*/  UMOV UR6, 0x400 ;  /* 0x0000040000067882 */ /* 0x000fe20000000000 */
[----:B------:R-:W3:Y:S05]  /*00b0*/  LDCU.64 UR20, c[0x0][0x358] ;  /* 0x00006b00ff1477ac */ /* 0x000eea0008000a00 */
[----:B------:R-:W4:Y:S01]  /*00c0*/  S2UR UR8, SR_CTAID.X ;  /* 0x00000000000879c3 */ /* 0x000f220000002500 */
[----:B------:R-:W-:Y:S01]  /*00d0*/  USHF.R.U64 UR11, UR11, 0x1e, UR12 ;  /* 0x0000001e0b0b7899 */ /* 0x000fe2000800120c */
[----:B------:R-:W0:Y:S03]  /*00e0*/  LDCU UR28, c[0x0][0x370] ;  /* 0x00006e00ff1c77ac */ /* 0x000e260008000800 */
[----:B------:R-:W-:-:S02]  /*00f0*/  UIADD3 UR11, UP0, UPT, UR11, 0x1, URZ ;  /* 0x000000010b0b7890 */ /* 0x000fc4000ff1e0ff */
[----:B-1----:R-:W-:Y:S02]  /*0100*/  UIADD3 UR4, UPT, UPT, UR5, 0x7, -UR4 ;  /* 0x0000000705047890 */ /* 0x002fe4000fffe804 */
[----:B------:R-:W-:Y:S02]  /*0110*/  ULEA.HI.X UR12, UR12, URZ, URZ, 0x2, UP0 ;  /* 0x000000ff0c0c7291 */ /* 0x000fe400080f14ff */
[----:B------:R-:W-:Y:S02]  /*0120*/  UISETP.LT.U32.AND UP0, UPT, UR11, UR14, UPT ;  /* 0x0000000e0b00728c */ /* 0x000fe4000bf01070 */
[----:B------:R-:W-:Y:S02]  /*0130*/  USHF.R.S32.HI UR5, URZ, 0x1f, UR4 ;  /* 0x0000001fff057899 */ /* 0x000fe40008011404 */
[----:B------:R-:W-:Y:S02]  /*0140*/  UISETP.LT.U32.AND.EX UP0, UPT, UR12, UR15, UPT, UP0 ;  /* 0x0000000f0c00728c */ /* 0x000fe4000bf01100 */
[----:B------:R-:W-:-:S02]  /*0150*/  ULEA.HI UR5, UR5, UR4, URZ, 0x3 ;  /* 0x0000000405057291 */ /* 0x000fc4000f8f18ff */
[----:B------:R-:W-:Y:S01]  /*0160*/  USEL UR11, UR11, UR14, UP0 ;  /* 0x0000000e0b0b7287 */ /* 0x000fe20008000000 */
[C---:B0-----:R-:W-:Y:S01]  /*0170*/  VIADD R21, R4.reuse, 0x780 ;  /* 0x0000078004157836 */ /* 0x041fe20000000000 */
[----:B------:R-:W-:Y:S02]  /*0180*/  USEL UR12, UR12, UR15, UP0 ;  /* 0x0000000f0c0c7287 */ /* 0x000fe40008000000 */
[----:B------:R-:W-:Y:S02]  /*0190*/  UISETP.GE.AND UP0, UPT, UR4, 0x8, UPT ;  /* 0x000000080400788c */ /* 0x000fe4000bf06270 */
[----:B--2---:R-:W-:Y:S02]  /*01a0*/  ULEA UR6, UR7, UR6, 0x18 ;  /* 0x0000000607067291 */ /* 0x004fe4000f8ec0ff */
[----:B------:R-:W-:Y:S02]  /*01b0*/  USHF.R.S32.HI UR5, URZ, 0x3, UR5 ;  /* 0x00000003ff057899 */ /* 0x000fe40008011405 */
[----:B------:R-:W-:Y:S01]  /*01c0*/  PLOP3.LUT P0, PT, PT, PT, UP0, 0x80, 0x8 ;  /* 0x000000000008781c */ /* 0x000fe20003f0f008 */
[----:B----4-:R-:W-:Y:S01]  /*01d0*/  USHF.L.U32 UR8, UR8, 0xb, URZ ;  /* 0x0000000b08087899 */ /* 0x010fe200080006ff */
[C---:B------:R-:W-:Y:S01]  /*01e0*/  LEA R0, R4.reuse, UR6, 0x2 ;  /* 0x0000000604007c11 */ /* 0x040fe2000f8e10ff */
[----:B------:R-:W-:Y:S01]  /*01f0*/  UIADD3 UR22, UPT, UPT, UR5, -0x1, URZ ;  /* 0xffffffff05167890 */ /* 0x000fe2000fffe0ff */
[----:B------:R-:W-:Y:S01]  /*0200*/  ISETP.GT.U32.OR P0, PT, R4, 0xff, !P0 ;  /* 0x000000ff0400780c */ /* 0x000fe20004704470 */
[----:B------:R-:W-:-:S02]  /*0210*/  ULOP3.LUT UR23, UR5, 0xf, URZ, 0xc0, !UPT ;  /* 0x0000000f05177892 */ /* 0x000fc4000f8ec0ff */
[----:B------:R-:W-:Y:S01]  /*0220*/  ULOP3.LUT UR24, UR5, 0x7, URZ, 0xc0, !UPT ;  /* 0x0000000705187892 */ /* 0x000fe2000f8ec0ff */
[----:B------:R-:W-:Y:S01]  /*0230*/  P2R R20, PR, RZ, 0x1 ;  /* 0x00000001ff147803 */ /* 0x000fe20000000000 */
[----:B------:R-:W-:Y:S02]  /*0240*/  ULOP3.LUT UR25, UR5, 0x3, URZ, 0xc0, !UPT ;  /* 0x0000000305197892 */ /* 0x000fe4000f8ec0ff */
[----:B------:R-:W-:Y:S02]  /*0250*/  ULOP3.LUT UR26, UR5, 0xffffff0, URZ, 0xc0, !UPT ;  /* 0x0ffffff0051a7892 */ /* 0x000fe4000f8ec0ff */
[----:B------:R-:W-:Y:S02]  /*0260*/  ULOP3.LUT UR27, UR5, 0xffffff8, URZ, 0xc0, !UPT ;  /* 0x0ffffff8051b7892 */ /* 0x000fe4000f8ec0ff */
[----:B------:R-:W-:Y:S01]  /*0270*/  ULOP3.LUT UR9, UR5, 0x1, URZ, 0xc0, !UPT ;  /* 0x0000000105097892 */ /* 0x000fe2000f8ec0ff */
[----:B------:R-:W-:Y:S01]  /*0280*/  UMOV UR6, URZ ;  /* 0x000000ff00067c82 */ /* 0x000fe20008000000 */
[----:B---3--:R-:W-:-:S10]  /*0290*/  UMOV UR7, URZ ;  /* 0x000000ff00077c82 */ /* 0x008fd40008000000 */
.L_x_219:
[----:B------:R-:W-:Y:S01]  /*02a0*/  ISETP.NE.AND P0, PT, R20, RZ, PT ;  /* 0x000000ff1400720c */ /* 0x000fe20003f05270 */
[----:B------:R-:W-:-:S12]  /*02b0*/  BSSY.RECONVERGENT B0, `(.L_x_136) ;  /* 0x000007c000007945 */ /* 0x000fd80003800200 */
[----:B012345:R-:W-:Y:S05]  /*02c0*/  @P0 BRA `(.L_x_137) ;  /* 0x0000000400e80947 */ /* 0x03ffea0003800000 */
[----:B------:R-:W-:Y:S02]  /*02d0*/  IMAD.U32 R2, RZ, RZ, UR22 ;  /* 0x00000016ff027e24 */ /* 0x000fe4000f8e00ff */
[----:B------:R-:W-:-:S03]  /*02e0*/  IMAD.MOV.U32 R3, RZ, RZ, RZ ;  /* 0x000000ffff037224 */ /* 0x000fc600078e00ff */
[----:B------:R-:W-:-:S13]  /*02f0*/  ISETP.GE.U32.AND P1, PT, R2, 0xf, PT ;  /* 0x0000000f0200780c */ /* 0x000fda0003f26070 */
[----:B------:R-:W-:Y:S05]  /*0300*/  @!P1 BRA `(.L_x_138) ;  /* 0x00000000005c9947 */ /* 0x000fea0003800000 */
[----:B------:R-:W-:Y:S01]  /*0310*/  VIADD R2, R0, 0x2000 ;  /* 0x0000200000027836 */ /* 0x000fe20000000000 */
[----:B------:R-:W-:-:S12]  /*0320*/  UIADD3 UR4, UPT, UPT, -UR26, URZ, URZ ;  /* 0x000000ff1a047290 */ /* 0x000fd8000fffe1ff */
.L_x_139:
[----:B------:R-:W-:Y:S01]  /*0330*/  UIADD3 UR4, UPT, UPT, UR4, 0x10, URZ ;  /* 0x0000001004047890 */ /* 0x000fe2000fffe0ff */
[----:B------:R-:W-:Y:S03]  /*0340*/  STS [R2+-0x2000], RZ ;  /* 0xffe000ff02007388 */ /* 0x000fe60000000800 */
[----:B------:R-:W-:Y:S01]  /*0350*/  UISETP.NE.AND UP0, UPT, UR4, URZ, UPT ;  /* 0x000000ff0400728c */ /* 0x000fe2000bf05270 */
        /* <DEDUP_REMOVED lines=16> */
[----:B------:R-:W-:Y:S06]  /*0460*/  BRA.U UP0, `(.L_x_139) ;  /* 0xfffffffd00b07547 */ /* 0x000fec000b83ffff */
[----:B------:R-:W-:-:S07]  /*0470*/  IMAD.U32 R3, RZ, RZ, UR26 ;  /* 0x0000001aff037e24 */ /* 0x000fce000f8e00ff */
.L_x_138:
[----:B------:R-:W-:Y:S01]  /*0480*/  ISETP.NE.AND P0, PT, RZ, UR23, PT ;  /* 0x00000017ff007c0c */ /* 0x000fe2000bf05270 */
[----:B------:R-:W-:Y:S01]  /*0490*/  IMAD.U32 R6, RZ, RZ, UR24 ;  /* 0x00000018ff067e24 */ /* 0x000fe2000f8e00ff */
[----:B------:R-:W-:-:S03]  /*04a0*/  MOV R2, UR23 ;  /* 0x0000001700027c02 */ /* 0x000fc60008000f00 */
[----:B------:R-:W-:Y:S02]  /*04b0*/  VIADD R6, R6, 0xffffffff ;  /* 0xffffffff06067836 */ /* 0x000fe40000000000 */
[----:B------:R-:W-:-:S06]  /*04c0*/  VIADD R2, R2, 0xffffffff ;  /* 0xffffffff02027836 */ /* 0x000fcc0000000000 */
[----:B------:R-:W-:Y:S05]  /*04d0*/  @!P0 BRA `(.L_x_140) ;  /* 0x00000000007c8947 */ /* 0x000fea0003800000 */
[----:B------:R-:W-:Y:S01]  /*04e0*/  ISETP.GE.U32.AND P2, PT, R2, 0x7, PT ;  /* 0x000000070200780c */ /* 0x000fe20003f46070 */
[----:B------:R-:W-:-:S12]  /*04f0*/  UISETP.NE.AND UP0, UPT, UR24, URZ, UPT ;  /* 0x000000ff1800728c */ /* 0x000fd8000bf05270 */
[----:B------:R-:W-:Y:S05]  /*0500*/  @!P2 BRA `(.L_x_141) ;  /* 0x000000000028a947 */ /* 0x000fea0003800000 */
        /* <DEDUP_REMOVED lines=10> */
.L_x_141:
[----:B------:R-:W-:Y:S05]  /*05b0*/  BRA.U !UP0, `(.L_x_140) ;  /* 0x0000000108447547 */ /* 0x000fea000b800000 */
[----:B------:R-:W-:Y:S01]  /*05c0*/  ISETP.GE.U32.AND P2, PT, R6, 0x3, PT ;  /* 0x000000030600780c */ /* 0x000fe20003f46070 */
[----:B------:R-:W-:-:S12]  /*05d0*/  UISETP.NE.AND UP0, UPT, UR25, URZ, UPT ;  /* 0x000000ff1900728c */ /* 0x000fd8000bf05270 */
[C---:B0-----:R-:W-:Y:S02]  /*05e0*/  @P2 IMAD R5, R3.reuse, 0x400, R0 ;  /* 0x0000040003052824 */ /* 0x041fe400078e0200 */
[----:B------:R-:W-:-:S03]  /*05f0*/  @P2 VIADD R3, R3, 0x4 ;  /* 0x0000000403032836 */ /* 0x000fc60000000000 */
[----:B------:R1:W-:Y:S04]  /*0600*/  @P2 STS [R5], RZ ;  /* 0x000000ff05002388 */ /* 0x0003e80000000800 */
[----:B------:R1:W-:Y:S04]  /*0610*/  @P2 STS [R5+0x400], RZ ;  /* 0x000400ff05002388 */ /* 0x0003e80000000800 */
[----:B------:R1:W-:Y:S04]  /*0620*/  @P2 STS [R5+0x800], RZ ;  /* 0x000800ff05002388 */ /* 0x0003e80000000800 */
[----:B------:R1:W-:Y:S01]  /*0630*/  @P2 STS [R5+0xc00], RZ ;  /* 0x000c00ff05002388 */ /* 0x0003e20000000800 */
[----:B------:R-:W-:Y:S05]  /*0640*/  BRA.U !UP0, `(.L_x_140) ;  /* 0x0000000108207547 */ /* 0x000fea000b800000 */
[----:B------:R-:W-:Y:S01]  /*0650*/  IMAD R3, R3, 0x400, R0 ;  /* 0x0000040003037824 */ /* 0x000fe200078e0200 */
[----:B------:R-:W-:-:S04]  /*0660*/  UISETP.NE.AND UP0, UPT, UR25, 0x1, UPT ;  /* 0x000000011900788c */ /* 0x000fc8000bf05270 */
[----:B------:R2:W-:Y:S05]  /*0670*/  STS [R3], RZ ;  /* 0x000000ff03007388 */ /* 0x0005ea0000000800 */
[----:B------:R-:W-:Y:S05]  /*0680*/  BRA.U !UP0, `(.L_x_140) ;  /* 0x0000000108107547 */ /* 0x000fea000b800000 */
[----:B------:R-:W-:Y:S01]  /*0690*/  UISETP.NE.AND UP0, UPT, UR25, 0x2, UPT ;  /* 0x000000021900788c */ /* 0x000fe2000bf05270 */
[----:B------:R3:W-:Y:S05]  /*06a0*/  STS [R3+0x400], RZ ;  /* 0x000400ff03007388 */ /* 0x0007ea0000000800 */
[----:B------:R-:W-:-:S13]  /*06b0*/  PLOP3.LUT P2, PT, PT, PT, UP0, 0x80, 0x8 ;  /* 0x000000000008781c */ /* 0x000fda0003f4f008 */
[----:B------:R3:W-:Y:S02]  /*06c0*/  @P2 STS [R3+0x800], RZ ;  /* 0x000800ff03002388 */ /* 0x0007e40000000800 */
.L_x_140:
[----:B------:R-:W-:-:S13]  /*06d0*/  ISETP.GT.U32.AND P2, PT, R4, 0x7f, PT ;  /* 0x0000007f0400780c */ /* 0x000fda0003f44070 */
[----:B------:R-:W-:Y:S05]  /*06e0*/  @P2 BRA `(.L_x_137) ;  /* 0x0000000000e02947 */ /* 0x000fea0003800000 */
[----:B--23--:R-:W-:Y:S01]  /*06f0*/  HFMA2 R3, -RZ, RZ, 0, 0 ;  /* 0x00000000ff037431 */ /* 0x00cfe200000001ff */
[----:B------:R-:W-:Y:S06]  /*0700*/  @!P1 BRA `(.L_x_142) ;  /* 0x0000000000589947 */ /* 0x000fec0003800000 */
[----:B------:R-:W-:-:S07]  /*0710*/  IMAD.MOV.U32 R3, RZ, RZ, RZ ;  /* 0x000000ffff037224 */ /* 0x000fce00078e00ff */
.L_x_143:
[C---:B012---:R-:W-:Y:S02]  /*0720*/  IMAD R5, R3.reuse, 0x400, R0 ;  /* 0x0000040003057824 */ /* 0x047fe400078e0200 */
[----:B------:R-:W-:-:S03]  /*0730*/  VIADD R3, R3, 0x10 ;  /* 0x0000001003037836 */ /* 0x000fc60000000000 */
[----:B------:R2:W-:Y:S02]  /*0740*/  STS [R5+0x200], RZ ;  /* 0x000200ff05007388 */ /* 0x0005e40000000800 */
[----:B------:R-:W-:Y:S02]  /*0750*/  ISETP.NE.AND P1, PT, R3, UR26, PT ;  /* 0x0000001a03007c0c */ /* 0x000fe4000bf25270 */
[----:B------:R2:W-:Y:S04]  /*0760*/  STS [R5+0x600], RZ ;  /* 0x000600ff05007388 */ /* 0x0005e80000000800 */
        /* <DEDUP_REMOVED lines=13> */
[----:B------:R2:W-:Y:S01]  /*0840*/  STS [R5+0x3e00], RZ ;  /* 0x003e00ff05007388 */ /* 0x0005e20000000800 */
[----:B------:R-:W-:Y:S05]  /*0850*/  @P1 BRA `(.L_x_143) ;  /* 0xfffffffc00b01947 */ /* 0x000fea000383ffff */
[----:B------:R-:W-:-:S07]  /*0860*/  IMAD.U32 R3, RZ, RZ, UR26 ;  /* 0x0000001aff037e24 */ /* 0x000fce000f8e00ff */
.L_x_142:
[----:B------:R-:W-:Y:S05]  /*0870*/  @!P0 BRA `(.L_x_137) ;  /* 0x00000000007c8947 */ /* 0x000fea0003800000 */
[----:B------:R-:W-:Y:S01]  /*0880*/  ISETP.GE.U32.AND P0, PT, R2, 0x7, PT ;  /* 0x000000070200780c */ /* 0x000fe20003f06070 */
[----:B------:R-:W-:-:S12]  /*0890*/  UISETP.NE.AND UP0, UPT, UR24, URZ, UPT ;  /* 0x000000ff1800728c */ /* 0x000fd8000bf05270 */
[----:B------:R-:W-:Y:S05]  /*08a0*/  @!P0 BRA `(.L_x_144) ;  /* 0x0000000000288947 */ /* 0x000fea0003800000 */
[C---:B------:R-:W-:Y:S02]  /*08b0*/  IMAD R2, R3.reuse, 0x400, R0 ;  /* 0x0000040003027824 */ /* 0x040fe400078e0200 */
[----:B------:R-:W-:-:S03]  /*08c0*/  VIADD R3, R3, 0x8 ;  /* 0x0000000803037836 */ /* 0x000fc60000000000 */
[----:B------:R3:W-:Y:S04]  /*08d0*/  STS [R2+0x200], RZ ;  /* 0x000200ff02007388 */ /* 0x0007e80000000800 */
[----:B------:R3:W-:Y:S04]  /*08e0*/  STS [R2+0x600], RZ ;  /* 0x000600ff02007388 */ /* 0x0007e80000000800 */
[----:B------:R3:W-:Y:S04]  /*08f0*/  STS [R2+0xa00], RZ ;  /* 0x000a00ff02007388 */ /* 0x0007e80000000800 */
[----:B------:R3:W-:Y:S04]  /*0900*/  STS [R2+0xe00], RZ ;  /* 0x000e00ff02007388 */ /* 0x0007e80000000800 */
[----:B------:R3:W-:Y:S04]  /*0910*/  STS [R2+0x1200], RZ ;  /* 0x001200ff02007388 */ /* 0x0007e80000000800 */
[----:B------:R3:W-:Y:S04]  /*0920*/  STS [R2+0x1600], RZ ;  /* 0x001600ff02007388 */ /* 0x0007e80000000800 */
[----:B------:R3:W-:Y:S04]  /*0930*/  STS [R2+0x1a00], RZ ;  /* 0x001a00ff02007388 */ /* 0x0007e80000000800 */
[----:B------:R3:W-:Y:S02]  /*0940*/  STS [R2+0x1e00], RZ ;  /* 0x001e00ff02007388 */ /* 0x0007e40000000800 */
.L_x_144:
[----:B------:R-:W-:Y:S05]  /*0950*/  BRA.U !UP0, `(.L_x_137) ;  /* 0x0000000108447547 */ /* 0x000fea000b800000 */
[----:B------:R-:W-:Y:S01]  /*0960*/  ISETP.GE.U32.AND P0, PT, R6, 0x3, PT ;  /* 0x000000030600780c */ /* 0x000fe20003f06070 */
[----:B------:R-:W-:-:S12]  /*0970*/  UISETP.NE.AND UP0, UPT, UR25, URZ, UPT ;  /* 0x000000ff1900728c */ /* 0x000fd8000bf05270 */
[C---:B---3--:R-:W-:Y:S01]  /*0980*/  @P0 IMAD R2, R3.reuse, 0x400, R0 ;  /* 0x0000040003020824 */ /* 0x048fe200078e0200 */
[----:B------:R-:W-:-:S04]  /*0990*/  @P0 IADD3 R3, PT, PT, R3, 0x4, RZ ;  /* 0x0000000403030810 */ /* 0x000fc80007ffe0ff */
[----:B------:R4:W-:Y:S04]  /*09a0*/  @P0 STS [R2+0x200], RZ ;  /* 0x000200ff02000388 */ /* 0x0009e80000000800 */
[----:B------:R4:W-:Y:S04]  /*09b0*/  @P0 STS [R2+0x600], RZ ;  /* 0x000600ff02000388 */ /* 0x0009e80000000800 */
[----:B------:R4:W-:Y:S04]  /*09c0*/  @P0 STS [R2+0xa00], RZ ;  /* 0x000a00ff02000388 */ /* 0x0009e80000000800 */
[----:B------:R4:W-:Y:S01]  /*09d0*/  @P0 STS [R2+0xe00], RZ ;  /* 0x000e00ff02000388 */ /* 0x0009e20000000800 */
[----:B------:R-:W-:Y:S05]  /*09e0*/  BRA.U !UP0, `(.L_x_137) ;  /* 0x0000000108207547 */ /* 0x000fea000b800000 */
[----:B------:R-:W-:Y:S01]  /*09f0*/  IMAD R3, R3, 0x400, R0 ;  /* 0x0000040003037824 */ /* 0x000fe200078e0200 */
[----:B------:R-:W-:-:S04]  /*0a00*/  UISETP.NE.AND UP0, UPT, UR25, 0x1, UPT ;  /* 0x000000011900788c */ /* 0x000fc8000bf05270 */
[----:B------:R3:W-:Y:S05]  /*0a10*/  STS [R3+0x200], RZ ;  /* 0x000200ff03007388 */ /* 0x0007ea0000000800 */
[----:B------:R-:W-:Y:S05]  /*0a20*/  BRA.U !UP0, `(.L_x_137) ;  /* 0x0000000108107547 */ /* 0x000fea000b800000 */
[----:B------:R-:W-:Y:S01]  /*0a30*/  UISETP.NE.AND UP0, UPT, UR25, 0x2, UPT ;  /* 0x000000021900788c */ /* 0x000fe2000bf05270 */
[----:B------:R0:W-:Y:S05]  /*0a40*/  STS [R3+0x600], RZ ;  /* 0x000600ff03007388 */ /* 0x0001ea0000000800 */
[----:B------:R-:W-:-:S13]  /*0a50*/  PLOP3.LUT P0, PT, PT, PT, UP0, 0x80, 0x8 ;  /* 0x000000000008781c */ /* 0x000fda0003f0f008 */
[----:B------:R0:W-:Y:S02]  /*0a60*/  @P0 STS [R3+0xa00], RZ ;  /* 0x000a00ff03000388 */ /* 0x0001e40000000800 */
.L_x_137:
[----:B------:R-:W-:Y:S05]  /*0a70*/  BSYNC.RECONVERGENT B0 ;  /* 0x0000000000007941 */ /* 0x000fea0003800200 */
.L_x_136:
[----:B------:R-:W5:Y:S01]  /*0a80*/  LDCU.64 UR14, c[0x0][0x390] ;  /* 0x00007200ff0e77ac */ /* 0x000f620008000a00 */
[----:B------:R-:W-:Y:S02]  /*0a90*/  USHF.L.U32 UR4, UR6, 0x1e, URZ ;  /* 0x0000001e06047899 */ /* 0x000fe400080006ff */
[----:B------:R-:W-:Y:S02]  /*0aa0*/  USHF.L.U64.HI UR5, UR6, 0x1e, UR7 ;  /* 0x0000001e06057899 */ /* 0x000fe40008010207 */
[----:B-----5:R-:W-:-:S04]  /*0ab0*/  UIADD3 UR4, UP0, UPT, -UR4, UR14, URZ ;  /* 0x0000000e04047290 */ /* 0x020fc8000ff1e1ff */
[----:B------:R-:W-:Y:S02]  /*0ac0*/  UIADD3.X UR5, UPT, UPT, ~UR5, UR15, URZ, UP0, !UPT ;  /* 0x0000000f05057290 */ /* 0x000fe400087fe5ff */
[----:B------:R-:W-:-:S04]  /*0ad0*/  UISETP.LT.U32.AND UP0, UPT, UR4, 0x40000000, UPT ;  /* 0x400000000400788c */ /* 0x000fc8000bf01070 */
[----:B------:R-:W-:-:S04]  /*0ae0*/  UISETP.LT.U32.AND.EX UP0, UPT, UR5, URZ, UPT, UP0 ;  /* 0x000000ff0500728c */ /* 0x000fc8000bf01100 */
[----:B------:R-:W-:Y:S02]  /*0af0*/  USEL UR13, UR4, 0x40000000, UP0 ;  /* 0x40000000040d7887 */ /* 0x000fe40008000000 */
[----:B------:R-:W-:Y:S02]  /*0b00*/  USEL UR14, UR5, URZ, UP0 ;  /* 0x000000ff050e7287 */ /* 0x000fe40008000000 */
[----:B------:R-:W-:-:S04]  /*0b10*/  UISETP.GT.U32.AND UP0, UPT, UR13, UR8, UPT ;  /* 0x000000080d00728c */ /* 0x000fc8000bf04070 */
[----:B------:R-:W-:Y:S01]  /*0b20*/  UISETP.GT.U32.AND.EX UP0, UPT, UR14, URZ, UPT, UP0 ;  /* 0x000000ff0e00728c */ /* 0x000fe2000bf04100 */
[----:B------:R-:W-:Y:S08]  /*0b30*/  BAR.SYNC.DEFER_BLOCKING 0x0 ;  /* 0x0000000000007b1d */ /* 0x000ff00000010000 */
[----:B------:R-:W-:Y:S06]  /*0b40*/  BAR.SYNC.DEFER_BLOCKING 0x0 ;  /* 0x0000000000007b1d */ /* 0x000fec0000010000 */
[----:B------:R-:W-:Y:S05]  /*0b50*/  BRA.U !UP0, `(.L_x_145) ;  /* 0x0000000d082c7547 */ /* 0x000fea000b800000 */
[----:B------:R-:W-:Y:S01]  /*0b60*/  UMOV UR10, UR8 ;  /* 0x00000008000a7c82 */ /* 0x000fe20008000000 */
[----:B------:R-:W-:-:S05]  /*0b70*/  UMOV UR5, URZ ;  /* 0x000000ff00057c82 */ /* 0x000fca0008000000 */
.L_x_150:
[----:B-----5:R-:W5:Y:S01]  /*0b80*/  LDCU.64 UR18, c[0x0][0x390] ;  /* 0x00007200ff1277ac */ /* 0x020f620008000a00 */
[----:B------:R-:W-:Y:S02]  /*0b90*/  USHF.L.U32 UR15, UR6, 0x1e, URZ ;  /* 0x0000001e060f7899 */ /* 0x000fe400080006ff */
[----:B------:R-:W-:Y:S02]  /*0ba0*/  USHF.L.U64.HI UR16, UR6, 0x1e, UR7 ;  /* 0x0000001e06107899 */ /* 0x000fe40008010207 */
[----:B------:R-:W-:-:S04]  /*0bb0*/  UIADD3 UR15, UP0, UPT, UR10, UR15, URZ ;  /* 0x0000000f0a0f7290 */ /* 0x000fc8000ff1e0ff */
[----:B------:R-:W-:Y:S02]  /*0bc0*/  UIADD3.X UR16, UPT, UPT, UR5, UR16, URZ, UP0, !UPT ;  /* 0x0000001005107290 */ /* 0x000fe400087fe4ff */
[----:B------:R-:W-:Y:S02]  /*0bd0*/  ULEA UR10, UP0, UR28, UR10, 0xb ;  /* 0x0000000a1c0a7291 */ /* 0x000fe4000f8058ff */
[----:B-----5:R-:W-:Y:S02]  /*0be0*/  UIADD3 UR17, UP1, UPT, -UR15, UR18, URZ ;  /* 0x000000120f117290 */ /* 0x020fe4000ff3e1ff */
[----:B------:R-:W-:Y:S02]  /*0bf0*/  UIADD3.X UR5, UPT, UPT, URZ, UR5, URZ, UP0, !UPT ;  /* 0x00000005ff057290 */ /* 0x000fe400087fe4ff */
[----:B------:R-:W-:Y:S02]  /*0c00*/  UIADD3.X UR4, UPT, UPT, ~UR16, UR19, URZ, UP1, !UPT ;  /* 0x0000001310047290 */ /* 0x000fe40008ffe5ff */
[----:B------:R-:W-:-:S02]  /*0c10*/  UISETP.GE.U32.AND UP1, UPT, UR17, 0x800, UPT ;  /* 0x000008001100788c */ /* 0x000fc4000bf26070 */
[----:B------:R-:W-:Y:S02]  /*0c20*/  UISETP.GE.U32.AND UP0, UPT, UR10, UR13, UPT ;  /* 0x0000000d0a00728c */ /* 0x000fe4000bf06070 */
[----:B------:R-:W-:Y:S02]  /*0c30*/  UISETP.GE.U32.AND.EX UP1, UPT, UR4, URZ, UPT, UP1 ;  /* 0x000000ff0400728c */ /* 0x000fe4000bf26110 */
[----:B------:R-:W-:-:S07]  /*0c40*/  UISETP.GE.U32.AND.EX UP0, UPT, UR5, UR14, UPT, UP0 ;  /* 0x0000000e0500728c */ /* 0x000fce000bf06100 */
[----:B0-----:R-:W-:Y:S05]  /*0c50*/  BRA.U !UP1, `(.L_x_146) ;  /* 0x0000000109587547 */ /* 0x001fea000b800000 */
[----:B------:R-:W4:Y:S01]  /*0c60*/  LDCU.64 UR18, c[0x0][0x388] ;  /* 0x00007100ff1277ac */ /* 0x000f220008000a00 */
[----:B0-23--:R-:W-:-:S05]  /*0c70*/  IADD3 R3, P0, PT, R4, UR15, RZ ;  /* 0x0000000f04037c10 */ /* 0x00dfca000ff1e0ff */
[----:B------:R-:W-:Y:S01]  /*0c80*/  IMAD.X R6, RZ, RZ, UR16, P0 ;  /* 0x00000010ff067e24 */ /* 0x000fe200080e06ff */
[----:B----4-:R-:W-:-:S04]  /*0c90*/  LEA R2, P0, R3, UR18, 0x2 ;  /* 0x0000001203027c11 */ /* 0x010fc8000f8010ff */
        /* <DEDUP_REMOVED lines=18> */
.L_x_146:
[----:B------:R-:W4:Y:S01]  /*0dc0*/  LDCU.64 UR18, c[0x0][0x388] ;  /* 0x00007100ff1277ac */ /* 0x000f220008000a00 */
[C---:B012---:R-:W-:Y:S01]  /*0dd0*/  VIADD R5, R4.reuse, 0x100 ;  /* 0x0000010004057836 */ /* 0x047fe20000000000 */
[C---:B---3--:R-:W-:Y:S01]  /*0de0*/  IADD3 R3, P0, PT, R4.reuse, UR15, RZ ;  /* 0x0000000f04037c10 */ /* 0x048fe2000ff1e0ff */
[C---:B----4-:R-:W-:Y:S01]  /*0df0*/  VIADD R2, R4.reuse, 0x80 ;  /* 0x0000008004027836 */ /* 0x050fe20000000000 */
[C---:B------:R-:W-:Y:S01]  /*0e00*/  ISETP.GE.AND P1, PT, R4.reuse, UR17, PT ;  /* 0x0000001104007c0c */ /* 0x040fe2000bf26270 */
[----:B------:R-:W-:Y:S01]  /*0e10*/  VIADD R7, R4, 0x180 ;  /* 0x0000018004077836 */ /* 0x000fe20000000000 */
[----:B------:R-:W-:Y:S01]  /*0e20*/  ISETP.GE.AND P3, PT, R5, UR17, PT ;  /* 0x0000001105007c0c */ /* 0x000fe2000bf66270 */
[----:B------:R-:W-:Y:S01]  /*0e30*/  IMAD.X R6, RZ, RZ, UR16, P0 ;  /* 0x00000010ff067e24 */ /* 0x000fe200080e06ff */
[----:B------:R-:W-:Y:S01]  /*0e40*/  ISETP.GE.AND P2, PT, R2, UR17, PT ;  /* 0x0000001102007c0c */ /* 0x000fe2000bf46270 */
[----:B------:R-:W-:Y:S01]  /*0e50*/  VIADD R5, R4, 0x200 ;  /* 0x0000020004057836 */ /* 0x000fe20000000000 */
[----:B------:R-:W-:Y:S01]  /*0e60*/  ISETP.GE.AND P4, PT, R7, UR17, PT ;  /* 0x0000001107007c0c */ /* 0x000fe2000bf86270 */
[----:B------:R-:W-:-:S03]  /*0e70*/  IMAD.MOV.U32 R12, RZ, RZ, 0x7fffffff ;  /* 0x7fffffffff0c7424 */ /* 0x000fc600078e00ff */
[----:B------:R-:W-:Y:S01]  /*0e80*/  ISETP.GE.AND P5, PT, R5, UR17, PT ;  /* 0x0000001105007c0c */ /* 0x000fe2000bfa6270 */
[----:B------:R-:W-:Y:S01]  /*0e90*/  VIADD R5, R4, 0x300 ;  /* 0x0000030004057836 */ /* 0x000fe20000000000 */
[----:B------:R-:W-:-:S04]  /*0ea0*/  LEA R2, P0, R3, UR18, 0x2 ;  /* 0x0000001203027c11 */ /* 0x000fc8000f8010ff */
[----:B------:R-:W-:Y:S01]  /*0eb0*/  LEA.HI.X R3, R3, UR19, R6, 0x2, P0 ;  /* 0x0000001303037c11 */ /* 0x000fe200080f1406 */
[----:B------:R-:W-:Y:S01]  /*0ec0*/  IMAD.MOV.U32 R11, RZ, RZ, 0x7fffffff ;  /* 0x7fffffffff0b7424 */ /* 0x000fe200078e00ff */
[----:B------:R-:W-:-:S03]  /*0ed0*/  IADD3 R6, PT, PT, R4, 0x280, RZ ;  /* 0x0000028004067810 */ /* 0x000fc60007ffe0ff */
[----:B------:R1:W5:Y:S01]  /*0ee0*/  @!P1 LDG.E R12, desc[UR20][R2.64] ;  /* 0x00000014020c9981 */ /* 0x000362000c1e1900 */
[----:B------:R-:W-:Y:S01]  /*0ef0*/  ISETP.GE.AND P1, PT, R5, UR17, PT ;  /* 0x0000001105007c0c */ /* 0x000fe2000bf26270 */
[----:B------:R-:W-:Y:S01]  /*0f00*/  VIADD R5, R4, 0x380 ;  /* 0x0000038004057836 */ /* 0x000fe20000000000 */
[----:B------:R-:W-:Y:S01]  /*0f10*/  ISETP.GE.AND P0, PT, R6, UR17, PT ;  /* 0x0000001106007c0c */ /* 0x000fe2000bf06270 */
[----:B------:R-:W-:Y:S01]  /*0f20*/  IMAD.MOV.U32 R9, RZ, RZ, 0x7fffffff ;  /* 0x7fffffffff097424 */ /* 0x000fe200078e00ff */
[----:B------:R1:W5:Y:S02]  /*0f30*/  @!P2 LDG.E R11, desc[UR20][R2.64+0x200] ;  /* 0x00020014020ba981 */ /* 0x000364000c1e1900 */
[----:B------:R-:W-:Y:S01]  /*0f40*/  ISETP.GE.AND P2, PT, R5, UR17, PT ;  /* 0x0000001105007c0c */ /* 0x000fe2000bf46270 */
[----:B------:R-:W-:Y:S02]  /*0f50*/  VIADD R5, R4, 0x480 ;  /* 0x0000048004057836 */ /* 0x000fe40000000000 */
[----:B------:R-:W-:Y:S01]  /*0f60*/  IMAD.MOV.U32 R10, RZ, RZ, 0x7fffffff ;  /* 0x7fffffffff0a7424 */ /* 0x000fe200078e00ff */
[----:B------:R1:W5:Y:S01]  /*0f70*/  @!P4 LDG.E R9, desc[UR20][R2.64+0x600] ;  /* 0x000600140209c981 */ /* 0x000362000c1e1900 */
[----:B------:R-:W-:-:S02]  /*0f80*/  MOV R8, 0x7fffffff ;  /* 0x7fffffff00087802 */ /* 0x000fc40000000f00 */
[C---:B------:R-:W-:Y:S02]  /*0f90*/  LOP3.LUT R6, R4.reuse, 0x400, RZ, 0xfc, !PT ;  /* 0x0000040004067812 */ /* 0x040fe400078efcff */
[----:B------:R-:W-:Y:S01]  /*0fa0*/  ISETP.GE.AND P4, PT, R5, UR17, PT ;  /* 0x0000001105007c0c */ /* 0x000fe2000bf86270 */
[----:B------:R-:W-:Y:S01]  /*0fb0*/  VIADD R5, R4, 0x500 ;  /* 0x0000050004057836 */ /* 0x000fe20000000000 */
[----:B------:R1:W5:Y:S01]  /*0fc0*/  @!P3 LDG.E R10, desc[UR20][R2.64+0x400] ;  /* 0x00040014020ab981 */ /* 0x000362000c1e1900 */
[----:B------:R-:W-:Y:S01]  /*0fd0*/  ISETP.GE.AND P3, PT, R6, UR17, PT ;  /* 0x0000001106007c0c */ /* 0x000fe2000bf66270 */
[----:B------:R-:W-:Y:S02]  /*0fe0*/  IMAD.MOV.U32 R6, RZ, RZ, 0x7fffffff ;  /* 0x7fffffffff067424 */ /* 0x000fe400078e00ff */
[----:B------:R1:W5:Y:S01]  /*0ff0*/  @!P5 LDG.E R8, desc[UR20][R2.64+0x800] ;  /* 0x000800140208d981 */ /* 0x000362000c1e1900 */
[----:B------:R-:W-:Y:S01]  /*1000*/  ISETP.GE.AND P5, PT, R5, UR17, PT ;  /* 0x0000001105007c0c */ /* 0x000fe2000bfa6270 */
[----:B------:R-:W-:-:S02]  /*1010*/  VIADD R5, R4, 0x600 ;  /* 0x0000060004057836 */ /* 0x000fc40000000000 */
[----:B------:R-:W-:Y:S01]  /*1020*/  IMAD.MOV.U32 R7, RZ, RZ, 0x7fffffff ;  /* 0x7fffffffff077424 */ /* 0x000fe200078e00ff */
[----:B------:R1:W5:Y:S01]  /*1030*/  @!P1 LDG.E R6, desc[UR20][R2.64+0xc00] ;  /* 0x000c001402069981 */ /* 0x000362000c1e1900 */
[C---:B------:R-:W-:Y:S01]  /*1040*/  VIADD R13, R4.reuse, 0x580 ;  /* 0x00000580040d7836 */ /* 0x040fe20000000000 */
[----:B------:R-:W-:Y:S01]  /*1050*/  ISETP.GE.AND P1, PT, R5, UR17, PT ;  /* 0x0000001105007c0c */ /* 0x000fe2000bf26270 */
[----:B------:R-:W-:Y:S02]  /*1060*/  IMAD.MOV.U32 R5, RZ, RZ, 0x7fffffff ;  /* 0x7fffffffff057424 */ /* 0x000fe400078e00ff */
[----:B------:R-:W-:Y:S01]  /*1070*/  IMAD.MOV.U32 R19, RZ, RZ, 0x7fffffff ;  /* 0x7fffffffff137424 */ /* 0x000fe200078e00ff */
[----:B------:R1:W5:Y:S01]  /*1080*/  @!P0 LDG.E R7, desc[UR20][R2.64+0xa00] ;  /* 0x000a001402078981 */ /* 0x000362000c1e1900 */
[----:B------:R-:W-:Y:S01]  /*1090*/  IMAD.MOV.U32 R18, RZ, RZ, 0x7fffffff ;  /* 0x7fffffffff127424 */ /* 0x000fe200078e00ff */
[----:B------:R-:W-:Y:S01]  /*10a0*/  ISETP.GE.AND P0, PT, R13, UR17, PT ;  /* 0x000000110d007c0c */ /* 0x000fe2000bf06270 */
[C---:B------:R-:W-:Y:S01]  /*10b0*/  VIADD R14, R4.reuse, 0x700 ;  /* 0x00000700040e7836 */ /* 0x040fe20000000000 */
[----:B------:R-:W-:Y:S01]  /*10c0*/  IADD3 R13, PT, PT, R4, 0x680, RZ ;  /* 0x00000680040d7810 */ /* 0x000fe20007ffe0ff */
[----:B------:R1:W5:Y:S03]  /*10d0*/  @!P2 LDG.E R5, desc[UR20][R2.64+0xe00] ;  /* 0x000e00140205a981 */ /* 0x000366000c1e1900 */
[----:B------:R-:W-:Y:S01]  /*10e0*/  ISETP.GE.AND P2, PT, R13, UR17, PT ;  /* 0x000000110d007c0c */ /* 0x000fe2000bf46270 */
[----:B------:R1:W5:Y:S01]  /*10f0*/  @!P3 LDG.E R19, desc[UR20][R2.64+0x1000] ;  /* 0x001000140213b981 */ /* 0x000362000c1e1900 */
[----:B------:R-:W-:-:S03]  /*1100*/  ISETP.GE.AND P3, PT, R14, UR17, PT ;  /* 0x000000110e007c0c */ /* 0x000fc6000bf66270 */
[----:B------:R1:W5:Y:S01]  /*1110*/  @!P4 LDG.E R18, desc[UR20][R2.64+0x1200] ;  /* 0x001200140212c981 */ /* 0x000362000c1e1900 */
[----:B------:R-:W-:Y:S01]  /*1120*/  ISETP.GE.AND P4, PT, R21, UR17, PT ;  /* 0x0000001115007c0c */ /* 0x000fe2000bf86270 */
[----:B------:R-:W-:Y:S01]  /*1130*/  IMAD.MOV.U32 R17, RZ, RZ, 0x7fffffff ;  /* 0x7fffffffff117424 */ /* 0x000fe200078e00ff */
[----:B------:R-:W-:Y:S01]  /*1140*/  MOV R14, 0x7fffffff ;  /* 0x7fffffff000e7802 */ /* 0x000fe20000000f00 */
[----:B------:R-:W-:Y:S02]  /*1150*/  IMAD.MOV.U32 R16, RZ, RZ, 0x7fffffff ;  /* 0x7fffffffff107424 */ /* 0x000fe400078e00ff */
[----:B------:R-:W-:Y:S02]  /*1160*/  IMAD.MOV.U32 R22, RZ, RZ, 0x7fffffff ;  /* 0x7fffffffff167424 */ /* 0x000fe400078e00ff */
        /* <DEDUP_REMOVED lines=8> */
.L_x_147:
[----:B01----:R-:W0:Y:S02]  /*11f0*/  LDC.64 R2, c[0x0][0x398] ;  /* 0x0000e600ff027b82 */ /* 0x003e240000000a00 */
[----:B0-----:R-:W-:-:S13]  /*1200*/  ISETP.GT.AND P0, PT, R3, R2, PT ;  /* 0x000000020300720c */ /* 0x001fda0003f04270 */
[----:B------:R-:W-:Y:S05]  /*1210*/  @!P0 BRA `(.L_x_148) ;  /* 0x0000000400788947 */ /* 0x000fea0003800000 */
[----:B------:R-:W0:Y:S01]  /*1220*/  S2UR UR15, SR_CgaCtaId ;  /* 0x00000000000f79c3 */ /* 0x000e220000008800 */
[----:B-----5:R-:W-:Y:S01]  /*1230*/  LOP3.LUT R15, R15, 0x80000000, RZ, 0x3c, !PT ;  /* 0x800000000f0f7812 */ /* 0x020fe200078e3cff */
[----:B------:R-:W-:Y:S01]  /*1240*/  UMOV UR4, 0x400 ;  /* 0x0000040000047882 */ /* 0x000fe20000000000 */
[----:B------:R-:W-:Y:S01]  /*1250*/  LOP3.LUT R14, R14, 0x80000000, RZ, 0x3c, !PT ;  /* 0x800000000e0e7812 */ /* 0x000fe200078e3cff */
[----:B------:R-:W1:Y:S01]  /*1260*/  LDCU UR16, c[0x0][0x398] ;  /* 0x00007300ff1077ac */ /* 0x000e620008000800 */
[----:B------:R-:W-:Y:S02]  /*1270*/  LOP3.LUT R13, R13, 0x80000000, RZ, 0x3c, !PT ;  /* 0x800000000d0d7812 */ /* 0x000fe400078e3cff */
[----:B------:R-:W-:Y:S02]  /*1280*/  LOP3.LUT R2, R22, 0x80000000, RZ, 0x3c, !PT ;  /* 0x8000000016027812 */ /* 0x000fe400078e3cff */
[----:B------:R-:W-:Y:S02]  /*1290*/  LOP3.LUT R16, R16, 0x80000000, RZ, 0x3c, !PT ;  /* 0x8000000010107812 */ /* 0x000fe400078e3cff */
[----:B------:R-:W-:-:S02]  /*12a0*/  LOP3.LUT R17, R17, 0x80000000, RZ, 0x3c, !PT ;  /* 0x8000000011117812 */ /* 0x000fc400078e3cff */
[----:B------:R-:W-:Y:S02]  /*12b0*/  LOP3.LUT R18, R18, 0x80000000, RZ, 0x3c, !PT ;  /* 0x8000000012127812 */ /* 0x000fe400078e3cff */
[----:B------:R-:W-:Y:S02]  /*12c0*/  LOP3.LUT R19, R19, 0x80000000, RZ, 0x3c, !PT ;  /* 0x8000000013137812 */ /* 0x000fe400078e3cff */
[----:B------:R-:W-:Y:S02]  /*12d0*/  LOP3.LUT R5, R5, 0x80000000, RZ, 0x3c, !PT ;  /* 0x8000000005057812 */ /* 0x000fe400078e3cff */
[----:B------:R-:W-:Y:S02]  /*12e0*/  LOP3.LUT R6, R6, 0x80000000, RZ, 0x3c, !PT ;  /* 0x8000000006067812 */ /* 0x000fe400078e3cff */
[----:B------:R-:W-:Y:S02]  /*12f0*/  LOP3.LUT R7, R7, 0x80000000, RZ, 0x3c, !PT ;  /* 0x8000000007077812 */ /* 0x000fe400078e3cff */
[----:B------:R-:W-:Y:S01]  /*1300*/  LOP3.LUT R8, R8, 0x80000000, RZ, 0x3c, !PT ;  /* 0x8000000008087812 */ /* 0x000fe200078e3cff */
[----:B0-----:R-:W-:Y:S01]  /*1310*/  ULEA UR15, UR15, UR4, 0x18 ;  /* 0x000000040f0f7291 */ /* 0x001fe2000f8ec0ff */
[----:B------:R-:W-:-:S02]  /*1320*/  LOP3.LUT R9, R9, 0x80000000, RZ, 0x3c, !PT ;  /* 0x8000000009097812 */ /* 0x000fc400078e3cff */
[----:B------:R-:W-:Y:S01]  /*1330*/  LOP3.LUT R10, R10, 0x80000000, RZ, 0x3c, !PT ;  /* 0x800000000a0a7812 */ /* 0x000fe200078e3cff */
[----:B------:R-:W-:Y:S01]  /*1340*/  UMOV UR4, URZ ;  /* 0x000000ff00047c82 */ /* 0x000fe20008000000 */
[----:B------:R-:W-:Y:S02]  /*1350*/  LOP3.LUT R11, R11, 0x80000000, RZ, 0x3c, !PT ;  /* 0x800000000b0b7812 */ /* 0x000fe400078e3cff */
[----:B-1----:R-:W-:-:S07]  /*1360*/  LOP3.LUT R12, R12, 0x80000000, RZ, 0x3c, !PT ;  /* 0x800000000c0c7812 */ /* 0x002fce00078e3cff */
.L_x_149:
[----:B------:R-:W-:Y:S01]  /*1370*/  IMAD R22, RZ, RZ, -UR16 ;  /* 0x80000010ff167e24 */ /* 0x000fe2000f8e02ff */
[----:B0-----:R-:W-:Y:S01]  /*1380*/  SHF.R.U32.HI R23, RZ, UR16, R12 ;  /* 0x00000010ff177c19 */ /* 0x001fe2000801160c */
[----:B------:R-:W-:Y:S01]  /*1390*/  IMAD.MOV.U32 R25, RZ, RZ, -0x1 ;  /* 0xffffffffff197424 */ /* 0x000fe200078e00ff */
[----:B------:R-:W-:Y:S01]  /*13a0*/  ULEA UR17, UR4, UR15, 0xa ;  /* 0x0000000f04117291 */ /* 0x000fe2000f8e50ff */
[----:B------:R-:W-:Y:S01]  /*13b0*/  SHF.R.U32.HI R27, RZ, UR16, R10 ;  /* 0x00000010ff1b7c19 */ /* 0x000fe2000801160a */
[----:B------:R-:W-:Y:S01]  /*13c0*/  UIADD3 UR4, UPT, UPT, UR4, 0x1, URZ ;  /* 0x0000000104047890 */ /* 0x000fe2000fffe0ff */
[----:B------:R-:W-:Y:S02]  /*13d0*/  VIADDMNMX R22, R22, R3, 0x8, PT ;  /* 0x0000000816167446 */ /* 0x000fe40003800103 */
[----:B------:R-:W-:Y:S02]  /*13e0*/  SHF.R.U32.HI R29, RZ, UR16, R9 ;  /* 0x00000010ff1d7c19 */ /* 0x000fe40008011609 */
[----:B------:R-:W-:-:S02]  /*13f0*/  SHF.L.U32 R22, R25, R22, RZ ;  /* 0x0000001619167219 */ /* 0x000fc400000006ff */
[----:B------:R-:W-:Y:S02]  /*1400*/  SHF.R.U32.HI R25, RZ, UR16, R11 ;  /* 0x00000010ff197c19 */ /* 0x000fe4000801160b */
[-C--:B------:R-:W-:Y:S02]  /*1410*/  LOP3.LUT R23, R23, R22.reuse, RZ, 0x30, !PT ;  /* 0x0000001617177212 */ /* 0x080fe400078e30ff */
[-C--:B------:R-:W-:Y:S02]  /*1420*/  LOP3.LUT R25, R25, R22.reuse, RZ, 0x30, !PT ;  /* 0x0000001619197212 */ /* 0x080fe400078e30ff */
[----:B------:R-:W-:Y:S02]  /*1430*/  LOP3.LUT R27, R27, R22, RZ, 0x30, !PT ;  /* 0x000000161b1b7212 */ /* 0x000fe400078e30ff */
[----:B------:R-:W-:Y:S02]  /*1440*/  LEA R23, R23, UR17, 0x2 ;  /* 0x0000001117177c11 */ /* 0x000fe4000f8e10ff */
[----:B------:R-:W-:-:S02]  /*1450*/  LEA R25, R25, UR17, 0x2 ;  /* 0x0000001119197c11 */ /* 0x000fc4000f8e10ff */
[----:B------:R-:W-:Y:S01]  /*1460*/  LEA R27, R27, UR17, 0x2 ;  /* 0x000000111b1b7c11 */ /* 0x000fe2000f8e10ff */
[----:B------:R0:W-:Y:S01]  /*1470*/  ATOMS.POPC.INC.32 RZ, [R23+URZ] ;  /* 0x0000000017ff7f8c */ /* 0x0001e2000d8000ff */
[----:B------:R-:W-:Y:S02]  /*1480*/  SHF.R.U32.HI R24, RZ, UR16, R8 ;  /* 0x00000010ff187c19 */ /* 0x000fe40008011608 */
[----:B------:R-:W-:Y:S01]  /*1490*/  SHF.R.U32.HI R26, RZ, UR16, R7 ;  /* 0x00000010ff1a7c19 */ /* 0x000fe20008011607 */
[----:B------:R1:W-:Y:S01]  /*14a0*/  ATOMS.POPC.INC.32 RZ, [R25+URZ] ;  /* 0x0000000019ff7f8c */ /* 0x0003e2000d8000ff */
[-C--:B------:R-:W-:Y:S02]  /*14b0*/  LOP3.LUT R29, R29, R22.reuse, RZ, 0x30, !PT ;  /* 0x000000161d1d7212 */ /* 0x080fe400078e30ff */
[----:B------:R-:W-:Y:S01]  /*14c0*/  LOP3.LUT R24, R24, R22, RZ, 0x30, !PT ;  /* 0x0000001618187212 */ /* 0x000fe200078e30ff */
[----:B------:R2:W-:Y:S01]  /*14d0*/  ATOMS.POPC.INC.32 RZ, [R27+URZ] ;  /* 0x000000001bff7f8c */ /* 0x0005e2000d8000ff */
[----:B0-----:R-:W-:-:S02]  /*14e0*/  SHF.R.U32.HI R23, RZ, UR16, R6 ;  /* 0x00000010ff177c19 */ /* 0x001fc40008011606 */
[-C--:B------:R-:W-:Y:S02]  /*14f0*/  LOP3.LUT R26, R26, R22.reuse, RZ, 0x30, !PT ;  /* 0x000000161a1a7212 */ /* 0x080fe400078e30ff */
[----:B-1----:R-:W-:Y:S02]  /*1500*/  SHF.R.U32.HI R25, RZ, UR16, R5 ;  /* 0x00000010ff197c19 */ /* 0x002fe40008011605 */
[-C--:B------:R-:W-:Y:S02]  /*1510*/  LOP3.LUT R23, R23, R22.reuse, RZ, 0x30, !PT ;  /* 0x0000001617177212 */ /* 0x080fe400078e30ff */
[----:B--2---:R-:W-:Y:S02]  /*1520*/  SHF.R.U32.HI R27, RZ, UR16, R19 ;  /* 0x00000010ff1b7c19 */ /* 0x004fe40008011613 */
[----:B------:R-:W-:Y:S02]  /*1530*/  LEA R29, R29, UR17, 0x2 ;  /* 0x000000111d1d7c11 */ /* 0x000fe4000f8e10ff */
[----:B------:R-:W-:-:S02]  /*1540*/  LOP3.LUT R25, R25, R22, RZ, 0x30, !PT ;  /* 0x0000001619197212 */ /* 0x000fc400078e30ff */
[----:B------:R-:W-:Y:S01]  /*1550*/  LEA R24, R24, UR17, 0x2 ;  /* 0x0000001118187c11 */ /* 0x000fe2000f8e10ff */
[----:B------:R0:W-:Y:S01]  /*1560*/  ATOMS.POPC.INC.32 RZ, [R29+URZ] ;  /* 0x000000001dff7f8c */ /* 0x0001e2000d8000ff */
[----:B------:R-:W-:Y:S02]  /*1570*/  LOP3.LUT R27, R27, R22, RZ, 0x30, !PT ;  /* 0x000000161b1b7212 */ /* 0x000fe400078e30ff */
[----:B------:R-:W-:Y:S01]  /*1580*/  LEA R26, R26, UR17, 0x2 ;  /* 0x000000111a1a7c11 */ /* 0x000fe2000f8e10ff */
[----:B------:R1:W-:Y:S01]  /*1590*/  ATOMS.POPC.INC.32 RZ, [R24+URZ] ;  /* 0x0000000018ff7f8c */ /* 0x0003e2000d8000ff */
[----:B------:R-:W-:Y:S02]  /*15a0*/  LEA R23, R23, UR17, 0x2 ;  /* 0x0000001117177c11 */ /* 0x000fe4000f8e10ff */
[----:B------:R-:W-:Y:S01]  /*15b0*/  LEA R25, R25, UR17, 0x2 ;  /* 0x0000001119197c11 */ /* 0x000fe2000f8e10ff */
[----:B------:R2:W-:Y:S01]  /*15c0*/  ATOMS.POPC.INC.32 RZ, [R26+URZ] ;  /* 0x000000001aff7f8c */ /* 0x0005e2000d8000ff */
[----:B------:R-:W-:-:S02]  /*15d0*/  LEA R27, R27, UR17, 0x2 ;  /* 0x000000111b1b7c11 */ /* 0x000fc4000f8e10ff */
[----:B0-----:R-:W-:Y:S01]  /*15e0*/  SHF.R.U32.HI R29, RZ, UR16, R18 ;  /* 0x00000010ff1d7c19 */ /* 0x001fe20008011612 */
[----:B------:R0:W-:Y:S01]  /*15f0*/  ATOMS.POPC.INC.32 RZ, [R23+URZ] ;  /* 0x0000000017ff7f8c */ /* 0x0001e2000d8000ff */
[----:B-1----:R-:W-:Y:S02]  /*1600*/  SHF.R.U32.HI R24, RZ, UR16, R17 ;  /* 0x00000010ff187c19 */ /* 0x002fe40008011611 */
[----:B------:R-:W-:Y:S01]  /*1610*/  SHF.R.U32.HI R28, RZ, UR16, R15 ;  /* 0x00000010ff1c7c19 */ /* 0x000fe2000801160f */
[----:B------:R1:W-:Y:S01]  /*1620*/  ATOMS.POPC.INC.32 RZ, [R25+URZ] ;  /* 0x0000000019ff7f8c */ /* 0x0003e2000d8000ff */
[----:B--2---:R-:W-:Y:S02]  /*1630*/  SHF.R.U32.HI R26, RZ, UR16, R16 ;  /* 0x00000010ff1a7c19 */ /* 0x004fe40008011610 */
[----:B------:R-:W-:Y:S01]  /*1640*/  LOP3.LUT R29, R29, R22, RZ, 0x30, !PT ;  /* 0x000000161d1d7212 */ /* 0x000fe200078e30ff */
[----:B------:R2:W-:Y:S01]  /*1650*/  ATOMS.POPC.INC.32 RZ, [R27+URZ] ;  /* 0x000000001bff7f8c */ /* 0x0005e2000d8000ff */
[----:B0-----:R-:W-:-:S02]  /*1660*/  SHF.R.U32.HI R23, RZ, UR16, R2 ;  /* 0x00000010ff177c19 */ /* 0x001fc40008011602 */
[-C--:B------:R-:W-:Y:S02]  /*1670*/  LOP3.LUT R24, R24, R22.reuse, RZ, 0x30, !PT ;  /* 0x0000001618187212 */ /* 0x080fe400078e30ff */
[----:B-1----:R-:W-:Y:S02]  /*1680*/  SHF.R.U32.HI R25, RZ, UR16, R13 ;  /* 0x00000010ff197c19 */ /* 0x002fe4000801160d */
[-C--:B------:R-:W-:Y:S02]  /*1690*/  LOP3.LUT R26, R26, R22.reuse, RZ, 0x30, !PT ;  /* 0x000000161a1a7212 */ /* 0x080fe400078e30ff */
[----:B--2---:R-:W-:Y:S01]  /*16a0*/  SHF.R.U32.HI R27, RZ, UR16, R14 ;  /* 0x00000010ff1b7c19 */ /* 0x004fe2000801160e */
[----:B------:R-:W-:Y:S01]  /*16b0*/  UIADD3 UR16, UPT, UPT, UR16, 0x8, URZ ;  /* 0x0000000810107890 */ /* 0x000fe2000fffe0ff */
[----:B------:R-:W-:Y:S02]  /*16c0*/  LOP3.LUT R23, R23, R22, RZ, 0x30, !PT ;  /* 0x0000001617177212 */ /* 0x000fe400078e30ff */
[----:B------:R-:W-:-:S02]  /*16d0*/  LEA R29, R29, UR17, 0x2 ;  /* 0x000000111d1d7c11 */ /* 0x000fc4000f8e10ff */
[-C--:B------:R-:W-:Y:S02]  /*16e0*/  LOP3.LUT R25, R25, R22.reuse, RZ, 0x30, !PT ;  /* 0x0000001619197212 */ /* 0x080fe400078e30ff */
[----:B------:R-:W-:Y:S01]  /*16f0*/  ISETP.LE.AND P0, PT, R3, UR16, PT ;  /* 0x0000001003007c0c */ /* 0x000fe2000bf03270 */
[----:B------:R0:W-:Y:S01]  /*1700*/  ATOMS.POPC.INC.32 RZ, [R29+URZ] ;  /* 0x000000001dff7f8c */ /* 0x0001e2000d8000ff */
[----:B------:R-:W-:Y:S02]  /*1710*/  LEA R24, R24, UR17, 0x2 ;  /* 0x0000001118187c11 */ /* 0x000fe4000f8e10ff */
[-C--:B------:R-:W-:Y:S02]  /*1720*/  LOP3.LUT R27, R27, R22.reuse, RZ, 0x30, !PT ;  /* 0x000000161b1b7212 */ /* 0x080fe400078e30ff */
[----:B------:R-:W-:Y:S01]  /*1730*/  LEA R26, R26, UR17, 0x2 ;  /* 0x000000111a1a7c11 */ /* 0x000fe2000f8e10ff */
[----:B------:R0:W-:Y:S01]  /*1740*/  ATOMS.POPC.INC.32 RZ, [R24+URZ] ;  /* 0x0000000018ff7f8c */ /* 0x0001e2000d8000ff */
[----:B------:R-:W-:-:S02]  /*1750*/  LOP3.LUT R28, R28, R22, RZ, 0x30, !PT ;  /* 0x000000161c1c7212 */ /* 0x000fc400078e30ff */
[----:B------:R-:W-:Y:S01]  /*1760*/  LEA R23, R23, UR17, 0x2 ;  /* 0x0000001117177c11 */ /* 0x000fe2000f8e10ff */
[----:B------:R0:W-:Y:S01]  /*1770*/  ATOMS.POPC.INC.32 RZ, [R26+URZ] ;  /* 0x000000001aff7f8c */ /* 0x0001e2000d8000ff */
[----:B------:R-:W-:Y:S02]  /*1780*/  LEA R25, R25, UR17, 0x2 ;  /* 0x0000001119197c11 */ /* 0x000fe4000f8e10ff */
[----:B------:R-:W-:Y:S01]  /*1790*/  LEA R27, R27, UR17, 0x2 ;  /* 0x000000111b1b7c11 */ /* 0x000fe2000f8e10ff */
[----:B------:R0:W-:Y:S01]  /*17a0*/  ATOMS.POPC.INC.32 RZ, [R23+URZ] ;  /* 0x0000000017ff7f8c */ /* 0x0001e2000d8000ff */
[----:B------:R-:W-:-:S03]  /*17b0*/  LEA R28, R28, UR17, 0x2 ;  /* 0x000000111c1c7c11 */ /* 0x000fc6000f8e10ff */
[----:B------:R0:W-:Y:S04]  /*17c0*/  ATOMS.POPC.INC.32 RZ, [R25+URZ] ;  /* 0x0000000019ff7f8c */ /* 0x0001e8000d8000ff */
[----:B------:R0:W-:Y:S04]  /*17d0*/  ATOMS.POPC.INC.32 RZ, [R27+URZ] ;  /* 0x000000001bff7f8c */ /* 0x0001e8000d8000ff */
[----:B------:R0:W-:Y:S01]  /*17e0*/  ATOMS.POPC.INC.32 RZ, [R28+URZ] ;  /* 0x000000001cff7f8c */ /* 0x0001e2000d8000ff */
[----:B------:R-:W-:Y:S05]  /*17f0*/  @!P0 BRA `(.L_x_149) ;  /* 0xfffffff800dc8947 */ /* 0x000fea000383ffff */
.L_x_148:
[----:B------:R-:W-:Y:S05]  /*1800*/  BRA.U !UP0, `(.L_x_150) ;  /* 0xfffffff108dc7547 */ /* 0x000fea000b83ffff */
.L_x_145:
[----:B------:R-:W-:Y:S01]  /*1810*/  BAR.SYNC.DEFER_BLOCKING 0x0 ;  /* 0x0000000000007b1d */ /* 0x000fe20000010000 */
[----:B------:R-:W-:-:S05]  /*1820*/  ISETP.NE.AND P0, PT, R20, RZ, PT ;  /* 0x000000ff1400720c */ /* 0x000fca0003f05270 */
[----:B------:R-:W-:Y:S08]  /*1830*/  BSSY.RECONVERGENT B0, `(.L_x_151) ;  /* 0x0000164000007945 */ /* 0x000ff00003800200 */
[----:B------:R-:W-:Y:S05]  /*1840*/  @P0 BRA `(.L_x_152) ;  /* 0x0000001400880947 */ /* 0x000fea0003800000 */
[----:B------:R-:W-:Y:S01]  /*1850*/  UISETP.GE.U32.AND UP0, UPT, UR22, 0x7, UPT ;  /* 0x000000071600788c */ /* 0x000fe2000bf06070 */
[----:B0-23--:R-:W-:-:S08]  /*1860*/  IMAD.MOV.U32 R3, RZ, RZ, RZ ;  /* 0x000000ffff037224 */ /* 0x00dfd000078e00ff */
[----:B------:R-:W-:Y:S05]  /*1870*/  BRA.U !UP0, `(.L_x_153) ;  /* 0x00000005085c7547 */ /* 0x000fea000b800000 */
[----:B----4-:R-:W0:Y:S01]  /*1880*/  LDC.64 R2, c[0x0][0x380] ;  /* 0x0000e000ff027b82 */ /* 0x010e220000000a00 */
[----:B-1---5:R-:W-:-:S07]  /*1890*/  IMAD.MOV.U32 R5, RZ, RZ, RZ ;  /* 0x000000ffff057224 */ /* 0x022fce00078e00ff */
.L_x_170:
[----:B----4-:R-:W-:Y:S01]  /*18a0*/  IMAD R7, R5, 0x400, R0 ;  /* 0x0000040005077824 */ /* 0x010fe200078e0200 */
[----:B------:R-:W-:Y:S04]  /*18b0*/  BSSY.RECONVERGENT B1, `(.L_x_154) ;  /* 0x000000f000017945 */ /* 0x000fe80003800200 */
[----:B01----:R-:W1:Y:S04]  /*18c0*/  LDS R18, [R7] ;  /* 0x0000000007127984 */ /* 0x003e680000000800 */
[----:B--23--:R2:W3:Y:S04]  /*18d0*/  LDS R9, [R7+0x400] ;  /* 0x0004000007097984 */ /* 0x00c4e80000000800 */
[----:B------:R2:W4:Y:S04]  /*18e0*/  LDS R22, [R7+0x800] ;  /* 0x0008000007167984 */ /* 0x0005280000000800 */
[----:B------:R2:W0:Y:S04]  /*18f0*/  LDS R14, [R7+0xc00] ;  /* 0x000c0000070e7984 */ /* 0x0004280000000800 */
[----:B------:R2:W0:Y:S04]  /*1900*/  LDS R12, [R7+0x1000] ;  /* 0x00100000070c7984 */ /* 0x0004280000000800 */
[----:B------:R2:W0:Y:S04]  /*1910*/  LDS R6, [R7+0x1400] ;  /* 0x0014000007067984 */ /* 0x0004280000000800 */
[----:B------:R2:W0:Y:S04]  /*1920*/  LDS R8, [R7+0x1800] ;  /* 0x0018000007087984 */ /* 0x0004280000000800 */
[----:B------:R2:W0:Y:S01]  /*1930*/  LDS R10, [R7+0x1c00] ;  /* 0x001c0000070a7984 */ /* 0x0004220000000800 */
[----:B-1----:R-:W-:-:S13]  /*1940*/  ISETP.NE.AND P0, PT, R18, RZ, PT ;  /* 0x000000ff1200720c */ /* 0x002fda0003f05270 */
[----:B--234-:R-:W-:Y:S05]  /*1950*/  @!P0 BRA `(.L_x_155) ;  /* 0x0000000000108947 */ /* 0x01cfea0003800000 */
[----:B------:R-:W-:Y:S01]  /*1960*/  LEA R17, R5, R4, 0x8 ;  /* 0x0000000405117211 */ /* 0x000fe200078e40ff */
[----:B------:R-:W-:-:S04]  /*1970*/  IMAD.MOV.U32 R19, RZ, RZ, RZ ;  /* 0x000000ffff137224 */ /* 0x000fc800078e00ff */
[----:B0-----:R-:W-:-:S05]  /*1980*/  IMAD.WIDE.U32 R16, R17, 0x8, R2 ;  /* 0x0000000811107825 */ /* 0x001fca00078e0002 */
[----:B------:R1:W-:Y:S02]  /*1990*/  REDG.E.ADD.64.STRONG.GPU desc[UR20][R16.64], R18 ;  /* 0x000000121000798e */ /* 0x0003e4000c12e514 */
.L_x_155:
[----:B------:R-:W-:Y:S05]  /*19a0*/  BSYNC.RECONVERGENT B1 ;  /* 0x0000000000017941 */ /* 0x000fea0003800200 */
.L_x_154:
[----:B------:R-:W-:Y:S01]  /*19b0*/  ISETP.NE.AND P6, PT, R9, RZ, PT ;  /* 0x000000ff0900720c */ /* 0x000fe20003fc5270 */
[----:B------:R-:W-:Y:S01]  /*19c0*/  BSSY.RECONVERGENT B1, `(.L_x_156) ;  /* 0x000000e000017945 */ /* 0x000fe20003800200 */
[----:B------:R-:W-:Y:S02]  /*19d0*/  ISETP.NE.AND P0, PT, R22, RZ, PT ;  /* 0x000000ff1600720c */ /* 0x000fe40003f05270 */
[----:B0-----:R-:W-:Y:S02]  /*19e0*/  ISETP.NE.AND P1, PT, R14, RZ, PT ;  /* 0x000000ff0e00720c */ /* 0x001fe40003f25270 */
[----:B------:R-:W-:Y:S02]  /*19f0*/  ISETP.NE.AND P2, PT, R12, RZ, PT ;  /* 0x000000ff0c00720c */ /* 0x000fe40003f45270 */
[----:B------:R-:W-:Y:S02]  /*1a00*/  ISETP.NE.AND P3, PT, R6, RZ, PT ;  /* 0x000000ff0600720c */ /* 0x000fe40003f65270 */
[----:B------:R-:W-:-:S02]  /*1a10*/  ISETP.NE.AND P4, PT, R8, RZ, PT ;  /* 0x000000ff0800720c */ /* 0x000fc40003f85270 */
[----:B------:R-:W-:Y:S01]  /*1a20*/  ISETP.NE.AND P5, PT, R10, RZ, PT ;  /* 0x000000ff0a00720c */ /* 0x000fe20003fa5270 */
[----:B------:R-:W-:-:S12]  /*1a30*/  @!P6 BRA `(.L_x_157) ;  /* 0x000000000018e947 */ /* 0x000fd80003800000 */
[----:B-1----:R-:W-:Y:S02]  /*1a40*/  IMAD R17, R5, 0x100, R4 ;  /* 0x0000010005117824 */ /* 0x002fe400078e0204 */
[----:B------:R-:W-:Y:S02]  /*1a50*/  IMAD.MOV.U32 R18, RZ, RZ, R9 ;  /* 0x000000ffff127224 */ /* 0x000fe400078e0009 */
[----:B------:R-:W-:Y:S02]  /*1a60*/  VIADD R17, R17, 0x100 ;  /* 0x0000010011117836 */ /* 0x000fe40000000000 */
[----:B------:R-:W-:Y:S02]  /*1a70*/  IMAD.MOV.U32 R19, RZ, RZ, RZ ;  /* 0x000000ffff137224 */ /* 0x000fe400078e00ff */
[----:B------:R-:W-:-:S05]  /*1a80*/  IMAD.WIDE.U32 R16, R17, 0x8, R2 ;  /* 0x0000000811107825 */ /* 0x000fca00078e0002 */
[----:B------:R0:W-:Y:S02]  /*1a90*/  REDG.E.ADD.64.STRONG.GPU desc[UR20][R16.64], R18 ;  /* 0x000000121000798e */ /* 0x0001e4000c12e514 */
.L_x_157:
[----:B------:R-:W-:Y:S05]  /*1aa0*/  BSYNC.RECONVERGENT B1 ;  /* 0x0000000000017941 */ /* 0x000fea0003800200 */
.L_x_156:
[----:B------:R-:W-:Y:S04]  /*1ab0*/  BSSY.RECONVERGENT B1, `(.L_x_158) ;  /* 0x0000007000017945 */ /* 0x000fe80003800200 */
[----:B------:R-:W-:Y:S05]  /*1ac0*/  @!P0 BRA `(.L_x_159) ;  /* 0x0000000000148947 */ /* 0x000fea0003800000 */
[----:B01----:R-:W-:Y:S02]  /*1ad0*/  IMAD R17, R5, 0x100, R4 ;  /* 0x0000010005117824 */ /* 0x003fe400078e0204 */
[----:B------:R-:W-:-:S03]  /*1ae0*/  IMAD.MOV.U32 R23, RZ, RZ, RZ ;  /* 0x000000ffff177224 */ /* 0x000fc600078e00ff */
[----:B------:R-:W-:-:S05]  /*1af0*/  IADD3 R17, PT, PT, R17, 0x200, RZ ;  /* 0x0000020011117810 */ /* 0x000fca0007ffe0ff */
[----:B------:R-:W-:-:S05]  /*1b00*/  IMAD.WIDE.U32 R16, R17, 0x8, R2 ;  /* 0x0000000811107825 */ /* 0x000fca00078e0002 */
[----:B------:R2:W-:Y:S02]  /*1b10*/  REDG.E.ADD.64.STRONG.GPU desc[UR20][R16.64], R22 ;  /* 0x000000161000798e */ /* 0x0005e4000c12e514 */
.L_x_159:
[----:B------:R-:W-:Y:S05]  /*1b20*/  BSYNC.RECONVERGENT B1 ;  /* 0x0000000000017941 */ /* 0x000fea0003800200 */
.L_x_158:
[----:B------:R-:W-:Y:S04]  /*1b30*/  BSSY.RECONVERGENT B1, `(.L_x_160) ;  /* 0x0000007000017945 */ /* 0x000fe80003800200 */
[----:B------:R-:W-:Y:S05]  /*1b40*/  @!P1 BRA `(.L_x_161) ;  /* 0x0000000000149947 */ /* 0x000fea0003800000 */
[----:B012---:R-:W-:Y:S02]  /*1b50*/  IMAD R17, R5, 0x100, R4 ;  /* 0x0000010005117824 */ /* 0x007fe400078e0204 */
[----:B------:R-:W-:Y:S02]  /*1b60*/  IMAD.MOV.U32 R15, RZ, RZ, RZ ;  /* 0x000000ffff0f7224 */ /* 0x000fe400078e00ff */
[----:B------:R-:W-:-:S04]  /*1b70*/  VIADD R17, R17, 0x300 ;  /* 0x0000030011117836 */ /* 0x000fc80000000000 */
[----:B------:R-:W-:-:S05]  /*1b80*/  IMAD.WIDE.U32 R16, R17, 0x8, R2 ;  /* 0x0000000811107825 */ /* 0x000fca00078e0002 */
[----:B------:R3:W-:Y:S02]  /*1b90*/  REDG.E.ADD.64.STRONG.GPU desc[UR20][R16.64], R14 ;  /* 0x0000000e1000798e */ /* 0x0007e4000c12e514 */
.L_x_161:
[----:B------:R-:W-:Y:S05]  /*1ba0*/  BSYNC.RECONVERGENT B1 ;  /* 0x0000000000017941 */ /* 0x000fea0003800200 */
.L_x_160:
[----:B------:R-:W-:Y:S04]  /*1bb0*/  BSSY.RECONVERGENT B1, `(.L_x_162) ;  /* 0x0000007000017945 */ /* 0x000fe80003800200 */
[----:B------:R-:W-:Y:S05]  /*1bc0*/  @!P2 BRA `(.L_x_163) ;  /* 0x000000000014a947 */ /* 0x000fea0003800000 */
[----:B---3--:R-:W-:Y:S02]  /*1bd0*/  IMAD R15, R5, 0x100, R4 ;  /* 0x00000100050f7824 */ /* 0x008fe400078e0204 */
[----:B------:R-:W-:Y:S02]  /*1be0*/  HFMA2 R13, -RZ, RZ, 0, 0 ;  /* 0x00000000ff0d7431 */ /* 0x000fe400000001ff */
[----:B------:R-:W-:-:S04]  /*1bf0*/  VIADD R15, R15, 0x400 ;  /* 0x000004000f0f7836 */ /* 0x000fc80000000000 */
[----:B------:R-:W-:-:S05]  /*1c00*/  IMAD.WIDE.U32 R14, R15, 0x8, R2 ;  /* 0x000000080f0e7825 */ /* 0x000fca00078e0002 */
[----:B------:R4:W-:Y:S02]  /*1c10*/  REDG.E.ADD.64.STRONG.GPU desc[UR20][R14.64], R12 ;  /* 0x0000000c0e00798e */ /* 0x0009e4000c12e514 */
.L_x_163:
[----:B------:R-:W-:Y:S05]  /*1c20*/  BSYNC.RECONVERGENT B1 ;  /* 0x0000000000017941 */ /* 0x000fea0003800200 */
.L_x_162:
[----:B------:R-:W-:Y:S04]  /*1c30*/  BSSY.RECONVERGENT B1, `(.L_x_164) ;  /* 0x0000007000017945 */ /* 0x000fe80003800200 */
[----:B------:R-:W-:Y:S05]  /*1c40*/  @!P3 BRA `(.L_x_165) ;  /* 0x000000000014b947 */ /* 0x000fea0003800000 */
[----:B----4-:R-:W-:Y:S02]  /*1c50*/  IMAD R13, R5, 0x100, R4 ;  /* 0x00000100050d7824 */ /* 0x010fe400078e0204 */
[----:B------:R-:W-:Y:S02]  /*1c60*/  IMAD.MOV.U32 R7, RZ, RZ, RZ ;  /* 0x000000ffff077224 */ /* 0x000fe400078e00ff */
[----:B------:R-:W-:-:S04]  /*1c70*/  VIADD R13, R13, 0x500 ;  /* 0x000005000d0d7836 */ /* 0x000fc80000000000 */
[----:B------:R-:W-:-:S05]  /*1c80*/  IMAD.WIDE.U32 R12, R13, 0x8, R2 ;  /* 0x000000080d0c7825 */ /* 0x000fca00078e0002 */
[----:B------:R4:W-:Y:S02]  /*1c90*/  REDG.E.ADD.64.STRONG.GPU desc[UR20][R12.64], R6 ;  /* 0x000000060c00798e */ /* 0x0009e4000c12e514 */
.L_x_165:
[----:B------:R-:W-:Y:S05]  /*1ca0*/  BSYNC.RECONVERGENT B1 ;  /* 0x0000000000017941 */ /* 0x000fea0003800200 */
.L_x_164:
[----:B------:R-:W-:Y:S04]  /*1cb0*/  BSSY.RECONVERGENT B1, `(.L_x_166) ;  /* 0x0000007000017945 */ /* 0x000fe80003800200 */
[----:B------:R-:W-:Y:S05]  /*1cc0*/  @!P4 BRA `(.L_x_167) ;  /* 0x000000000014c947 */ /* 0x000fea0003800000 */
[----:B----4-:R-:W-:Y:S02]  /*1cd0*/  IMAD R7, R5, 0x100, R4 ;  /* 0x0000010005077824 */ /* 0x010fe400078e0204 */
[----:B------:R-:W-:Y:S02]  /*1ce0*/  IMAD.MOV.U32 R9, RZ, RZ, RZ ;  /* 0x000000ffff097224 */ /* 0x000fe400078e00ff */
[----:B------:R-:W-:-:S04]  /*1cf0*/  VIADD R7, R7, 0x600 ;  /* 0x0000060007077836 */ /* 0x000fc80000000000 */
[----:B------:R-:W-:-:S05]  /*1d00*/  IMAD.WIDE.U32 R6, R7, 0x8, R2 ;  /* 0x0000000807067825 */ /* 0x000fca00078e0002 */
[----:B------:R4:W-:Y:S02]  /*1d10*/  REDG.E.ADD.64.STRONG.GPU desc[UR20][R6.64], R8 ;  /* 0x000000080600798e */ /* 0x0009e4000c12e514 */
.L_x_167:
[----:B------:R-:W-:Y:S05]  /*1d20*/  BSYNC.RECONVERGENT B1 ;  /* 0x0000000000017941 */ /* 0x000fea0003800200 */
.L_x_166:
[----:B------:R-:W-:Y:S04]  /*1d30*/  BSSY.RECONVERGENT B1, `(.L_x_168) ;  /* 0x0000007000017945 */ /* 0x000fe80003800200 */
[----:B------:R-:W-:Y:S05]  /*1d40*/  @!P5 BRA `(.L_x_169) ;  /* 0x000000000014d947 */ /* 0x000fea0003800000 */
[----:B----4-:R-:W-:Y:S01]  /*1d50*/  LEA R7, R5, R4, 0x8 ;  /* 0x0000000405077211 */ /* 0x010fe200078e40ff */
[----:B------:R-:W-:-:S04]  /*1d60*/  IMAD.MOV.U32 R11, RZ, RZ, RZ ;  /* 0x000000ffff0b7224 */ /* 0x000fc800078e00ff */
[----:B------:R-:W-:-:S04]  /*1d70*/  VIADD R7, R7, 0x700 ;  /* 0x0000070007077836 */ /* 0x000fc80000000000 */
[----:B------:R-:W-:-:S05]  /*1d80*/  IMAD.WIDE.U32 R6, R7, 0x8, R2 ;  /* 0x0000000807067825 */ /* 0x000fca00078e0002 */
[----:B------:R4:W-:Y:S02]  /*1d90*/  REDG.E.ADD.64.STRONG.GPU desc[UR20][R6.64], R10 ;  /* 0x0000000a0600798e */ /* 0x0009e4000c12e514 */
.L_x_169:
[----:B------:R-:W-:Y:S05]  /*1da0*/  BSYNC.RECONVERGENT B1 ;  /* 0x0000000000017941 */ /* 0x000fea0003800200 */
.L_x_168:
[----:B------:R-:W-:-:S05]  /*1db0*/  VIADD R5, R5, 0x8 ;  /* 0x0000000805057836 */ /* 0x000fca0000000000 */
[----:B------:R-:W-:-:S13]  /*1dc0*/  ISETP.NE.AND P0, PT, R5, UR27, PT ;  /* 0x0000001b05007c0c */ /* 0x000fda000bf05270 */
[----:B------:R-:W-:Y:S05]  /*1dd0*/  @P0 BRA `(.L_x_170) ;  /* 0xfffffff800b00947 */ /* 0x000fea000383ffff */
[----:B------:R-:W-:-:S07]  /*1de0*/  IMAD.U32 R3, RZ, RZ, UR27 ;  /* 0x0000001bff037e24 */ /* 0x000fce000f8e00ff */
.L_x_153:
[----:B------:R-:W-:Y:S02]  /*1df0*/  UISETP.NE.AND UP0, UPT, UR24, URZ, UPT ;  /* 0x000000ff1800728c */ /* 0x000fe4000bf05270 */
[----:B----45:R-:W-:Y:S02]  /*1e00*/  IMAD.U32 R8, RZ, RZ, UR24 ;  /* 0x00000018ff087e24 */ /* 0x030fe4000f8e00ff */
[----:B-1----:R-:W-:-:S03]  /*1e10*/  IMAD.U32 R5, RZ, RZ, UR25 ;  /* 0x00000019ff057e24 */ /* 0x002fc6000f8e00ff */
[----:B------:R-:W-:Y:S01]  /*1e20*/  IADD3 R8, PT, PT, R8, -0x1, RZ ;  /* 0xffffffff08087810 */ /* 0x000fe20007ffe0ff */
[----:B------:R-:W-:Y:S01]  /*1e30*/  VIADD R5, R5, 0xffffffff ;  /* 0xffffffff05057836 */ /* 0x000fe20000000000 */
[----:B------:R-:W-:Y:S06]  /*1e40*/  BRA.U !UP0, `(.L_x_171) ;  /* 0x0000000508707547 */ /* 0x000fec000b800000 */
[----:B------:R-:W-:-:S13]  /*1e50*/  ISETP.GE.U32.AND P0, PT, R8, 0x3, PT ;  /* 0x000000030800780c */ /* 0x000fda0003f06070 */
[----:B------:R-:W-:Y:S05]  /*1e60*/  @!P0 BRA `(.L_x_172) ;  /* 0x0000000000bc8947 */ /* 0x000fea0003800000 */
[----:B------:R-:W-:Y:S01]  /*1e70*/  IMAD R7, R3, 0x400, R0 ;  /* 0x0000040003077824 */ /* 0x000fe200078e0200 */
[----:B------:R-:W-:Y:S04]  /*1e80*/  BSSY.RECONVERGENT B1, `(.L_x_173) ;  /* 0x000000f000017945 */ /* 0x000fe80003800200 */
[----:B------:R-:W1:Y:S04]  /*1e90*/  LDS R12, [R7] ;  /* 0x00000000070c7984 */ /* 0x000e680000000800 */
[----:B------:R-:W4:Y:S04]  /*1ea0*/  LDS R9, [R7+0x400] ;  /* 0x0004000007097984 */ /* 0x000f280000000800 */
[----:B------:R-:W5:Y:S04]  /*1eb0*/  LDS R6, [R7+0x800] ;  /* 0x0008000007067984 */ /* 0x000f680000000800 */
[----:B------:R-:W0:Y:S01]  /*1ec0*/  LDS R2, [R7+0xc00] ;  /* 0x000c000007027984 */ /* 0x000e220000000800 */
[----:B-1----:R-:W-:-:S02]  /*1ed0*/  ISETP.NE.AND P0, PT, R12, RZ, PT ;  /* 0x000000ff0c00720c */ /* 0x002fc40003f05270 */
[----:B----4-:R-:W-:Y:S02]  /*1ee0*/  ISETP.NE.AND P1, PT, R9, RZ, PT ;  /* 0x000000ff0900720c */ /* 0x010fe40003f25270 */
[----:B-----5:R-:W-:Y:S02]  /*1ef0*/  ISETP.NE.AND P2, PT, R6, RZ, PT ;  /* 0x000000ff0600720c */ /* 0x020fe40003f45270 */
[----:B0-----:R-:W-:-:S07]  /*1f00*/  ISETP.NE.AND P3, PT, R2, RZ, PT ;  /* 0x000000ff0200720c */ /* 0x001fce0003f65270 */
[----:B------:R-:W-:Y:S06]  /*1f10*/  @!P0 BRA `(.L_x_174) ;  /* 0x0000000000148947 */ /* 0x000fec0003800000 */
[----:B------:R-:W0:Y:S01]  /*1f20*/  LDC.64 R10, c[0x0][0x380] ;  /* 0x0000e000ff0a7b82 */ /* 0x000e220000000a00 */
[----:B------:R-:W-:Y:S02]  /*1f30*/  IMAD R7, R3, 0x100, R4 ;  /* 0x0000010003077824 */ /* 0x000fe400078e0204 */
[----:B------:R-:W-:Y:S02]  /*1f40*/  IMAD.MOV.U32 R13, RZ, RZ, RZ ;  /* 0x000000ffff0d7224 */ /* 0x000fe400078e00ff */
[----:B0-----:R-:W-:-:S05]  /*1f50*/  IMAD.WIDE.U32 R10, R7, 0x8, R10 ;  /* 0x00000008070a7825 */ /* 0x001fca00078e000a */
[----:B------:R0:W-:Y:S02]  /*1f60*/  REDG.E.ADD.64.STRONG.GPU desc[UR20][R10.64], R12 ;  /* 0x0000000c0a00798e */ /* 0x0001e4000c12e514 */
.L_x_174:
[----:B------:R-:W-:Y:S05]  /*1f70*/  BSYNC.RECONVERGENT B1 ;  /* 0x0000000000017941 */ /* 0x000fea0003800200 */
.L_x_173:
[----:B------:R-:W-:Y:S04]  /*1f80*/  BSSY.RECONVERGENT B1, `(.L_x_175) ;  /* 0x0000009000017945 */ /* 0x000fe80003800200 */
[----:B------:R-:W-:Y:S05]  /*1f90*/  @!P1 BRA `(.L_x_176) ;  /* 0x00000000001c9947 */ /* 0x000fea0003800000 */
[----:B0-----:R-:W0:Y:S01]  /*1fa0*/  LDC.64 R10, c[0x0][0x380] ;  /* 0x0000e000ff0a7b82 */ /* 0x001e220000000a00 */
[----:B------:R-:W-:Y:S01]  /*1fb0*/  IMAD R7, R3, 0x100, R4 ;  /* 0x0000010003077824 */ /* 0x000fe200078e0204 */
[----:B------:R-:W-:Y:S01]  /*1fc0*/  MOV R12, R9 ;  /* 0x00000009000c7202 */ /* 0x000fe20000000f00 */
[----:B------:R-:W-:Y:S02]  /*1fd0*/  IMAD.MOV.U32 R13, RZ, RZ, RZ ;  /* 0x000000ffff0d7224 */ /* 0x000fe400078e00ff */
[----:B------:R-:W-:-:S04]  /*1fe0*/  VIADD R7, R7, 0x100 ;  /* 0x0000010007077836 */ /* 0x000fc80000000000 */
[----:B0-----:R-:W-:-:S05]  /*1ff0*/  IMAD.WIDE.U32 R10, R7, 0x8, R10 ;  /* 0x00000008070a7825 */ /* 0x001fca00078e000a */
[----:B------:R1:W-:Y:S02]  /*2000*/  REDG.E.ADD.64.STRONG.GPU desc[UR20][R10.64], R12 ;  /* 0x0000000c0a00798e */ /* 0x0003e4000c12e514 */
.L_x_176:
[----:B------:R-:W-:Y:S05]  /*2010*/  BSYNC.RECONVERGENT B1 ;  /* 0x0000000000017941 */ /* 0x000fea0003800200 */
.L_x_175:
[----:B------:R-:W-:Y:S04]  /*2020*/  BSSY.RECONVERGENT B1, `(.L_x_177) ;  /* 0x0000008000017945 */ /* 0x000fe80003800200 */
[----:B------:R-:W-:Y:S05]  /*2030*/  @!P2 BRA `(.L_x_178) ;  /* 0x000000000018a947 */ /* 0x000fea0003800000 */
[----:B01----:R-:W0:Y:S01]  /*2040*/  LDC.64 R10, c[0x0][0x380] ;  /* 0x0000e000ff0a7b82 */ /* 0x003e220000000a00 */
[----:B------:R-:W-:-:S04]  /*2050*/  IMAD R7, R3, 0x100, R4 ;  /* 0x0000010003077824 */ /* 0x000fc800078e0204 */
[----:B------:R-:W-:-:S04]  /*2060*/  VIADD R7, R7, 0x200 ;  /* 0x0000020007077836 */ /* 0x000fc80000000000 */
[----:B0-----:R-:W-:-:S04]  /*2070*/  IMAD.WIDE.U32 R10, R7, 0x8, R10 ;  /* 0x00000008070a7825 */ /* 0x001fc800078e000a */
[----:B------:R-:W-:-:S05]  /*2080*/  IMAD.MOV.U32 R7, RZ, RZ, RZ ;  /* 0x000000ffff077224 */ /* 0x000fca00078e00ff */
[----:B------:R4:W-:Y:S02]  /*2090*/  REDG.E.ADD.64.STRONG.GPU desc[UR20][R10.64], R6 ;  /* 0x000000060a00798e */ /* 0x0009e4000c12e514 */
.L_x_178:
[----:B------:R-:W-:Y:S05]  /*20a0*/  BSYNC.RECONVERGENT B1 ;  /* 0x0000000000017941 */ /* 0x000fea0003800200 */
.L_x_177:
[----:B------:R-:W-:Y:S04]  /*20b0*/  BSSY.RECONVERGENT B1, `(.L_x_179) ;  /* 0x0000009000017945 */ /* 0x000fe80003800200 */
[----:B------:R-:W-:Y:S05]  /*20c0*/  @!P3 BRA `(.L_x_180) ;  /* 0x00000000001cb947 */ /* 0x000fea0003800000 */
[----:B----4-:R-:W4:Y:S01]  /*20d0*/  LDC.64 R6, c[0x0][0x380] ;  /* 0x0000e000ff067b82 */ /* 0x010f220000000a00 */
[----:B------:R-:W-:Y:S01]  /*20e0*/  IMAD R9, R3, 0x100, R4 ;  /* 0x0000010003097824 */ /* 0x000fe200078e0204 */
[----:B01----:R-:W-:Y:S01]  /*20f0*/  MOV R10, R2 ;  /* 0x00000002000a7202 */ /* 0x003fe20000000f00 */
[----:B------:R-:W-:Y:S02]  /*2100*/  IMAD.MOV.U32 R11, RZ, RZ, RZ ;  /* 0x000000ffff0b7224 */ /* 0x000fe400078e00ff */
[----:B------:R-:W-:-:S04]  /*2110*/  VIADD R9, R9, 0x300 ;  /* 0x0000030009097836 */ /* 0x000fc80000000000 */
[----:B----4-:R-:W-:-:S05]  /*2120*/  IMAD.WIDE.U32 R6, R9, 0x8, R6 ;  /* 0x0000000809067825 */ /* 0x010fca00078e0006 */
[----:B------:R0:W-:Y:S02]  /*2130*/  REDG.E.ADD.64.STRONG.GPU desc[UR20][R6.64], R10 ;  /* 0x0000000a0600798e */ /* 0x0001e4000c12e514 */
.L_x_180:
[----:B------:R-:W-:Y:S05]  /*2140*/  BSYNC.RECONVERGENT B1 ;  /* 0x0000000000017941 */ /* 0x000fea0003800200 */
.L_x_179:
[----:B------:R-:W-:-:S07]  /*2150*/  VIADD R3, R3, 0x4 ;  /* 0x0000000403037836 */ /* 0x000fce0000000000 */
.L_x_172:
[----:B------:R-:W-:Y:S01]  /*2160*/  UISETP.NE.AND UP0, UPT, UR25, URZ, UPT ;  /* 0x000000ff1900728c */ /* 0x000fe2000bf05270 */
[----:B------:R-:W-:Y:S08]  /*2170*/  BSSY.RECONVERGENT B1, `(.L_x_171) ;  /* 0x0000029000017945 */ /* 0x000ff00003800200 */
[----:B------:R-:W-:Y:S05]  /*2180*/  BRA.U !UP0, `(.L_x_181) ;  /* 0x00000001089c7547 */ /* 0x000fea000b800000 */
[----:B------:R-:W-:-:S13]  /*2190*/  ISETP.NE.AND P0, PT, R5, RZ, PT ;  /* 0x000000ff0500720c */ /* 0x000fda0003f05270 */
[----:B------:R-:W-:Y:S05]  /*21a0*/  @!P0 BRA `(.L_x_182) ;  /* 0x0000000000648947 */ /* 0x000fea0003800000 */
[----:B0---4-:R-:W-:Y:S01]  /*21b0*/  IMAD R6, R3, 0x400, R0 ;  /* 0x0000040003067824 */ /* 0x011fe200078e0200 */
[----:B------:R-:W-:Y:S04]  /*21c0*/  BSSY.RECONVERGENT B2, `(.L_x_183) ;  /* 0x000000c000027945 */ /* 0x000fe80003800200 */
[----:B------:R-:W0:Y:S04]  /*21d0*/  LDS R2, [R6] ;  /* 0x0000000006027984 */ /* 0x000e280000000800 */
[----:B------:R-:W4:Y:S01]  /*21e0*/  LDS R9, [R6+0x400] ;  /* 0x0004000006097984 */ /* 0x000f220000000800 */
[----:B0-----:R-:W-:-:S02]  /*21f0*/  ISETP.NE.AND P0, PT, R2, RZ, PT ;  /* 0x000000ff0200720c */ /* 0x001fc40003f05270 */
[----:B----4-:R-:W-:-:S11]  /*2200*/  ISETP.NE.AND P1, PT, R9, RZ, PT ;  /* 0x000000ff0900720c */ /* 0x010fd60003f25270 */
[----:B------:R-:W-:Y:S05]  /*2210*/  @!P0 BRA `(.L_x_184) ;  /* 0x0000000000188947 */ /* 0x000fea0003800000 */
[----:B------:R-:W0:Y:S01]  /*2220*/  LDC.64 R6, c[0x0][0x380] ;  /* 0x0000e000ff067b82 */ /* 0x000e220000000a00 */
[----:B-1----:R-:W-:-:S04]  /*2230*/  IMAD R11, R3, 0x100, R4 ;  /* 0x00000100030b7824 */ /* 0x002fc800078e0204 */
[----:B0-----:R-:W-:-:S04]  /*2240*/  IMAD.WIDE.U32 R10, R11, 0x8, R6 ;  /* 0x000000080b0a7825 */ /* 0x001fc800078e0006 */
[----:B------:R-:W-:Y:S02]  /*2250*/  IMAD.MOV.U32 R6, RZ, RZ, R2 ;  /* 0x000000ffff067224 */ /* 0x000fe400078e0002 */
[----:B------:R-:W-:-:S05]  /*2260*/  IMAD.MOV.U32 R7, RZ, RZ, RZ ;  /* 0x000000ffff077224 */ /* 0x000fca00078e00ff */
[----:B------:R0:W-:Y:S02]  /*2270*/  REDG.E.ADD.64.STRONG.GPU desc[UR20][R10.64], R6 ;  /* 0x000000060a00798e */ /* 0x0001e4000c12e514 */
.L_x_184:
[----:B------:R-:W-:Y:S05]  /*2280*/  BSYNC.RECONVERGENT B2 ;  /* 0x0000000000027941 */ /* 0x000fea0003800200 */
.L_x_183:
[----:B------:R-:W-:Y:S04]  /*2290*/  BSSY.RECONVERGENT B2, `(.L_x_185) ;  /* 0x0000009000027945 */ /* 0x000fe80003800200 */
[----:B------:R-:W-:Y:S05]  /*22a0*/  @!P1 BRA `(.L_x_186) ;  /* 0x00000000001c9947 */ /* 0x000fea0003800000 */
[----:B0-----:R-:W0:Y:S01]  /*22b0*/  LDC.64 R6, c[0x0][0x380] ;  /* 0x0000e000ff067b82 */ /* 0x001e220000000a00 */
[----:B------:R-:W-:-:S05]  /*22c0*/  LEA R2, R3, R4, 0x8 ;  /* 0x0000000403027211 */ /* 0x000fca00078e40ff */
[----:B-1----:R-:W-:-:S04]  /*22d0*/  VIADD R11, R2, 0x100 ;  /* 0x00000100020b7836 */ /* 0x002fc80000000000 */
[----:B0-----:R-:W-:-:S04]  /*22e0*/  IMAD.WIDE.U32 R10, R11, 0x8, R6 ;  /* 0x000000080b0a7825 */ /* 0x001fc800078e0006 */
[----:B------:R-:W-:Y:S02]  /*22f0*/  IMAD.MOV.U32 R6, RZ, RZ, R9 ;  /* 0x000000ffff067224 */ /* 0x000fe400078e0009 */
[----:B------:R-:W-:-:S05]  /*2300*/  IMAD.MOV.U32 R7, RZ, RZ, RZ ;  /* 0x000000ffff077224 */ /* 0x000fca00078e00ff */
[----:B------:R4:W-:Y:S02]  /*2310*/  REDG.E.ADD.64.STRONG.GPU desc[UR20][R10.64], R6 ;  /* 0x000000060a00798e */ /* 0x0009e4000c12e514 */
.L_x_186:
[----:B------:R-:W-:Y:S05]  /*2320*/  BSYNC.RECONVERGENT B2 ;  /* 0x0000000000027941 */ /* 0x000fea0003800200 */
.L_x_185:
[----:B------:R-:W-:-:S07]  /*2330*/  VIADD R3, R3, 0x2 ;  /* 0x0000000203037836 */ /* 0x000fce0000000000 */
.L_x_182:
[----:B------:R-:W-:-:S09]  /*2340*/  UISETP.NE.AND UP0, UPT, UR9, URZ, UPT ;  /* 0x000000ff0900728c */ /* 0x000fd2000bf05270 */
[----:B------:R-:W-:Y:S05]  /*2350*/  BRA.U !UP0, `(.L_x_181) ;  /* 0x0000000108287547 */ /* 0x000fea000b800000 */
[----:B------:R-:W-:-:S05]  /*2360*/  IMAD R2, R3, 0x400, R0 ;  /* 0x0000040003027824 */ /* 0x000fca00078e0200 */
[----:B------:R-:W5:Y:S02]  /*2370*/  LDS R9, [R2] ;  /* 0x0000000002097984 */ /* 0x000f640000000800 */
[----:B-----5:R-:W-:-:S13]  /*2380*/  ISETP.NE.AND P0, PT, R9, RZ, PT ;  /* 0x000000ff0900720c */ /* 0x020fda0003f05270 */
[----:B------:R-:W-:Y:S05]  /*2390*/  @!P0 BRA `(.L_x_181) ;  /* 0x0000000000188947 */ /* 0x000fea0003800000 */
[----:B0---4-:R-:W0:Y:S01]  /*23a0*/  LDC.64 R6, c[0x0][0x380] ;  /* 0x0000e000ff067b82 */ /* 0x011e220000000a00 */
[----:B------:R-:W-:-:S04]  /*23b0*/  IMAD R3, R3, 0x100, R4 ;  /* 0x0000010003037824 */ /* 0x000fc800078e0204 */
[----:B0-----:R-:W-:Y:S01]  /*23c0*/  IMAD.WIDE.U32 R2, R3, 0x8, R6 ;  /* 0x0000000803027825 */ /* 0x001fe200078e0006 */
[----:B------:R-:W-:-:S03]  /*23d0*/  MOV R6, R9 ;  /* 0x0000000900067202 */ /* 0x000fc60000000f00 */
[----:B------:R-:W-:-:S05]  /*23e0*/  IMAD.MOV.U32 R7, RZ, RZ, RZ ;  /* 0x000000ffff077224 */ /* 0x000fca00078e00ff */
[----:B------:R0:W-:Y:S02]  /*23f0*/  REDG.E.ADD.64.STRONG.GPU desc[UR20][R2.64], R6 ;  /* 0x000000060200798e */ /* 0x0001e4000c12e514 */
.L_x_181:
[----:B------:R-:W-:Y:S05]  /*2400*/  BSYNC.RECONVERGENT B1 ;  /* 0x0000000000017941 */ /* 0x000fea0003800200 */
.L_x_171:
[----:B------:R-:W-:-:S13]  /*2410*/  ISETP.GT.U32.AND P0, PT, R4, 0x7f, PT ;  /* 0x0000007f0400780c */ /* 0x000fda0003f04070 */
[----:B------:R-:W-:Y:S05]  /*2420*/  @P0 BRA `(.L_x_152) ;  /* 0x0000000800900947 */ /* 0x000fea0003800000 */
[----:B------:R-:W-:Y:S01]  /*2430*/  UISETP.GE.U32.AND UP0, UPT, UR22, 0x7, UPT ;  /* 0x000000071600788c */ /* 0x000fe2000bf06070 */
[----:B0-----:R-:W-:-:S08]  /*2440*/  IMAD.MOV.U32 R3, RZ, RZ, RZ ;  /* 0x000000ffff037224 */ /* 0x001fd000078e00ff */
[----:B------:R-:W-:Y:S05]  /*2450*/  BRA.U !UP0, `(.L_x_187) ;  /* 0x0000000508147547 */ /* 0x000fea000b800000 */
[----:B------:R-:W0:Y:S01]  /*2460*/  LDC.64 R2, c[0x0][0x380] ;  /* 0x0000e000ff027b82 */ /* 0x000e220000000a00 */
[----:B------:R-:W-:-:S07]  /*2470*/  IMAD.MOV.U32 R9, RZ, RZ, RZ ;  /* 0x000000ffff097224 */ /* 0x000fce00078e00ff */
.L_x_204:
[C---:B01--4-:R-:W-:Y:S01]  /*2480*/  IMAD R11, R9.reuse, 0x400, R0 ;  /* 0x00000400090b7824 */ /* 0x053fe200078e0200 */
[----:B------:R-:W-:Y:S01]  /*2490*/  BSSY.RECONVERGENT B1, `(.L_x_188) ;  /* 0x0000011000017945 */ /* 0x000fe20003800200 */
[C---:B--23--:R-:W-:Y:S02]  /*24a0*/  IMAD R7, R9.reuse, 0x100, R4 ;  /* 0x0000010009077824 */ /* 0x04cfe400078e0204 */
[----:B------:R-:W-:Y:S01]  /*24b0*/  VIADD R9, R9, 0x8 ;  /* 0x0000000809097836 */ /* 0x000fe20000000000 */
[----:B---3--:R-:W1:Y:S01]  /*24c0*/  LDS R14, [R11+0x200] ;  /* 0x000200000b0e7984 */ /* 0x008e620000000800 */
[----:B0-----:R-:W-:-:S03]  /*24d0*/  IMAD.WIDE.U32 R6, R7, 0x8, R2 ;  /* 0x0000000807067825 */ /* 0x001fc600078e0002 */
[----:B------:R-:W0:Y:S04]  /*24e0*/  LDS R13, [R11+0x600] ;  /* 0x000600000b0d7984 */ /* 0x000e280000000800 */
[----:B--2---:R2:W3:Y:S04]  /*24f0*/  LDS R17, [R11+0xa00] ;  /* 0x000a00000b117984 */ /* 0x0044e80000000800 */
[----:B------:R2:W4:Y:S04]  /*2500*/  LDS R18, [R11+0xe00] ;  /* 0x000e00000b127984 */ /* 0x0005280000000800 */
[----:B------:R2:W2:Y:S04]  /*2510*/  LDS R19, [R11+0x1200] ;  /* 0x001200000b137984 */ /* 0x0004a80000000800 */
[----:B------:R0:W2:Y:S04]  /*2520*/  LDS R16, [R11+0x1600] ;  /* 0x001600000b107984 */ /* 0x0000a80000000800 */
[----:B------:R0:W2:Y:S04]  /*2530*/  LDS R12, [R11+0x1a00] ;  /* 0x001a00000b0c7984 */ /* 0x0000a80000000800 */
[----:B------:R0:W2:Y:S01]  /*2540*/  LDS R10, [R11+0x1e00] ;  /* 0x001e00000b0a7984 */ /* 0x0000a20000000800 */
[----:B-1----:R-:W-:-:S02]  /*2550*/  ISETP.NE.AND P0, PT, R14, RZ, PT ;  /* 0x000000ff0e00720c */ /* 0x002fc40003f05270 */
[----:B0-----:R-:W-:-:S11]  /*2560*/  ISETP.NE.AND P1, PT, R13, RZ, PT ;  /* 0x000000ff0d00720c */ /* 0x001fd60003f25270 */
[----:B---34-:R-:W-:Y:S05]  /*2570*/  @!P0 BRA `(.L_x_189) ;  /* 0x0000000000088947 */ /* 0x018fea0003800000 */
[----:B------:R-:W-:-:S05]  /*2580*/  HFMA2 R15, -RZ, RZ, 0, 0 ;  /* 0x00000000ff0f7431 */ /* 0x000fca00000001ff */
[----:B------:R0:W-:Y:S02]  /*2590*/  REDG.E.ADD.64.STRONG.GPU desc[UR20][R6.64+0x400], R14 ;  /* 0x0004000e0600798e */ /* 0x0001e4000c12e514 */
.L_x_189:
[----:B------:R-:W-:Y:S05]  /*25a0*/  BSYNC.RECONVERGENT B1 ;  /* 0x0000000000017941 */ /* 0x000fea0003800200 */
.L_x_188:
[----:B------:R-:W-:Y:S04]  /*25b0*/  BSSY.RECONVERGENT B1, `(.L_x_190) ;  /* 0x0000005000017945 */ /* 0x000fe80003800200 */
[----:B------:R-:W-:Y:S05]  /*25c0*/  @!P1 BRA `(.L_x_191) ;  /* 0x00000000000c9947 */ /* 0x000fea0003800000 */
[----:B0-----:R-:W-:Y:S02]  /*25d0*/  IMAD.MOV.U32 R14, RZ, RZ, R13 ;  /* 0x000000ffff0e7224 */ /* 0x001fe400078e000d */
[----:B------:R-:W-:-:S05]  /*25e0*/  IMAD.MOV.U32 R15, RZ, RZ, RZ ;  /* 0x000000ffff0f7224 */ /* 0x000fca00078e00ff */
[----:B------:R1:W-:Y:S02]  /*25f0*/  REDG.E.ADD.64.STRONG.GPU desc[UR20][R6.64+0xc00], R14 ;  /* 0x000c000e0600798e */ /* 0x0003e4000c12e514 */
.L_x_191:
[----:B------:R-:W-:Y:S05]  /*2600*/  BSYNC.RECONVERGENT B1 ;  /* 0x0000000000017941 */ /* 0x000fea0003800200 */
.L_x_190:
[----:B------:R-:W-:Y:S01]  /*2610*/  ISETP.NE.AND P6, PT, R17, RZ, PT ;  /* 0x000000ff1100720c */ /* 0x000fe20003fc5270 */
[----:B------:R-:W-:Y:S01]  /*2620*/  BSSY.RECONVERGENT B1, `(.L_x_192) ;  /* 0x000000b000017945 */ /* 0x000fe20003800200 */
[----:B------:R-:W-:Y:S02]  /*2630*/  ISETP.NE.AND P0, PT, R9, UR27, PT ;  /* 0x0000001b09007c0c */ /* 0x000fe4000bf05270 */
[----:B------:R-:W-:Y:S02]  /*2640*/  ISETP.NE.AND P1, PT, R18, RZ, PT ;  /* 0x000000ff1200720c */ /* 0x000fe40003f25270 */
[----:B--2---:R-:W-:Y:S02]  /*2650*/  ISETP.NE.AND P2, PT, R19, RZ, PT ;  /* 0x000000ff1300720c */ /* 0x004fe40003f45270 */
[----:B------:R-:W-:Y:S02]  /*2660*/  ISETP.NE.AND P3, PT, R16, RZ, PT ;  /* 0x000000ff1000720c */ /* 0x000fe40003f65270 */
[----:B------:R-:W-:-:S02]  /*2670*/  ISETP.NE.AND P4, PT, R12, RZ, PT ;  /* 0x000000ff0c00720c */ /* 0x000fc40003f85270 */
[----:B------:R-:W-:Y:S01]  /*2680*/  ISETP.NE.AND P5, PT, R10, RZ, PT ;  /* 0x000000ff0a00720c */ /* 0x000fe20003fa5270 */
[----:B------:R-:W-:-:S12]  /*2690*/  @!P6 BRA `(.L_x_193) ;  /* 0x00000000000ce947 */ /* 0x000fd80003800000 */
[----:B01----:R-:W-:Y:S02]  /*26a0*/  IMAD.MOV.U32 R14, RZ, RZ, R17 ;  /* 0x000000ffff0e7224 */ /* 0x003fe400078e0011 */
[----:B------:R-:W-:-:S05]  /*26b0*/  IMAD.MOV.U32 R15, RZ, RZ, RZ ;  /* 0x000000ffff0f7224 */ /* 0x000fca00078e00ff */
[----:B------:R2:W-:Y:S02]  /*26c0*/  REDG.E.ADD.64.STRONG.GPU desc[UR20][R6.64+0x1400], R14 ;  /* 0x0014000e0600798e */ /* 0x0005e4000c12e514 */
.L_x_193:
[----:B------:R-:W-:Y:S05]  /*26d0*/  BSYNC.RECONVERGENT B1 ;  /* 0x0000000000017941 */ /* 0x000fea0003800200 */
.L_x_192:
[----:B------:R-:W-:Y:S04]  /*26e0*/  BSSY.RECONVERGENT B1, `(.L_x_194) ;  /* 0x0000005000017945 */ /* 0x000fe80003800200 */
[----:B------:R-:W-:Y:S05]  /*26f0*/  @!P1 BRA `(.L_x_195) ;  /* 0x00000000000c9947 */ /* 0x000fea0003800000 */
[----:B012---:R-:W-:Y:S02]  /*2700*/  IMAD.MOV.U32 R14, RZ, RZ, R18 ;  /* 0x000000ffff0e7224 */ /* 0x007fe400078e0012 */
[----:B------:R-:W-:-:S05]  /*2710*/  IMAD.MOV.U32 R15, RZ, RZ, RZ ;  /* 0x000000ffff0f7224 */ /* 0x000fca00078e00ff */
[----:B------:R3:W-:Y:S02]  /*2720*/  REDG.E.ADD.64.STRONG.GPU desc[UR20][R6.64+0x1c00], R14 ;  /* 0x001c000e0600798e */ /* 0x0007e4000c12e514 */
.L_x_195:
[----:B------:R-:W-:Y:S05]  /*2730*/  BSYNC.RECONVERGENT B1 ;  /* 0x0000000000017941 */ /* 0x000fea0003800200 */
.L_x_194:
[----:B------:R-:W-:Y:S04]  /*2740*/  BSSY.RECONVERGENT B1, `(.L_x_196) ;  /* 0x0000005000017945 */ /* 0x000fe80003800200 */
[----:B------:R-:W-:Y:S05]  /*2750*/  @!P2 BRA `(.L_x_197) ;  /* 0x00000000000ca947 */ /* 0x000fea0003800000 */
[----:B0123--:R-:W-:Y:S01]  /*2760*/  MOV R14, R19 ;  /* 0x00000013000e7202 */ /* 0x00ffe20000000f00 */
[----:B------:R-:W-:-:S05]  /*2770*/  IMAD.MOV.U32 R15, RZ, RZ, RZ ;  /* 0x000000ffff0f7224 */ /* 0x000fca00078e00ff */
[----:B------:R4:W-:Y:S02]  /*2780*/  REDG.E.ADD.64.STRONG.GPU desc[UR20][R6.64+0x2400], R14 ;  /* 0x0024000e0600798e */ /* 0x0009e4000c12e514 */
.L_x_197:
[----:B------:R-:W-:Y:S05]  /*2790*/  BSYNC.RECONVERGENT B1 ;  /* 0x0000000000017941 */ /* 0x000fea0003800200 */
.L_x_196:
[----:B------:R-:W-:Y:S04]  /*27a0*/  BSSY.RECONVERGENT B1, `(.L_x_198) ;  /* 0x0000004000017945 */ /* 0x000fe80003800200 */
[----:B------:R-:W-:Y:S05]  /*27b0*/  @!P3 BRA `(.L_x_199) ;  /* 0x000000000008b947 */ /* 0x000fea0003800000 */
[----:B------:R-:W-:-:S05]  /*27c0*/  IMAD.MOV.U32 R17, RZ, RZ, RZ ;  /* 0x000000ffff117224 */ /* 0x000fca00078e00ff */
[----:B------:R0:W-:Y:S02]  /*27d0*/  REDG.E.ADD.64.STRONG.GPU desc[UR20][R6.64+0x2c00], R16 ;  /* 0x002c00100600798e */ /* 0x0001e4000c12e514 */
.L_x_199:
[----:B------:R-:W-:Y:S05]  /*27e0*/  BSYNC.RECONVERGENT B1 ;  /* 0x0000000000017941 */ /* 0x000fea0003800200 */
.L_x_198:
[----:B------:R-:W-:Y:S04]  /*27f0*/  BSSY.RECONVERGENT B1, `(.L_x_200) ;  /* 0x0000004000017945 */ /* 0x000fe80003800200 */
[----:B------:R-:W-:Y:S05]  /*2800*/  @!P4 BRA `(.L_x_201) ;  /* 0x000000000008c947 */ /* 0x000fea0003800000 */
[----:B------:R-:W-:-:S05]  /*2810*/  IMAD.MOV.U32 R13, RZ, RZ, RZ ;  /* 0x000000ffff0d7224 */ /* 0x000fca00078e00ff */
[----:B------:R0:W-:Y:S02]  /*2820*/  REDG.E.ADD.64.STRONG.GPU desc[UR20][R6.64+0x3400], R12 ;  /* 0x0034000c0600798e */ /* 0x0001e4000c12e514 */
.L_x_201:
[----:B------:R-:W-:Y:S05]  /*2830*/  BSYNC.RECONVERGENT B1 ;  /* 0x0000000000017941 */ /* 0x000fea0003800200 */
.L_x_200:
[----:B------:R-:W-:Y:S04]  /*2840*/  BSSY.RECONVERGENT B1, `(.L_x_202) ;  /* 0x0000004000017945 */ /* 0x000fe80003800200 */
[----:B------:R-:W-:Y:S05]  /*2850*/  @!P5 BRA `(.L_x_203) ;  /* 0x000000000008d947 */ /* 0x000fea0003800000 */
[----:B------:R-:W-:-:S05]  /*2860*/  IMAD.MOV.U32 R11, RZ, RZ, RZ ;  /* 0x000000ffff0b7224 */ /* 0x000fca00078e00ff */
[----:B------:R0:W-:Y:S02]  /*2870*/  REDG.E.ADD.64.STRONG.GPU desc[UR20][R6.64+0x3c00], R10 ;  /* 0x003c000a0600798e */ /* 0x0001e4000c12e514 */
.L_x_203:
[----:B------:R-:W-:Y:S05]  /*2880*/  BSYNC.RECONVERGENT B1 ;  /* 0x0000000000017941 */ /* 0x000fea0003800200 */
.L_x_202:
[----:B------:R-:W-:Y:S05]  /*2890*/  @P0 BRA `(.L_x_204) ;  /* 0xfffffff800f80947 */ /* 0x000fea000383ffff */
[----:B------:R-:W-:-:S07]  /*28a0*/  IMAD.U32 R3, RZ, RZ, UR27 ;  /* 0x0000001bff037e24 */ /* 0x000fce000f8e00ff */
.L_x_187:
[----:B------:R-:W-:-:S09]  /*28b0*/  UISETP.NE.AND UP0, UPT, UR24, URZ, UPT ;  /* 0x000000ff1800728c */ /* 0x000fd2000bf05270 */
[----:B------:R-:W-:Y:S05]  /*28c0*/  BRA.U !UP0, `(.L_x_152) ;  /* 0x0000000508687547 */ /* 0x000fea000b800000 */
[----:B------:R-:W-:-:S13]  /*28d0*/  ISETP.GE.U32.AND P0, PT, R8, 0x3, PT ;  /* 0x000000030800780c */ /* 0x000fda0003f06070 */
[----:B------:R-:W-:Y:S05]  /*28e0*/  @!P0 BRA `(.L_x_205) ;  /* 0x0000000000bc8947 */ /* 0x000fea0003800000 */
[----:B01234-:R-:W-:Y:S01]  /*28f0*/  IMAD R7, R3, 0x400, R0 ;  /* 0x0000040003077824 */ /* 0x01ffe200078e0200 */
[----:B------:R-:W-:Y:S04]  /*2900*/  BSSY.RECONVERGENT B1, `(.L_x_206) ;  /* 0x000000f000017945 */ /* 0x000fe80003800200 */
[----:B------:R-:W0:Y:S04]  /*2910*/  LDS R10, [R7+0x200] ;  /* 0x00020000070a7984 */ /* 0x000e280000000800 */
[----:B------:R-:W1:Y:S04]  /*2920*/  LDS R12, [R7+0x600] ;  /* 0x00060000070c7984 */ /* 0x000e680000000800 */
[----:B------:R-:W2:Y:S04]  /*2930*/  LDS R6, [R7+0xa00] ;  /* 0x000a000007067984 */ /* 0x000ea80000000800 */
[----:B------:R-:W3:Y:S01]  /*2940*/  LDS R2, [R7+0xe00] ;  /* 0x000e000007027984 */ /* 0x000ee20000000800 */
[----:B0-----:R-:W-:-:S02]  /*2950*/  ISETP.NE.AND P0, PT, R10, RZ, PT ;  /* 0x000000ff0a00720c */ /* 0x001fc40003f05270 */
[----:B-1----:R-:W-:Y:S02]  /*2960*/  ISETP.NE.AND P1, PT, R12, RZ, PT ;  /* 0x000000ff0c00720c */ /* 0x002fe40003f25270 */
[----:B--2---:R-:W-:Y:S02]  /*2970*/  ISETP.NE.AND P2, PT, R6, RZ, PT ;  /* 0x000000ff0600720c */ /* 0x004fe40003f45270 */
[----:B---3--:R-:W-:-:S07]  /*2980*/  ISETP.NE.AND P3, PT, R2, RZ, PT ;  /* 0x000000ff0200720c */ /* 0x008fce0003f65270 */
[----:B------:R-:W-:Y:S06]  /*2990*/  @!P0 BRA `(.L_x_207) ;  /* 0x0000000000148947 */ /* 0x000fec0003800000 */
[----:B------:R-:W0:Y:S01]  /*29a0*/  LDC.64 R8, c[0x0][0x380] ;  /* 0x0000e000ff087b82 */ /* 0x000e220000000a00 */
[----:B------:R-:W-:Y:S01]  /*29b0*/  LEA R7, R3, R4, 0x8 ;  /* 0x0000000403077211 */ /* 0x000fe200078e40ff */
[----:B------:R-:W-:-:S04]  /*29c0*/  IMAD.MOV.U32 R11, RZ, RZ, RZ ;  /* 0x000000ffff0b7224 */ /* 0x000fc800078e00ff */
[----:B0-----:R-:W-:-:S05]  /*29d0*/  IMAD.WIDE.U32 R8, R7, 0x8, R8 ;  /* 0x0000000807087825 */ /* 0x001fca00078e0008 */
[----:B------:R0:W-:Y:S02]  /*29e0*/  REDG.E.ADD.64.STRONG.GPU desc[UR20][R8.64+0x400], R10 ;  /* 0x0004000a0800798e */ /* 0x0001e4000c12e514 */
.L_x_207:
[----:B------:R-:W-:Y:S05]  /*29f0*/  BSYNC.RECONVERGENT B1 ;  /* 0x0000000000017941 */ /* 0x000fea0003800200 */
.L_x_206:
[----:B------:R-:W-:Y:S04]  /*2a00*/  BSSY.RECONVERGENT B1, `(.L_x_208) ;  /* 0x0000009000017945 */ /* 0x000fe80003800200 */
[----:B------:R-:W-:Y:S05]  /*2a10*/  @!P1 BRA `(.L_x_209) ;  /* 0x00000000001c9947 */ /* 0x000fea0003800000 */
[----:B0-----:R-:W0:Y:S01]  /*2a20*/  LDC.64 R8, c[0x0][0x380] ;  /* 0x0000e000ff087b82 */ /* 0x001e220000000a00 */
[----:B------:R-:W-:Y:S02]  /*2a30*/  IMAD R7, R3, 0x100, R4 ;  /* 0x0000010003077824 */ /* 0x000fe400078e0204 */
[----:B------:R-:W-:Y:S02]  /*2a40*/  IMAD.MOV.U32 R10, RZ, RZ, R12 ;  /* 0x000000ffff0a7224 */ /* 0x000fe400078e000c */
[----:B------:R-:W-:Y:S02]  /*2a50*/  VIADD R7, R7, 0x100 ;  /* 0x0000010007077836 */ /* 0x000fe40000000000 */
[----:B------:R-:W-:Y:S02]  /*2a60*/  IMAD.MOV.U32 R11, RZ, RZ, RZ ;  /* 0x000000ffff0b7224 */ /* 0x000fe400078e00ff */
[----:B0-----:R-:W-:-:S05]  /*2a70*/  IMAD.WIDE.U32 R8, R7, 0x8, R8 ;  /* 0x0000000807087825 */ /* 0x001fca00078e0008 */
[----:B------:R1:W-:Y:S02]  /*2a80*/  REDG.E.ADD.64.STRONG.GPU desc[UR20][R8.64+0x400], R10 ;  /* 0x0004000a0800798e */ /* 0x0003e4000c12e514 */
.L_x_209:
[----:B------:R-:W-:Y:S05]  /*2a90*/  BSYNC.RECONVERGENT B1 ;  /* 0x0000000000017941 */ /* 0x000fea0003800200 */
.L_x_208:
[----:B------:R-:W-:Y:S04]  /*2aa0*/  BSSY.RECONVERGENT B1, `(.L_x_210) ;  /* 0x0000008000017945 */ /* 0x000fe80003800200 */
[----:B------:R-:W-:Y:S05]  /*2ab0*/  @!P2 BRA `(.L_x_211) ;  /* 0x000000000018a947 */ /* 0x000fea0003800000 */
[----:B01----:R-:W0:Y:S01]  /*2ac0*/  LDC.64 R8, c[0x0][0x380] ;  /* 0x0000e000ff087b82 */ /* 0x003e220000000a00 */
[----:B------:R-:W-:-:S05]  /*2ad0*/  IMAD R7, R3, 0x100, R4 ;  /* 0x0000010003077824 */ /* 0x000fca00078e0204 */
[----:B------:R-:W-:-:S05]  /*2ae0*/  IADD3 R7, PT, PT, R7, 0x200, RZ ;  /* 0x0000020007077810 */ /* 0x000fca0007ffe0ff */
[----:B0-----:R-:W-:-:S04]  /*2af0*/  IMAD.WIDE.U32 R8, R7, 0x8, R8 ;  /* 0x0000000807087825 */ /* 0x001fc800078e0008 */
[----:B------:R-:W-:-:S05]  /*2b00*/  IMAD.MOV.U32 R7, RZ, RZ, RZ ;  /* 0x000000ffff077224 */ /* 0x000fca00078e00ff */
[----:B------:R2:W-:Y:S02]  /*2b10*/  REDG.E.ADD.64.STRONG.GPU desc[UR20][R8.64+0x400], R6 ;  /* 0x000400060800798e */ /* 0x0005e4000c12e514 */
.L_x_211:
[----:B------:R-:W-:Y:S05]  /*2b20*/  BSYNC.RECONVERGENT B1 ;  /* 0x0000000000017941 */ /* 0x000fea0003800200 */
.L_x_210:
[----:B------:R-:W-:Y:S04]  /*2b30*/  BSSY.RECONVERGENT B1, `(.L_x_212) ;  /* 0x0000009000017945 */ /* 0x000fe80003800200 */
[----:B------:R-:W-:Y:S05]  /*2b40*/  @!P3 BRA `(.L_x_213) ;  /* 0x00000000001cb947 */ /* 0x000fea0003800000 */
[----:B--2---:R-:W2:Y:S01]  /*2b50*/  LDC.64 R6, c[0x0][0x380] ;  /* 0x0000e000ff067b82 */ /* 0x004ea20000000a00 */
[----:B01----:R-:W-:Y:S02]  /*2b60*/  IMAD R9, R3, 0x100, R4 ;  /* 0x0000010003097824 */ /* 0x003fe400078e0204 */
[----:B------:R-:W-:Y:S02]  /*2b70*/  IMAD.MOV.U32 R8, RZ, RZ, R2 ;  /* 0x000000ffff087224 */ /* 0x000fe400078e0002 */
[----:B------:R-:W-:-:S04]  /*2b80*/  VIADD R9, R9, 0x300 ;  /* 0x0000030009097836 */ /* 0x000fc80000000000 */
[----:B--2---:R-:W-:-:S04]  /*2b90*/  IMAD.WIDE.U32 R6, R9, 0x8, R6 ;  /* 0x0000000809067825 */ /* 0x004fc800078e0006 */
[----:B------:R-:W-:-:S05]  /*2ba0*/  IMAD.MOV.U32 R9, RZ, RZ, RZ ;  /* 0x000000ffff097224 */ /* 0x000fca00078e00ff */
[----:B------:R3:W-:Y:S02]  /*2bb0*/  REDG.E.ADD.64.STRONG.GPU desc[UR20][R6.64+0x400], R8 ;  /* 0x000400080600798e */ /* 0x0007e4000c12e514 */
.L_x_213:
[----:B------:R-:W-:Y:S05]  /*2bc0*/  BSYNC.RECONVERGENT B1 ;  /* 0x0000000000017941 */ /* 0x000fea0003800200 */
.L_x_212:
[----:B------:R-:W-:-:S07]  /*2bd0*/  VIADD R3, R3, 0x4 ;  /* 0x0000000403037836 */ /* 0x000fce0000000000 */
.L_x_205:
[----:B------:R-:W-:-:S09]  /*2be0*/  UISETP.NE.AND UP0, UPT, UR25, URZ, UPT ;  /* 0x000000ff1900728c */ /* 0x000fd2000bf05270 */
[----:B------:R-:W-:Y:S05]  /*2bf0*/  BRA.U !UP0, `(.L_x_152) ;  /* 0x00000001089c7547 */ /* 0x000fea000b800000 */
[----:B------:R-:W-:-:S13]  /*2c00*/  ISETP.NE.AND P0, PT, R5, RZ, PT ;  /* 0x000000ff0500720c */ /* 0x000fda0003f05270 */
[----:B------:R-:W-:Y:S05]  /*2c10*/  @!P0 BRA `(.L_x_214) ;  /* 0x0000000000648947 */ /* 0x000fea0003800000 */
[----:B01234-:R-:W-:Y:S01]  /*2c20*/  LEA R6, R3, R0, 0xa ;  /* 0x0000000003067211 */ /* 0x01ffe200078e50ff */
[----:B------:R-:W-:Y:S04]  /*2c30*/  BSSY.RECONVERGENT B1, `(.L_x_215) ;  /* 0x000000c000017945 */ /* 0x000fe80003800200 */
[----:B------:R-:W0:Y:S04]  /*2c40*/  LDS R2, [R6+0x200] ;  /* 0x0002000006027984 */ /* 0x000e280000000800 */
[----:B------:R-:W1:Y:S01]  /*2c50*/  LDS R5, [R6+0x600] ;  /* 0x0006000006057984 */ /* 0x000e620000000800 */
[----:B0-----:R-:W-:-:S02]  /*2c60*/  ISETP.NE.AND P0, PT, R2, RZ, PT ;  /* 0x000000ff0200720c */ /* 0x001fc40003f05270 */
[----:B-1----:R-:W-:-:S11]  /*2c70*/  ISETP.NE.AND P1, PT, R5, RZ, PT ;  /* 0x000000ff0500720c */ /* 0x002fd60003f25270 */
[----:B------:R-:W-:Y:S05]  /*2c80*/  @!P0 BRA `(.L_x_216) ;  /* 0x0000000000188947 */ /* 0x000fea0003800000 */
[----:B------:R-:W0:Y:S01]  /*2c90*/  LDC.64 R6, c[0x0][0x380] ;  /* 0x0000e000ff067b82 */ /* 0x000e220000000a00 */
[----:B------:R-:W-:-:S04]  /*2ca0*/  IMAD R9, R3, 0x100, R4 ;  /* 0x0000010003097824 */ /* 0x000fc800078e0204 */
[----:B0-----:R-:W-:-:S04]  /*2cb0*/  IMAD.WIDE.U32 R8, R9, 0x8, R6 ;  /* 0x0000000809087825 */ /* 0x001fc800078e0006 */
[----:B------:R-:W-:Y:S02]  /*2cc0*/  IMAD.MOV.U32 R6, RZ, RZ, R2 ;  /* 0x000000ffff067224 */ /* 0x000fe400078e0002 */
[----:B------:R-:W-:-:S05]  /*2cd0*/  IMAD.MOV.U32 R7, RZ, RZ, RZ ;  /* 0x000000ffff077224 */ /* 0x000fca00078e00ff */
[----:B------:R0:W-:Y:S02]  /*2ce0*/  REDG.E.ADD.64.STRONG.GPU desc[UR20][R8.64+0x400], R6 ;  /* 0x000400060800798e */ /* 0x0001e4000c12e514 */
.L_x_216:
[----:B------:R-:W-:Y:S05]  /*2cf0*/  BSYNC.RECONVERGENT B1 ;  /* 0x0000000000017941 */ /* 0x000fea0003800200 */
.L_x_215:
[----:B------:R-:W-:Y:S04]  /*2d00*/  BSSY.RECONVERGENT B1, `(.L_x_217) ;  /* 0x0000009000017945 */ /* 0x000fe80003800200 */
[----:B------:R-:W-:Y:S05]  /*2d10*/  @!P1 BRA `(.L_x_218) ;  /* 0x00000000001c9947 */ /* 0x000fea0003800000 */
[----:B0-----:R-:W0:Y:S01]  /*2d20*/  LDC.64 R6, c[0x0][0x380] ;  /* 0x0000e000ff067b82 */ /* 0x001e220000000a00 */
[----:B------:R-:W-:-:S04]  /*2d30*/  IMAD R2, R3, 0x100, R4 ;  /* 0x0000010003027824 */ /* 0x000fc800078e0204 */
[----:B------:R-:W-:-:S04]  /*2d40*/  VIADD R9, R2, 0x100 ;  /* 0x0000010002097836 */ /* 0x000fc80000000000 */
[----:B0-----:R-:W-:-:S04]  /*2d50*/  IMAD.WIDE.U32 R8, R9, 0x8, R6 ;  /* 0x0000000809087825 */ /* 0x001fc800078e0006 */
[----:B------:R-:W-:Y:S02]  /*2d60*/  HFMA2 R7, -RZ, RZ, 0, 0 ;  /* 0x00000000ff077431 */ /* 0x000fe400000001ff */
[----:B------:R-:W-:-:S05]  /*2d70*/  IMAD.MOV.U32 R6, RZ, RZ, R5 ;  /* 0x000000ffff067224 */ /* 0x000fca00078e0005 */
[----:B------:R1:W-:Y:S02]  /*2d80*/  REDG.E.ADD.64.STRONG.GPU desc[UR20][R8.64+0x400], R6 ;  /* 0x000400060800798e */ /* 0x0003e4000c12e514 */
.L_x_218:
[----:B------:R-:W-:Y:S05]  /*2d90*/  BSYNC.RECONVERGENT B1 ;  /* 0x0000000000017941 */ /* 0x000fea0003800200 */
.L_x_217:
[----:B------:R-:W-:-:S07]  /*2da0*/  VIADD R3, R3, 0x2 ;  /* 0x0000000203037836 */ /* 0x000fce0000000000 */
.L_x_214:
[----:B------:R-:W-:-:S09]  /*2db0*/  UISETP.NE.AND UP0, UPT, UR9, URZ, UPT ;  /* 0x000000ff0900728c */ /* 0x000fd2000bf05270 */
[----:B------:R-:W-:Y:S05]  /*2dc0*/  BRA.U !UP0, `(.L_x_152) ;  /* 0x0000000108287547 */ /* 0x000fea000b800000 */
[----:B------:R-:W-:-:S05]  /*2dd0*/  IMAD R2, R3, 0x400, R0 ;  /* 0x0000040003027824 */ /* 0x000fca00078e0200 */
[----:B------:R-:W5:Y:S02]  /*2de0*/  LDS R5, [R2+0x200] ;  /* 0x0002000002057984 */ /* 0x000f640000000800 */
[----:B-----5:R-:W-:-:S13]  /*2df0*/  ISETP.NE.AND P0, PT, R5, RZ, PT ;  /* 0x000000ff0500720c */ /* 0x020fda0003f05270 */
[----:B------:R-:W-:Y:S05]  /*2e00*/  @!P0 BRA `(.L_x_152) ;  /* 0x0000000000188947 */ /* 0x000fea0003800000 */
[----:B01234-:R-:W0:Y:S01]  /*2e10*/  LDC.64 R6, c[0x0][0x380] ;  /* 0x0000e000ff067b82 */ /* 0x01fe220000000a00 */
[----:B------:R-:W-:-:S04]  /*2e20*/  IMAD R3, R3, 0x100, R4 ;  /* 0x0000010003037824 */ /* 0x000fc800078e0204 */
[----:B0-----:R-:W-:-:S04]  /*2e30*/  IMAD.WIDE.U32 R2, R3, 0x8, R6 ;  /* 0x0000000803027825 */ /* 0x001fc800078e0006 */
[----:B------:R-:W-:Y:S02]  /*2e40*/  IMAD.MOV.U32 R6, RZ, RZ, R5 ;  /* 0x000000ffff067224 */ /* 0x000fe400078e0005 */
[----:B------:R-:W-:-:S05]  /*2e50*/  IMAD.MOV.U32 R7, RZ, RZ, RZ ;  /* 0x000000ffff077224 */ /* 0x000fca00078e00ff */
[----:B------:R0:W-:Y:S02]  /*2e60*/  REDG.E.ADD.64.STRONG.GPU desc[UR20][R2.64+0x400], R6 ;  /* 0x000400060200798e */ /* 0x0001e4000c12e514 */
.L_x_152:
[----:B------:R-:W-:Y:S05]  /*2e70*/  BSYNC.RECONVERGENT B0 ;  /* 0x0000000000007941 */ /* 0x000fea0003800200 */
.L_x_151:
[----:B------:R-:W-:Y:S01]  /*2e80*/  BAR.SYNC.DEFER_BLOCKING 0x0 ;  /* 0x0000000000007b1d */ /* 0x000fe20000010000 */
[----:B------:R-:W-:-:S04]  /*2e90*/  UIADD3 UR6, UP0, UPT, UR6, 0x1, URZ ;  /* 0x0000000106067890 */ /* 0x000fc8000ff1e0ff */
[----:B------:R-:W-:Y:S02]  /*2ea0*/  UIADD3.X UR7, UPT, UPT, URZ, UR7, URZ, UP0, !UPT ;  /* 0x00000007ff077290 */ /* 0x000fe400087fe4ff */
[----:B------:R-:W-:-:S04]  /*2eb0*/  UISETP.NE.U32.AND UP0, UPT, UR6, UR11, UPT ;  /* 0x0000000b0600728c */ /* 0x000fc8000bf05070 */
[----:B------:R-:W-:-:S09]  /*2ec0*/  UISETP.NE.AND.EX UP0, UPT, UR7, UR12, UPT, UP0 ;  /* 0x0000000c0700728c */ /* 0x000fd2000bf05300 */
[----:B------:R-:W-:Y:S05]  /*2ed0*/  BRA.U UP0, `(.L_x_219) ;  /* 0xffffffd100f07547 */ /* 0x000fea000b83ffff */
[----:B------:R-:W-:Y:S05]  /*2ee0*/  EXIT ;  /* 0x000000000000794d */ /* 0x000fea0003800000 */
.L_x_220:
        /* <DEDUP_REMOVED lines=9> */
.L_x_293:


//--------------------- .text._ZN3cub18CUB_300001_SM_10006detail10radix_sort31DeviceRadixSortSingleTileKernelINS1_5radix10policy_hubIiiyE10Policy1000ELNS0_9SortOrderE0EiiyNS1_21identity_decomposer_tEEEvPKT1_PSA_PKT2_PSE_T3_iiT4_ --------------------------
	.section	.text._ZN3cub18CUB_300001_SM_10006detail10radix_sort31DeviceRadixSortSingleTileKernelINS1_5radix10policy_hubIiiyE10Policy1000ELNS0_9SortOrderE0EiiyNS1_21identity_decomposer_tEEEvPKT1_PSA_PKT2_PSE_T3_iiT4_,"ax",@progbits
	.align	128
        .global         _ZN3cub18CUB_300001_SM_10006detail10radix_sort31DeviceRadixSortSingleTileKernelINS1_5radix10policy_hubIiiyE10Policy1000ELNS0_9SortOrderE0EiiyNS1_21identity_decomposer_tEEEvPKT1_PSA_PKT2_PSE_T3_iiT4_
        .type           _ZN3cub18CUB_300001_SM_10006detail10radix_sort31DeviceRadixSortSingleTileKernelINS1_5radix10policy_hubIiiyE10Policy1000ELNS0_9SortOrderE0EiiyNS1_21identity_decomposer_tEEEvPKT1_PSA_PKT2_PSE_T3_iiT4_,@function
        .size           _ZN3cub18CUB_300001_SM_10006detail10radix_sort31DeviceRadixSortSingleTileKernelINS1_5radix10policy_hubIiiyE10Policy1000ELNS0_9SortOrderE0EiiyNS1_21identity_decomposer_tEEEvPKT1_PSA_PKT2_PSE_T3_iiT4_,(.L_x_294 - _ZN3cub18CUB_300001_SM_10006detail10radix_sort31DeviceRadixSortSingleTileKernelINS1_5radix10policy_hubIiiyE10Policy1000ELNS0_9SortOrderE0EiiyNS1_21identity_decomposer_tEEEvPKT1_PSA_PKT2_PSE_T3_iiT4_)
        .other          _ZN3cub18CUB_300001_SM_10006detail10radix_sort31DeviceRadixSortSingleTileKernelINS1_5radix10policy_hubIiiyE10Policy1000ELNS0_9SortOrderE0EiiyNS1_21identity_decomposer_tEEEvPKT1_PSA_PKT2_PSE_T3_iiT4_,@"STO_CUDA_ENTRY STV_DEFAULT"
_ZN3cub18CUB_300001_SM_10006detail10radix_sort31DeviceRadixSortSingleTileKernelINS1_5radix10policy_hubIiiyE10Policy1000ELNS0_9SortOrderE0EiiyNS1_21identity_decomposer_tEEEvPKT1_PSA_PKT2_PSE_T3_iiT4_:
.text._ZN3cub18CUB_300001_SM_10006detail10radix_sort31DeviceRadixSortSingleTileKernelINS1_5radix10policy_hubIiiyE10Policy1000ELNS0_9SortOrderE0EiiyNS1_21identity_decomposer_tEEEvPKT1_PSA_PKT2_PSE_T3_iiT4_:
[----:B------:R-:W-:Y:S01]  /*0000*/  LDC R1, c[0x0][0x37c] ;  /* 0x0000df00ff017b82 */ /* 0x000fe20000000800 */
[----:B------:R-:W0:Y:S01]  /*0010*/  S2R R0, SR_TID.X ;  /* 0x0000000000007919 */ /* 0x000e220000002100 */
[----:B------:R-:W1:Y:S06]  /*0020*/  LDCU UR4, c[0x0][0x3a0] ;  /* 0x00007400ff0477ac */ /* 0x000e6c0008000800 */
[----:B------:R-:W2:Y:S01]  /*0030*/  LDC.64 R6, c[0x0][0x380] ;  /* 0x0000e000ff067b82 */ /* 0x000ea20000000a00 */
[----:B------:R-:W3:Y:S01]  /*0040*/  LDCU.64 UR8, c[0x0][0x358] ;  /* 0x00006b00ff0877ac */ /* 0x000ee20008000a00 */
[----:B------:R-:W4:Y:S01]  /*0050*/  LDCU UR10, c[0x0][0x3ac] ;  /* 0x00007580ff0a77ac */ /* 0x000f220008000800 */
[----:B0-----:R-:W-:-:S04]  /*0060*/  IMAD R9, R0, 0x13, RZ ;  /* 0x0000001300097824 */ /* 0x001fc800078e02ff */
[C---:B------:R-:W-:Y:S01]  /*0070*/  VIADD R4, R9.reuse, 0x1 ;  /* 0x0000000109047836 */ /* 0x040fe20000000000 */
[C---:B-1----:R-:W-:Y:S01]  /*0080*/  ISETP.GE.AND P6, PT, R9.reuse, UR4, PT ;  /* 0x0000000409007c0c */ /* 0x042fe2000bfc6270 */
[C---:B------:R-:W-:Y:S02]  /*0090*/  VIADD R8, R9.reuse, 0x5 ;  /* 0x0000000509087836 */ /* 0x040fe40000000000 */
[C---:B--2---:R-:W-:Y:S01]  /*00a0*/  IMAD.WIDE.U32 R6, R9.reuse, 0x4, R6 ;  /* 0x0000000409067825 */ /* 0x044fe200078e0006 */
[----:B------:R-:W-:Y:S02]  /*00b0*/  ISETP.GE.AND P5, PT, R4, UR4, PT ;  /* 0x0000000404007c0c */ /* 0x000fe4000bfa6270 */
[----:B------:R-:W-:Y:S01]  /*00c0*/  ISETP.GE.AND P1, PT, R8, UR4, PT ;  /* 0x0000000408007c0c */ /* 0x000fe2000bf26270 */
[C---:B------:R-:W-:Y:S01]  /*00d0*/  VIADD R5, R9.reuse, 0x2 ;  /* 0x0000000209057836 */ /* 0x040fe20000000000 */
[----:B------:R-:W-:Y:S01]  /*00e0*/  P2R R46, PR, RZ, 0x20 ;  /* 0x00000020ff2e7803 */ /* 0x000fe20000000000 */
[C---:B------:R-:W-:Y:S01]  /*00f0*/  VIADD R10, R9.reuse, 0x6 ;  /* 0x00000006090a7836 */ /* 0x040fe20000000000 */
[----:B------:R-:W-:Y:S01]  /*0100*/  P2R R49, PR, RZ, 0x2 ;  /* 0x00000002ff317803 */ /* 0x000fe20000000000 */
[----:B------:R-:W-:Y:S01]  /*0110*/  VIADD R4, R9, 0x3 ;  /* 0x0000000309047836 */ /* 0x000fe20000000000 */
[----:B------:R-:W-:Y:S01]  /*0120*/  ISETP.GE.AND P4, PT, R5, UR4, PT ;  /* 0x0000000405007c0c */ /* 0x000fe2000bf86270 */
[C---:B------:R-:W-:Y:S01]  /*0130*/  VIADD R5, R9.reuse, 0x4 ;  /* 0x0000000409057836 */ /* 0x040fe20000000000 */
[----:B------:R-:W-:Y:S01]  /*0140*/  ISETP.GE.AND P0, PT, R10, UR4, PT ;  /* 0x000000040a007c0c */ /* 0x000fe2000bf06270 */
[----:B------:R-:W-:Y:S01]  /*0150*/  VIADD R29, R9, 0x9 ;  /* 0x00000009091d7836 */ /* 0x000fe20000000000 */
[----:B------:R-:W-:Y:S01]  /*0160*/  ISETP.GE.AND P3, PT, R4, UR4, PT ;  /* 0x0000000404007c0c */ /* 0x000fe2000bf66270 */
[----:B---3--:R-:W2:Y:S01]  /*0170*/  @!P5 LDG.E R8, desc[UR8][R6.64+0x4] ;  /* 0x000004080608d981 */ /* 0x008ea2000c1e1900 */
[----:B------:R-:W-:Y:S01]  /*0180*/  ISETP.GE.AND P2, PT, R5, UR4, PT ;  /* 0x0000000405007c0c */ /* 0x000fe2000bf46270 */
[C---:B------:R-:W-:Y:S01]  /*0190*/  VIADD R4, R9.reuse, 0x7 ;  /* 0x0000000709047836 */ /* 0x040fe20000000000 */
[----:B------:R-:W-:Y:S01]  /*01a0*/  P2R R50, PR, RZ, 0x1 ;  /* 0x00000001ff327803 */ /* 0x000fe20000000000 */
[----:B------:R-:W3:Y:S01]  /*01b0*/  @!P1 LDG.E R35, desc[UR8][R6.64+0x14] ;  /* 0x0000140806239981 */ /* 0x000ee2000c1e1900 */
[C---:B------:R-:W-:Y:S01]  /*01c0*/  VIADD R5, R9.reuse, 0x8 ;  /* 0x0000000809057836 */ /* 0x040fe20000000000 */
[----:B------:R-:W-:Y:S01]  /*01d0*/  P2R R47, PR, RZ, 0x8 ;  /* 0x00000008ff2f7803 */ /* 0x000fe20000000000 */
[C---:B------:R-:W-:Y:S01]  /*01e0*/  VIADD R30, R9.reuse, 0xa ;  /* 0x0000000a091e7836 */ /* 0x040fe20000000000 */
[----:B------:R-:W4:Y:S01]  /*01f0*/  @!P4 LDG.E R10, desc[UR8][R6.64+0x8] ;  /* 0x00000808060ac981 */ /* 0x000f22000c1e1900 */
[C---:B------:R-:W-:Y:S01]  /*0200*/  VIADD R31, R9.reuse, 0xb ;  /* 0x0000000b091f7836 */ /* 0x040fe20000000000 */
[----:B------:R-:W-:Y:S01]  /*0210*/  P2R R48, PR, RZ, 0x4 ;  /* 0x00000004ff307803 */ /* 0x000fe20000000000 */
[C---:B------:R-:W-:Y:S01]  /*0220*/  VIADD R32, R9.reuse, 0xc ;  /* 0x0000000c09207836 */ /* 0x040fe20000000000 */
[----:B------:R-:W3:Y:S01]  /*0230*/  @!P3 LDG.E R11, desc[UR8][R6.64+0xc] ;  /* 0x00000c08060bb981 */ /* 0x000ee2000c1e1900 */
[----:B------:R-:W-:Y:S01]  /*0240*/  VIADD R33, R9, 0x10 ;  /* 0x0000001009217836 */ /* 0x000fe20000000000 */
[----:B------:R-:W-:-:S02]  /*0250*/  P2R R45, PR, RZ, 0x10 ;  /* 0x00000010ff2d7803 */ /* 0x000fc40000000000 */
[----:B------:R-:W3:Y:S04]  /*0260*/  @!P2 LDG.E R34, desc[UR8][R6.64+0x10] ;  /* 0x000010080622a981 */ /* 0x000ee8000c1e1900 */
[----:B------:R-:W3:Y:S01]  /*0270*/  @!P0 LDG.E R36, desc[UR8][R6.64+0x18] ;  /* 0x0000180806248981 */ /* 0x000ee2000c1e1900 */
[----:B------:R-:W-:-:S03]  /*0280*/  ISETP.GE.AND P0, PT, R4, UR4, PT ;  /* 0x0000000404007c0c */ /* 0x000fc6000bf06270 */
[----:B------:R-:W3:Y:S01]  /*0290*/  @!P6 LDG.E R61, desc[UR8][R6.64] ;  /* 0x00000008063de981 */ /* 0x000ee2000c1e1900 */
[----:B------:R-:W-:-:S09]  /*02a0*/  P2R R51, PR, RZ, 0x1 ;  /* 0x00000001ff337803 */ /* 0x000fd20000000000 */
[----:B------:R-:W3:Y:S01]  /*02b0*/  @!P0 LDG.E R37, desc[UR8][R6.64+0x1c] ;  /* 0x00001c0806258981 */ /* 0x000ee2000c1e1900 */
[----:B------:R-:W-:Y:S02]  /*02c0*/  ISETP.GE.AND P0, PT, R5, UR4, PT ;  /* 0x0000000405007c0c */ /* 0x000fe4000bf06270 */
[----:B------:R-:W0:Y:S02]  /*02d0*/  LDC.64 R4, c[0x0][0x390] ;  /* 0x0000e400ff047b82 */ /* 0x000e240000000a00 */
[----:B------:R-:W-:-:S09]  /*02e0*/  P2R R52, PR, RZ, 0x1 ;  /* 0x00000001ff347803 */ /* 0x000fd20000000000 */
[----:B------:R-:W3:Y:S01]  /*02f0*/  @!P0 LDG.E R38, desc[UR8][R6.64+0x20] ;  /* 0x0000200806268981 */ /* 0x000ee2000c1e1900 */
[----:B------:R-:W-:-:S04]  /*0300*/  ISETP.GE.AND P0, PT, R29, UR4, PT ;  /* 0x000000041d007c0c */ /* 0x000fc8000bf06270 */
[----:B------:R-:W-:-:S09]  /*0310*/  P2R R53, PR, RZ, 0x1 ;  /* 0x00000001ff357803 */ /* 0x000fd20000000000 */
[----:B------:R-:W3:Y:S01]  /*0320*/  @!P0 LDG.E R39, desc[UR8][R6.64+0x24] ;  /* 0x0000240806278981 */ /* 0x000ee2000c1e1900 */
[----:B------:R-:W-:Y:S01]  /*0330*/  ISETP.GE.AND P0, PT, R30, UR4, PT ;  /* 0x000000041e007c0c */ /* 0x000fe2000bf06270 */
[----:B------:R-:W-:-:S05]  /*0340*/  VIADD R30, R9, 0xd ;  /* 0x0000000d091e7836 */ /* 0x000fca0000000000 */
[----:B------:R-:W-:Y:S02]  /*0350*/  ISETP.GE.AND P1, PT, R30, UR4, PT ;  /* 0x000000041e007c0c */ /* 0x000fe4000bf26270 */
[----:B------:R-:W-:Y:S02]  /*0360*/  P2R R54, PR, RZ, 0x1 ;  /* 0x00000001ff367803 */ /* 0x000fe40000000000 */
[----:B------:R-:W-:-:S03]  /*0370*/  P2R R58, PR, RZ, 0x2 ;  /* 0x00000002ff3a7803 */ /* 0x000fc60000000000 */
[----:B------:R-:W3:Y:S01]  /*0380*/  @!P0 LDG.E R40, desc[UR8][R6.64+0x28] ;  /* 0x0000280806288981 */ /* 0x000ee2000c1e1900 */
[----:B------:R-:W-:-:S05]  /*0390*/  ISETP.GE.AND P0, PT, R31, UR4, PT ;  /* 0x000000041f007c0c */ /* 0x000fca000bf06270 */
[----:B------:R-:W3:Y:S01]  /*03a0*/  @!P1 LDG.E R62, desc[UR8][R6.64+0x34] ;  /* 0x00003408063e9981 */ /* 0x000ee2000c1e1900 */
[----:B------:R-:W-:-:S04]  /*03b0*/  ISETP.NE.AND P1, PT, R54, RZ, PT ;  /* 0x000000ff3600720c */ /* 0x000fc80003f25270 */
[----:B------:R-:W-:Y:S02]  /*03c0*/  P2R R57, PR, RZ, 0x2 ;  /* 0x00000002ff397803 */ /* 0x000fe40000000000 */
[----:B------:R-:W-:Y:S01]  /*03d0*/  ISETP.NE.AND P1, PT, R53, RZ, PT ;  /* 0x000000ff3500720c */ /* 0x000fe20003f25270 */
[----:B------:R-:W3:Y:S03]  /*03e0*/  @!P0 LDG.E R41, desc[UR8][R6.64+0x2c] ;  /* 0x00002c0806298981 */ /* 0x000ee6000c1e1900 */
[----:B------:R-:W-:Y:S02]  /*03f0*/  P2R R56, PR, RZ, 0x2 ;  /* 0x00000002ff387803 */ /* 0x000fe40000000000 */
[----:B------:R-:W-:Y:S02]  /*0400*/  ISETP.NE.AND P1, PT, R52, RZ, PT ;  /* 0x000000ff3400720c */ /* 0x000fe40003f25270 */
[----:B------:R-:W-:-:S02]  /*0410*/  P2R R60, PR, RZ, 0x1 ;  /* 0x00000001ff3c7803 */ /* 0x000fc40000000000 */
[----:B------:R-:W-:Y:S02]  /*0420*/  P2R R55, PR, RZ, 0x2 ;  /* 0x00000002ff377803 */ /* 0x000fe40000000000 */
[----:B------:R-:W-:Y:S02]  /*0430*/  ISETP.GE.AND P0, PT, R32, UR4, PT ;  /* 0x0000000420007c0c */ /* 0x000fe4000bf06270 */
[----:B------:R-:W-:Y:S01]  /*0440*/  ISETP.NE.AND P1, PT, R51, RZ, PT ;  /* 0x000000ff3300720c */ /* 0x000fe20003f25270 */
[----:B------:R-:W-:-:S03]  /*0450*/  VIADD R32, R9, 0xf ;  /* 0x0000000f09207836 */ /* 0x000fc60000000000 */
[----:B------:R-:W-:Y:S02]  /*0460*/  P2R R54, PR, RZ, 0x2 ;  /* 0x00000002ff367803 */ /* 0x000fe40000000000 */
[----:B------:R-:W-:Y:S02]  /*0470*/  ISETP.NE.AND P1, PT, R50, RZ, PT ;  /* 0x000000ff3200720c */ /* 0x000fe40003f25270 */
[----:B------:R-:W-:Y:S02]  /*0480*/  ISETP.GE.AND P3, PT, R32, UR4, PT ;  /* 0x0000000420007c0c */ /* 0x000fe4000bf66270 */
[----:B------:R-:W-:Y:S01]  /*0490*/  P2R R53, PR, RZ, 0x2 ;  /* 0x00000002ff357803 */ /* 0x000fe20000000000 */
[----:B------:R-:W3:Y:S01]  /*04a0*/  @!P0 LDG.E R42, desc[UR8][R6.64+0x30] ;  /* 0x00003008062a8981 */ /* 0x000ee2000c1e1900 */
[----:B------:R-:W-:Y:S01]  /*04b0*/  ISETP.NE.AND P1, PT, R49, RZ, PT ;  /* 0x000000ff3100720c */ /* 0x000fe20003f25270 */
[----:B------:R-:W-:-:S03]  /*04c0*/  VIADD R31, R9, 0xe ;  /* 0x0000000e091f7836 */ /* 0x000fc60000000000 */
[----:B------:R-:W-:Y:S01]  /*04d0*/  P2R R51, PR, RZ, 0x2 ;  /* 0x00000002ff337803 */ /* 0x000fe20000000000 */
[C---:B------:R-:W-:Y:S01]  /*04e0*/  VIADD R43, R9.reuse, 0x11 ;  /* 0x00000011092b7836 */ /* 0x040fe20000000000 */
[----:B------:R-:W-:Y:S01]  /*04f0*/  ISETP.NE.AND P1, PT, R48, RZ, PT ;  /* 0x000000ff3000720c */ /* 0x000fe20003f25270 */
[----:B------:R-:W-:Y:S01]  /*0500*/  VIADD R44, R9, 0x12 ;  /* 0x00000012092c7836 */ /* 0x000fe20000000000 */
[----:B------:R-:W-:Y:S02]  /*0510*/  ISETP.GE.AND P2, PT, R31, UR4, PT ;  /* 0x000000041f007c0c */ /* 0x000fe4000bf46270 */
[----:B------:R-:W-:Y:S02]  /*0520*/  P2R R49, PR, RZ, 0x2 ;  /* 0x00000002ff317803 */ /* 0x000fe40000000000 */
[----:B------:R-:W-:Y:S02]  /*0530*/  ISETP.NE.AND P1, PT, R47, RZ, PT ;  /* 0x000000ff2f00720c */ /* 0x000fe40003f25270 */
[----:B------:R-:W-:Y:S01]  /*0540*/  ISETP.GE.AND P4, PT, R33, UR4, PT ;  /* 0x0000000421007c0c */ /* 0x000fe2000bf86270 */
[----:B------:R-:W3:Y:S01]  /*0550*/  @!P3 LDG.E R47, desc[UR8][R6.64+0x3c] ;  /* 0x00003c08062fb981 */ /* 0x000ee2000c1e1900 */
[----:B------:R-:W-:-:S02]  /*0560*/  ISETP.GE.AND P5, PT, R43, UR4, PT ;  /* 0x000000042b007c0c */ /* 0x000fc4000bfa6270 */
[----:B------:R-:W-:Y:S02]  /*0570*/  ISETP.GE.AND P6, PT, R44, UR4, PT ;  /* 0x000000042c007c0c */ /* 0x000fe4000bfc6270 */
[----:B------:R-:W-:Y:S02]  /*0580*/  P2R R48, PR, RZ, 0x2 ;  /* 0x00000002ff307803 */ /* 0x000fe40000000000 */
[----:B------:R-:W-:-:S04]  /*0590*/  ISETP.NE.AND P1, PT, R45, RZ, PT ;  /* 0x000000ff2d00720c */ /* 0x000fc80003f25270 */
[----:B------:R-:W-:Y:S01]  /*05a0*/  P2R R45, PR, RZ, 0x2 ;  /* 0x00000002ff2d7803 */ /* 0x000fe20000000000 */
[----:B0-----:R-:W-:Y:S01]  /*05b0*/  IMAD.WIDE.U32 R4, R9, 0x4, R4 ;  /* 0x0000000409047825 */ /* 0x001fe200078e0004 */
[----:B------:R-:W-:Y:S01]  /*05c0*/  ISETP.NE.AND P1, PT, R46, RZ, PT ;  /* 0x000000ff2e00720c */ /* 0x000fe20003f25270 */
[----:B------:R-:W3:Y:S01]  /*05d0*/  @!P4 LDG.E R50, desc[UR8][R6.64+0x40] ;  /* 0x000040080632c981 */ /* 0x000ee2000c1e1900 */
[----:B------:R-:W-:-:S03]  /*05e0*/  P2R R59, PR, RZ, 0x1 ;  /* 0x00000001ff3b7803 */ /* 0x000fc60000000000 */
[----:B------:R-:W3:Y:S01]  /*05f0*/  @!P2 LDG.E R46, desc[UR8][R6.64+0x38] ;  /* 0x00003808062ea981 */ /* 0x000ee2000c1e1900 */
[----:B------:R-:W-:Y:S01]  /*0600*/  ISETP.GE.AND P0, PT, R9, UR4, PT ;  /* 0x0000000409007c0c */ /* 0x000fe2000bf06270 */
[----:B------:R-:W-:Y:S01]  /*0610*/  IMAD.MOV.U32 R30, RZ, RZ, -0x1 ;  /* 0xffffffffff1e7424 */ /* 0x000fe200078e00ff */
[----:B------:R-:W0:Y:S01]  /*0620*/  S2UR UR6, SR_CgaCtaId ;  /* 0x00000000000679c3 */ /* 0x000e220000008800 */
[----:B------:R-:W3:Y:S01]  /*0630*/  @!P5 LDG.E R9, desc[UR8][R6.64+0x44] ;  /* 0x000044080609d981 */ /* 0x000ee2000c1e1900 */
[----:B------:R-:W-:Y:S01]  /*0640*/  IMAD.MOV.U32 R31, RZ, RZ, -0x1 ;  /* 0xffffffffff1f7424 */ /* 0x000fe200078e00ff */
[----:B------:R-:W1:Y:S02]  /*0650*/  LDCU.64 UR4, c[0x0][0x3a8] ;  /* 0x00007500ff0477ac */ /* 0x000e640008000a00 */
[----:B------:R-:W3:Y:S03]  /*0660*/  @!P6 LDG.E R52, desc[UR8][R6.64+0x48] ;  /* 0x000048080634e981 */ /* 0x000ee6000c1e1900 */
[----:B------:R-:W-:Y:S06]  /*0670*/  BAR.SYNC.DEFER_BLOCKING 0x0 ;  /* 0x0000000000007b1d */ /* 0x000fec0000010000 */
[----:B------:R0:W5:Y:S01]  /*0680*/  @!P1 LDG.E R3, desc[UR8][R4.64+0x4] ;  /* 0x0000040804039981 */ /* 0x000162000c1e1900 */
[----:B------:R-:W-:-:S02]  /*0690*/  IMAD.MOV.U32 R32, RZ, RZ, -0x1 ;  /* 0xffffffffff207424 */ /* 0x000fc400078e00ff */
[----:B------:R-:W-:Y:S01]  /*06a0*/  IMAD.MOV.U32 R33, RZ, RZ, -0x1 ;  /* 0xffffffffff217424 */ /* 0x000fe200078e00ff */
[----:B------:R0:W5:Y:S01]  /*06b0*/  @!P0 LDG.E R2, desc[UR8][R4.64] ;  /* 0x0000000804028981 */ /* 0x000162000c1e1900 */
[----:B--2---:R-:W-:Y:S01]  /*06c0*/  @!P1 LOP3.LUT R30, R8, 0x80000000, RZ, 0x3c, !PT ;  /* 0x80000000081e9812 */ /* 0x004fe200078e3cff */
[----:B------:R-:W-:Y:S01]  /*06d0*/  IMAD.MOV.U32 R29, RZ, RZ, -0x1 ;  /* 0xffffffffff1d7424 */ /* 0x000fe200078e00ff */
[----:B------:R-:W-:Y:S01]  /*06e0*/  ISETP.NE.AND P1, PT, R45, RZ, PT ;  /* 0x000000ff2d00720c */ /* 0x000fe20003f25270 */
[----:B------:R2:W5:Y:S01]  /*06f0*/  @!P2 LDG.E R24, desc[UR8][R4.64+0x38] ;  /* 0x000038080418a981 */ /* 0x000562000c1e1900 */
[----:B-1----:R-:W-:-:S03]  /*0700*/  UIADD3 UR7, UPT, UPT, UR4, 0x6, URZ ;  /* 0x0000000604077890 */ /* 0x002fc6000fffe0ff */
[----:B------:R2:W5:Y:S01]  /*0710*/  @!P3 LDG.E R25, desc[UR8][R4.64+0x3c] ;  /* 0x00003c080419b981 */ /* 0x000562000c1e1900 */
[----:B------:R-:W-:-:S03]  /*0720*/  UIADD3 UR5, UPT, UPT, -UR4, UR5, URZ ;  /* 0x0000000504057290 */ /* 0x000fc6000fffe1ff */
[----:B------:R2:W5:Y:S04]  /*0730*/  @!P4 LDG.E R26, desc[UR8][R4.64+0x40] ;  /* 0x00004008041ac981 */ /* 0x000568000c1e1900 */
[----:B----4-:R-:W-:Y:S01]  /*0740*/  @!P1 LOP3.LUT R31, R10, 0x80000000, RZ, 0x3c, !PT ;  /* 0x800000000a1f9812 */ /* 0x010fe200078e3cff */
[----:B------:R2:W5:Y:S01]  /*0750*/  @!P1 LDG.E R12, desc[UR8][R4.64+0x8] ;  /* 0x00000808040c9981 */ /* 0x000562000c1e1900 */
[----:B------:R-:W-:-:S03]  /*0760*/  ISETP.NE.AND P1, PT, R48, RZ, PT ;  /* 0x000000ff3000720c */ /* 0x000fc60003f25270 */
[----:B------:R2:W5:Y:S04]  /*0770*/  @!P5 LDG.E R27, desc[UR8][R4.64+0x44] ;  /* 0x00004408041bd981 */ /* 0x000568000c1e1900 */
[----:B------:R2:W5:Y:S06]  /*0780*/  @!P6 LDG.E R28, desc[UR8][R4.64+0x48] ;  /* 0x00004808041ce981 */ /* 0x00056c000c1e1900 */
[----:B---3--:R-:W-:Y:S01]  /*0790*/  @!P1 LOP3.LUT R32, R11, 0x80000000, RZ, 0x3c, !PT ;  /* 0x800000000b209812 */ /* 0x008fe200078e3cff */
[----:B------:R2:W5:Y:S01]  /*07a0*/  @!P1 LDG.E R13, desc[UR8][R4.64+0xc] ;  /* 0x00000c08040d9981 */ /* 0x000562000c1e1900 */
[----:B------:R-:W-:-:S13]  /*07b0*/  ISETP.NE.AND P1, PT, R49, RZ, PT ;  /* 0x000000ff3100720c */ /* 0x000fda0003f25270 */
[----:B------:R-:W-:Y:S01]  /*07c0*/  @!P1 LOP3.LUT R33, R34, 0x80000000, RZ, 0x3c, !PT ;  /* 0x8000000022219812 */ /* 0x000fe200078e3cff */
[----:B------:R2:W5:Y:S01]  /*07d0*/  @!P1 LDG.E R14, desc[UR8][R4.64+0x10] ;  /* 0x00001008040e9981 */ /* 0x000562000c1e1900 */
[----:B------:R-:W-:Y:S01]  /*07e0*/  ISETP.NE.AND P1, PT, R51, RZ, PT ;  /* 0x000000ff3300720c */ /* 0x000fe20003f25270 */
[----:B------:R-:W-:-:S12]  /*07f0*/  IMAD.MOV.U32 R34, RZ, RZ, -0x1 ;  /* 0xffffffffff227424 */ /* 0x000fd800078e00ff */
        /* <DEDUP_REMOVED lines=15> */
[----:B------:R-:W-:Y:S01]  /*08f0*/  IMAD.MOV.U32 R38, RZ, RZ, -0x1 ;  /* 0xffffffffff267424 */ /* 0x000fe200078e00ff */
[----:B------:R-:W-:Y:S02]  /*0900*/  @!P0 LOP3.LUT R29, R61, 0x80000000, RZ, 0x3c, !PT ;  /* 0x800000003d1d8812 */ /* 0x000fe400078e3cff */
[----:B------:R-:W-:-:S09]  /*0910*/  ISETP.NE.AND P0, PT, R60, RZ, PT ;  /* 0x000000ff3c00720c */ /* 0x000fd20003f05270 */
[----:B------:R-:W-:Y:S01]  /*0920*/  @!P1 LOP3.LUT R38, R39, 0x80000000, RZ, 0x3c, !PT ;  /* 0x8000000027269812 */ /* 0x000fe200078e3cff */
[----:B------:R2:W5:Y:S01]  /*0930*/  @!P1 LDG.E R19, desc[UR8][R4.64+0x24] ;  /* 0x0000240804139981 */ /* 0x000562000c1e1900 */
[----:B------:R-:W-:Y:S01]  /*0940*/  ISETP.NE.AND P1, PT, R57, RZ, PT ;  /* 0x000000ff3900720c */ /* 0x000fe20003f25270 */
[----:B------:R-:W-:Y:S02]  /*0950*/  IMAD.MOV.U32 R39, RZ, RZ, -0x1 ;  /* 0xffffffffff277424 */ /* 0x000fe400078e00ff */
[----:B------:R2:W5:Y:S10]  /*0960*/  @!P0 LDG.E R21, desc[UR8][R4.64+0x2c] ;  /* 0x00002c0804158981 */ /* 0x000574000c1e1900 */
[----:B------:R-:W-:Y:S01]  /*0970*/  @!P1 LOP3.LUT R39, R40, 0x80000000, RZ, 0x3c, !PT ;  /* 0x8000000028279812 */ /* 0x000fe200078e3cff */
[----:B------:R-:W-:Y:S01]  /*0980*/  IMAD.MOV.U32 R40, RZ, RZ, -0x1 ;  /* 0xffffffffff287424 */ /* 0x000fe200078e00ff */
[----:B------:R2:W5:Y:S01]  /*0990*/  @!P1 LDG.E R20, desc[UR8][R4.64+0x28] ;  /* 0x0000280804149981 */ /* 0x000562000c1e1900 */
[----:B------:R-:W-:-:S02]  /*09a0*/  @!P0 LOP3.LUT R40, R41, 0x80000000, RZ, 0x3c, !PT ;  /* 0x8000000029288812 */ /* 0x000fc400078e3cff */
[----:B------:R-:W-:Y:S02]  /*09b0*/  ISETP.NE.AND P1, PT, R58, RZ, PT ;  /* 0x000000ff3a00720c */ /* 0x000fe40003f25270 */
[----:B------:R-:W-:Y:S01]  /*09c0*/  ISETP.NE.AND P0, PT, R59, RZ, PT ;  /* 0x000000ff3b00720c */ /* 0x000fe20003f05270 */
[----:B------:R-:W-:Y:S01]  /*09d0*/  IMAD.MOV.U32 R41, RZ, RZ, -0x1 ;  /* 0xffffffffff297424 */ /* 0x000fe200078e00ff */
[----:B------:R-:W-:Y:S02]  /*09e0*/  UMOV UR4, 0x400 ;  /* 0x0000040000047882 */ /* 0x000fe40000000000 */
[----:B0-----:R-:W-:-:S07]  /*09f0*/  ULEA UR4, UR6, UR4, 0x18 ;  /* 0x0000000406047291 */ /* 0x001fce000f8ec0ff */
[----:B------:R2:W5:Y:S02]  /*0a00*/  @!P1 LDG.E R23, desc[UR8][R4.64+0x34] ;  /* 0x0000340804179981 */ /* 0x000564000c1e1900 */
[----:B------:R-:W-:Y:S02]  /*0a10*/  @!P0 LOP3.LUT R41, R42, 0x80000000, RZ, 0x3c, !PT ;  /* 0x800000002a298812 */ /* 0x000fe400078e3cff */
[----:B------:R2:W5:Y:S01]  /*0a20*/  @!P0 LDG.E R22, desc[UR8][R4.64+0x30] ;  /* 0x0000300804168981 */ /* 0x000562000c1e1900 */
[----:B------:R-:W0:Y:S01]  /*0a30*/  S2R R42, SR_LANEID ;  /* 0x00000000002a7919 */ /* 0x000e220000000000 */
[----:B------:R-:W-:Y:S01]  /*0a40*/  IMAD.MOV.U32 R45, RZ, RZ, -0x1 ;  /* 0xffffffffff2d7424 */ /* 0x000fe200078e00ff */
[----:B------:R-:W-:Y:S02]  /*0a50*/  @!P3 LOP3.LUT R45, R47, 0x80000000, RZ, 0x3c, !PT ;  /* 0x800000002f2db812 */ /* 0x000fe400078e3cff */
[----:B------:R-:W-:Y:S01]  /*0a60*/  LEA R47, R0, UR4, 0x2 ;  /* 0x00000004002f7c11 */ /* 0x000fe2000f8e10ff */
[----:B------:R-:W-:Y:S01]  /*0a70*/  IMAD.MOV.U32 R44, RZ, RZ, -0x1 ;  /* 0xffffffffff2c7424 */ /* 0x000fe200078e00ff */
[----:B------:R-:W-:-:S02]  /*0a80*/  SHF.R.U32.HI R124, RZ, 0x5, R0 ;  /* 0x00000005ff7c7819 */ /* 0x000fc40000011600 */
[----:B------:R-:W-:Y:S01]  /*0a90*/  @!P2 LOP3.LUT R44, R46, 0x80000000, RZ, 0x3c, !PT ;  /* 0x800000002e2ca812 */ /* 0x000fe200078e3cff */
[----:B------:R-:W-:Y:S02]  /*0aa0*/  IMAD R51, R0, 0x80, R47 ;  /* 0x0000008000337824 */ /* 0x000fe400078e022f */
[----:B------:R-:W-:Y:S01]  /*0ab0*/  IMAD.MOV.U32 R46, RZ, RZ, -0x1 ;  /* 0xffffffffff2e7424 */ /* 0x000fe200078e00ff */
[----:B------:R-:W-:Y:S01]  /*0ac0*/  @!P4 LOP3.LUT R46, R50, 0x80000000, RZ, 0x3c, !PT ;  /* 0x80000000322ec812 */ /* 0x000fe200078e3cff */
[----:B------:R-:W-:Y:S01]  /*0ad0*/  IMAD.MOV.U32 R43, RZ, RZ, -0x1 ;  /* 0xffffffffff2b7424 */ /* 0x000fe200078e00ff */
[----:B------:R-:W-:Y:S01]  /*0ae0*/  @!P1 LOP3.LUT R43, R62, 0x80000000, RZ, 0x3c, !PT ;  /* 0x800000003e2b9812 */ /* 0x000fe200078e3cff */
[----:B------:R-:W-:Y:S01]  /*0af0*/  IMAD.MOV.U32 R48, RZ, RZ, -0x1 ;  /* 0xffffffffff307424 */ /* 0x000fe200078e00ff */
[----:B------:R-:W-:Y:S01]  /*0b00*/  @!P5 LOP3.LUT R48, R9, 0x80000000, RZ, 0x3c, !PT ;  /* 0x800000000930d812 */ /* 0x000fe200078e3cff */
[----:B------:R-:W-:Y:S01]  /*0b10*/  IMAD.MOV.U32 R49, RZ, RZ, -0x1 ;  /* 0xffffffffff317424 */ /* 0x000fe200078e00ff */
[----:B------:R-:W-:Y:S01]  /*0b20*/  @!P6 LOP3.LUT R49, R52, 0x80000000, RZ, 0x3c, !PT ;  /* 0x800000003431e812 */ /* 0x000fe200078e3cff */
[----:B------:R-:W-:Y:S01]  /*0b30*/  IMAD R53, R0, -0x38, R51 ;  /* 0xffffffc800357824 */ /* 0x000fe200078e0233 */
[----:B------:R-:W-:Y:S01]  /*0b40*/  LEA R50, R124, UR4, 0x2 ;  /* 0x000000047c327c11 */ /* 0x000fe2000f8e10ff */
[----:B--2---:R-:W-:Y:S06]  /*0b50*/  BAR.SYNC.DEFER_BLOCKING 0x0 ;  /* 0x0000000000007b1d */ /* 0x004fec0000010000 */
.L_x_222:
[----:B------:R-:W-:Y:S01]  /*0b60*/  UISETP.LT.AND UP0, UPT, UR5, 0x6, UPT ;  /* 0x000000060500788c */ /* 0x000fe2000bf01270 */
[----:B------:R-:W-:Y:S01]  /*0b70*/  STS [R47], RZ ;  /* 0x000000ff2f007388 */ /* 0x000fe20000000800 */
[----:B------:R-:W-:Y:S01]  /*0b80*/  UIADD3 UR6, UPT, UPT, UR7, -0x6, URZ ;  /* 0xfffffffa07067890 */ /* 0x000fe2000fffe0ff */
[----:B0-----:R-:W-:Y:S01]  /*0b90*/  ISETP.NE.AND P1, PT, R42, 0x1f, PT ;  /* 0x0000001f2a00780c */ /* 0x001fe20003f25270 */
[----:B------:R-:W-:Y:S01]  /*0ba0*/  USEL UR4, UR5, 0x6, UP0 ;  /* 0x0000000605047887 */ /* 0x000fe20008000000 */
[----:B------:R-:W-:Y:S01]  /*0bb0*/  STS [R47+0x400], RZ ;  /* 0x000400ff2f007388 */ /* 0x000fe20000000800 */
[C---:B------:R-:W-:Y:S01]  /*0bc0*/  ISETP.NE.AND P2, PT, R124.reuse, 0x6, PT ;  /* 0x000000067c00780c */ /* 0x040fe20003f45270 */
[----:B------:R-:W-:Y:S01]  /*0bd0*/  UISETP.GE.AND UP0, UPT, UR7, UR10, UPT ;  /* 0x0000000a0700728c */ /* 0x000fe2000bf06270 */
[----:B-1----:R-:W-:Y:S01]  /*0be0*/  SHF.R.U32.HI R4, RZ, UR6, R29 ;  /* 0x00000006ff047c19 */ /* 0x002fe2000801161d */
[----:B------:R-:W-:Y:S01]  /*0bf0*/  UBMSK UR4, URZ, UR4 ;  /* 0x00000004ff04729b */ /* 0x000fe20008000000 */
[----:B------:R-:W-:Y:S01]  /*0c00*/  STS [R47+0x800], RZ ;  /* 0x000800ff2f007388 */ /* 0x000fe20000000800 */
[----:B------:R-:W-:-:S03]  /*0c10*/  ISETP.NE.AND P3, PT, R124, 0x7, PT ;  /* 0x000000077c00780c */ /* 0x000fc60003f65270 */
[----:B------:R-:W-:Y:S01]  /*0c20*/  STS [R47+0xc00], RZ ;  /* 0x000c00ff2f007388 */ /* 0x000fe20000000800 */
[----:B------:R-:W-:-:S03]  /*0c30*/  LOP3.LUT R4, R4, UR4, RZ, 0xc0, !PT ;  /* 0x0000000404047c12 */ /* 0x000fc6000f8ec0ff */
[----:B------:R-:W-:Y:S02]  /*0c40*/  STS [R47+0x1000], RZ ;  /* 0x001000ff2f007388 */ /* 0x000fe40000000800 */
[----:B------:R-:W-:Y:S01]  /*0c50*/  IMAD.SHL.U32 R5, R4, 0x400, RZ ;  /* 0x0000040004057824 */ /* 0x000fe200078e00ff */
[----:B------:R-:W-:Y:S01]  /*0c60*/  SHF.R.U32.HI R4, RZ, 0x4, R4 ;  /* 0x00000004ff047819 */ /* 0x000fe20000011604 */
[----:B------:R-:W-:Y:S03]  /*0c70*/  STS [R47+0x1400], RZ ;  /* 0x001400ff2f007388 */ /* 0x000fe60000000800 */
[----:B------:R-:W-:Y:S01]  /*0c80*/  LOP3.LUT R54, R5, 0x7c00, RZ, 0xc0, !PT ;  /* 0x00007c0005367812 */ /* 0x000fe200078ec0ff */
[----:B------:R-:W-:Y:S01]  /*0c90*/  STS [R47+0x1800], RZ ;  /* 0x001800ff2f007388 */ /* 0x000fe20000000800 */
[----:B------:R-:W-:-:S03]  /*0ca0*/  LOP3.LUT R4, R4, 0xffffffe, RZ, 0xc0, !PT ;  /* 0x0ffffffe04047812 */ /* 0x000fc600078ec0ff */
[----:B------:R-:W-:Y:S01]  /*0cb0*/  STS [R47+0x1c00], RZ ;  /* 0x001c00ff2f007388 */ /* 0x000fe20000000800 */
[----:B------:R-:W-:Y:S02]  /*0cc0*/  IADD3 R54, PT, PT, R4, R47, R54 ;  /* 0x0000002f04367210 */ /* 0x000fe40007ffe036 */
[----:B------:R-:W-:Y:S01]  /*0cd0*/  SHF.R.U32.HI R4, RZ, UR6, R30 ;  /* 0x00000006ff047c19 */ /* 0x000fe2000801161e */
[----:B------:R-:W-:Y:S03]  /*0ce0*/  STS [R47+0x2000], RZ ;  /* 0x002000ff2f007388 */ /* 0x000fe60000000800 */
[----:B------:R-:W-:Y:S01]  /*0cf0*/  LOP3.LUT R4, R4, UR4, RZ, 0xc0, !PT ;  /* 0x0000000404047c12 */ /* 0x000fe2000f8ec0ff */
[----:B------:R-:W-:Y:S04]  /*0d00*/  STS [R47+0x2400], RZ ;  /* 0x002400ff2f007388 */ /* 0x000fe80000000800 */
[----:B------:R-:W-:Y:S01]  /*0d10*/  STS [R47+0x2800], RZ ;  /* 0x002800ff2f007388 */ /* 0x000fe20000000800 */
[----:B------:R-:W-:Y:S01]  /*0d20*/  IMAD.SHL.U32 R5, R4, 0x400, RZ ;  /* 0x0000040004057824 */ /* 0x000fe200078e00ff */
[----:B------:R-:W-:-:S02]  /*0d30*/  SHF.R.U32.HI R4, RZ, 0x4, R4 ;  /* 0x00000004ff047819 */ /* 0x000fc40000011604 */
[----:B------:R-:W-:Y:S02]  /*0d40*/  STS [R47+0x2c00], RZ ;  /* 0x002c00ff2f007388 */ /* 0x000fe40000000800 */
[----:B------:R-:W-:Y:S02]  /*0d50*/  LOP3.LUT R56, R5, 0x7c00, RZ, 0xc0, !PT ;  /* 0x00007c0005387812 */ /* 0x000fe400078ec0ff */
        /* <DEDUP_REMOVED lines=32> */
[----:B------:R-:W0:Y:S02]  /*0f60*/  LDS.U16 R52, [R54] ;  /* 0x0000000036347984 */ /* 0x000e240000000400 */
[----:B0-----:R-:W-:-:S05]  /*0f70*/  VIADD R5, R52, 0x1 ;  /* 0x0000000134057836 */ /* 0x001fca0000000000 */
[----:B------:R0:W-:Y:S04]  /*0f80*/  STS.U16 [R54], R5 ;  /* 0x0000000536007388 */ /* 0x0001e80000000400 */
[----:B------:R-:W1:Y:S01]  /*0f90*/  LDS.U16 R57, [R56] ;  /* 0x0000000038397984 */ /* 0x000e620000000400 */
[----:B0-----:R-:W-:Y:S01]  /*0fa0*/  IMAD.SHL.U32 R5, R4, 0x400, RZ ;  /* 0x0000040004057824 */ /* 0x001fe200078e00ff */
[----:B------:R-:W-:-:S04]  /*0fb0*/  SHF.R.U32.HI R4, RZ, 0x4, R4 ;  /* 0x00000004ff047819 */ /* 0x000fc80000011604 */
[----:B------:R-:W-:Y:S02]  /*0fc0*/  LOP3.LUT R60, R5, 0x7c00, RZ, 0xc0, !PT ;  /* 0x00007c00053c7812 */ /* 0x000fe400078ec0ff */
[----:B------:R-:W-:-:S04]  /*0fd0*/  LOP3.LUT R4, R4, 0xffffffe, RZ, 0xc0, !PT ;  /* 0x0ffffffe04047812 */ /* 0x000fc800078ec0ff */
[----:B------:R-:W-:Y:S02]  /*0fe0*/  IADD3 R60, PT, PT, R4, R47, R60 ;  /* 0x0000002f043c7210 */ /* 0x000fe40007ffe03c */
[----:B------:R-:W-:-:S04]  /*0ff0*/  SHF.R.U32.HI R4, RZ, UR6, R33 ;  /* 0x00000006ff047c19 */ /* 0x000fc80008011621 */
[----:B------:R-:W-:-:S05]  /*1000*/  LOP3.LUT R4, R4, UR4, RZ, 0xc0, !PT ;  /* 0x0000000404047c12 */ /* 0x000fca000f8ec0ff */
[----:B------:R-:W-:Y:S01]  /*1010*/  IMAD.SHL.U32 R6, R4, 0x400, RZ ;  /* 0x0000040004067824 */ /* 0x000fe200078e00ff */
[----:B------:R-:W-:-:S04]  /*1020*/  SHF.R.U32.HI R4, RZ, 0x4, R4 ;  /* 0x00000004ff047819 */ /* 0x000fc80000011604 */
[----:B------:R-:W-:Y:S02]  /*1030*/  LOP3.LUT R6, R6, 0x7c00, RZ, 0xc0, !PT ;  /* 0x00007c0006067812 */ /* 0x000fe400078ec0ff */
[----:B------:R-:W-:-:S04]  /*1040*/  LOP3.LUT R4, R4, 0xffffffe, RZ, 0xc0, !PT ;  /* 0x0ffffffe04047812 */ /* 0x000fc800078ec0ff */
[----:B------:R-:W-:Y:S01]  /*1050*/  IADD3 R62, PT, PT, R4, R47, R6 ;  /* 0x0000002f043e7210 */ /* 0x000fe20007ffe006 */
[----:B-1----:R-:W-:Y:S01]  /*1060*/  VIADD R7, R57, 0x1 ;  /* 0x0000000139077836 */ /* 0x002fe20000000000 */
[----:B------:R-:W-:-:S04]  /*1070*/  SHF.R.U32.HI R4, RZ, UR6, R34 ;  /* 0x00000006ff047c19 */ /* 0x000fc80008011622 */
[----:B------:R-:W-:Y:S01]  /*1080*/  STS.U16 [R56], R7 ;  /* 0x0000000738007388 */ /* 0x000fe20000000400 */
[----:B------:R-:W-:-:S03]  /*1090*/  LOP3.LUT R4, R4, UR4, RZ, 0xc0, !PT ;  /* 0x0000000404047c12 */ /* 0x000fc6000f8ec0ff */
        /* <DEDUP_REMOVED lines=129> */
[----:B------:R-:W-:Y:S01]  /*18b0*/  SHF.R.U32.HI R4, RZ, UR6, R49 ;  /* 0x00000006ff047c19 */ /* 0x000fe20008011631 */
[----:B------:R-:W0:Y:S03]  /*18c0*/  S2UR UR6, SR_CgaCtaId ;  /* 0x00000000000679c3 */ /* 0x000e260000008800 */
[----:B------:R-:W-:Y:S01]  /*18d0*/  LOP3.LUT R4, R4, UR4, RZ, 0xc0, !PT ;  /* 0x0000000404047c12 */ /* 0x000fe2000f8ec0ff */
[----:B------:R-:W-:-:S04]  /*18e0*/  UMOV UR4, 0x400 ;  /* 0x0000040000047882 */ /* 0x000fc80000000000 */
[----:B------:R-:W-:Y:S01]  /*18f0*/  IMAD.SHL.U32 R6, R4, 0x400, RZ ;  /* 0x0000040004067824 */ /* 0x000fe200078e00ff */
[----:B------:R-:W-:-:S04]  /*1900*/  SHF.R.U32.HI R4, RZ, 0x4, R4 ;  /* 0x00000004ff047819 */ /* 0x000fc80000011604 */
[----:B------:R-:W-:Y:S02]  /*1910*/  LOP3.LUT R6, R6, 0x7c00, RZ, 0xc0, !PT ;  /* 0x00007c0006067812 */ /* 0x000fe400078ec0ff */
[----:B------:R-:W-:-:S04]  /*1920*/  LOP3.LUT R4, R4, 0xffffffe, RZ, 0xc0, !PT ;  /* 0x0ffffffe04047812 */ /* 0x000fc800078ec0ff */
[----:B------:R-:W-:Y:S01]  /*1930*/  IADD3 R90, PT, PT, R4, R47, R6 ;  /* 0x0000002f045a7210 */ /* 0x000fe20007ffe006 */
[----:B-1----:R-:W-:Y:S01]  /*1940*/  VIADD R7, R85, 0x1 ;  /* 0x0000000155077836 */ /* 0x002fe20000000000 */
[----:B0-----:R-:W-:-:S04]  /*1950*/  ULEA UR4, UR6, UR4, 0x18 ;  /* 0x0000000406047291 */ /* 0x001fc8000f8ec0ff */
[----:B------:R-:W-:Y:S04]  /*1960*/  STS.U16 [R84], R7 ;  /* 0x0000000754007388 */ /* 0x000fe80000000400 */
[----:B------:R-:W0:Y:S02]  /*1970*/  LDS.U16 R87, [R86] ;  /* 0x0000000056577984 */ /* 0x000e240000000400 */
[----:B0-----:R-:W-:-:S05]  /*1980*/  VIADD R5, R87, 0x1 ;  /* 0x0000000157057836 */ /* 0x001fca0000000000 */
[----:B------:R-:W-:Y:S04]  /*1990*/  STS.U16 [R86], R5 ;  /* 0x0000000556007388 */ /* 0x000fe80000000400 */
[----:B------:R-:W0:Y:S02]  /*19a0*/  LDS.U16 R89, [R88] ;  /* 0x0000000058597984 */ /* 0x000e240000000400 */
[----:B0-----:R-:W-:-:S05]  /*19b0*/  VIADD R7, R89, 0x1 ;  /* 0x0000000159077836 */ /* 0x001fca0000000000 */
[----:B------:R-:W-:Y:S04]  /*19c0*/  STS.U16 [R88], R7 ;  /* 0x0000000758007388 */ /* 0x000fe80000000400 */
[----:B------:R-:W0:Y:S02]  /*19d0*/  LDS.U16 R91, [R90] ;  /* 0x000000005a5b7984 */ /* 0x000e240000000400 */
[----:B0-----:R-:W-:-:S05]  /*19e0*/  VIADD R5, R91, 0x1 ;  /* 0x000000015b057836 */ /* 0x001fca0000000000 */
[----:B------:R-:W-:Y:S01]  /*19f0*/  STS.U16 [R90], R5 ;  /* 0x000000055a007388 */ /* 0x000fe20000000400 */
[----:B------:R-:W-:Y:S06]  /*1a00*/  BAR.SYNC.DEFER_BLOCKING 0x0 ;  /* 0x0000000000007b1d */ /* 0x000fec0000010000 */
[----:B------:R-:W-:Y:S04]  /*1a10*/  LDS R92, [R51] ;  /* 0x00000000335c7984 */ /* 0x000fe80000000800 */
[----:B------:R-:W0:Y:S04]  /*1a20*/  LDS R93, [R51+0x4] ;  /* 0x00000400335d7984 */ /* 0x000e280000000800 */
[----:B------:R-:W1:Y:S04]  /*1a30*/  LDS R94, [R51+0x8] ;  /* 0x00000800335e7984 */ /* 0x000e680000000800 */
[----:B------:R-:W2:Y:S04]  /*1a40*/  LDS R95, [R51+0xc] ;  /* 0x00000c00335f7984 */ /* 0x000ea80000000800 */
[----:B------:R-:W3:Y:S04]  /*1a50*/  LDS R96, [R51+0x10] ;  /* 0x0000100033607984 */ /* 0x000ee80000000800 */
[----:B------:R-:W4:Y:S04]  /*1a60*/  LDS R97, [R51+0x14] ;  /* 0x0000140033617984 */ /* 0x000f280000000800 */
[----:B------:R-:W4:Y:S04]  /*1a70*/  LDS R98, [R51+0x18] ;  /* 0x0000180033627984 */ /* 0x000f280000000800 */
[----:B------:R-:W4:Y:S04]  /*1a80*/  LDS R99, [R51+0x1c] ;  /* 0x00001c0033637984 */ /* 0x000f280000000800 */
[----:B------:R-:W4:Y:S04]  /*1a90*/  LDS R100, [R51+0x20] ;  /* 0x0000200033647984 */ /* 0x000f280000000800 */
[----:B------:R-:W4:Y:S04]  /*1aa0*/  LDS R101, [R51+0x24] ;  /* 0x0000240033657984 */ /* 0x000f280000000800 */
[----:B------:R-:W4:Y:S04]  /*1ab0*/  LDS R102, [R51+0x28] ;  /* 0x0000280033667984 */ /* 0x000f280000000800 */
[----:B------:R-:W4:Y:S01]  /*1ac0*/  LDS R103, [R51+0x2c] ;  /* 0x00002c0033677984 */ /* 0x000f220000000800 */
[----:B0-----:R-:W-:-:S03]  /*1ad0*/  IMAD.IADD R93, R92, 0x1, R93 ;  /* 0x000000015c5d7824 */ /* 0x001fc600078e025d */
[----:B------:R-:W0:Y:S01]  /*1ae0*/  LDS R104, [R51+0x30] ;  /* 0x0000300033687984 */ /* 0x000e220000000800 */
[----:B-1----:R-:W-:-:S03]  /*1af0*/  IMAD.IADD R94, R94, 0x1, R93 ;  /* 0x000000015e5e7824 */ /* 0x002fc600078e025d */
[----:B------:R-:W1:Y:S01]  /*1b00*/  LDS R105, [R51+0x34] ;  /* 0x0000340033697984 */ /* 0x000e620000000800 */
[----:B--2---:R-:W-:-:S03]  /*1b10*/  IMAD.IADD R95, R95, 0x1, R94 ;  /* 0x000000015f5f7824 */ /* 0x004fc600078e025e */
[----:B------:R-:W2:Y:S01]  /*1b20*/  LDS R106, [R51+0x38] ;  /* 0x00003800336a7984 */ /* 0x000ea20000000800 */
[----:B---3--:R-:W-:-:S03]  /*1b30*/  IMAD.IADD R96, R96, 0x1, R95 ;  /* 0x0000000160607824 */ /* 0x008fc600078e025f */
[----:B------:R-:W3:Y:S01]  /*1b40*/  LDS R107, [R51+0x3c] ;  /* 0x00003c00336b7984 */ /* 0x000ee20000000800 */
[----:B----4-:R-:W-:-:S03]  /*1b50*/  IMAD.IADD R97, R97, 0x1, R96 ;  /* 0x0000000161617824 */ /* 0x010fc600078e0260 */
[----:B------:R-:W4:Y:S01]  /*1b60*/  LDS R108, [R51+0x40] ;  /* 0x00004000336c7984 */ /* 0x000f220000000800 */
[----:B------:R-:W-:-:S03]  /*1b70*/  IMAD.IADD R98, R98, 0x1, R97 ;  /* 0x0000000162627824 */ /* 0x000fc600078e0261 */
        /* <DEDUP_REMOVED lines=31> */
[----:B------:R-:W-:-:S04]  /*1d70*/  IMAD.IADD R114, R114, 0x1, R113 ;  /* 0x0000000172727824 */ /* 0x000fc800078e0271 */
[----:B0-----:R-:W-:-:S04]  /*1d80*/  IMAD.IADD R115, R115, 0x1, R114 ;  /* 0x0000000173737824 */ /* 0x001fc800078e0272 */
[----:B-1----:R-:W-:-:S04]  /*1d90*/  IMAD.IADD R116, R116, 0x1, R115 ;  /* 0x0000000174747824 */ /* 0x002fc800078e0273 */
[----:B--2---:R-:W-:-:S04]  /*1da0*/  IMAD.IADD R117, R117, 0x1, R116 ;  /* 0x0000000175757824 */ /* 0x004fc800078e0274 */
[----:B---3--:R-:W-:-:S04]  /*1db0*/  IMAD.IADD R118, R118, 0x1, R117 ;  /* 0x0000000176767824 */ /* 0x008fc800078e0275 */
[----:B----4-:R-:W-:-:S04]  /*1dc0*/  IMAD.IADD R119, R119, 0x1, R118 ;  /* 0x0000000177777824 */ /* 0x010fc800078e0276 */
[----:B------:R-:W-:-:S04]  /*1dd0*/  IMAD.IADD R120, R120, 0x1, R119 ;  /* 0x0000000178787824 */ /* 0x000fc800078e0277 */
[----:B------:R-:W-:-:S04]  /*1de0*/  IMAD.IADD R121, R121, 0x1, R120 ;  /* 0x0000000179797824 */ /* 0x000fc800078e0278 */
[----:B------:R-:W-:-:S04]  /*1df0*/  IMAD.IADD R122, R122, 0x1, R121 ;  /* 0x000000017a7a7824 */ /* 0x000fc800078e0279 */
[----:B------:R-:W-:-:S04]  /*1e00*/  IMAD.IADD R123, R123, 0x1, R122 ;  /* 0x000000017b7b7824 */ /* 0x000fc800078e027a */
[----:B------:R-:W-:-:S05]  /*1e10*/  IMAD.IADD R125, R4, 0x1, R123 ;  /* 0x00000001047d7824 */ /* 0x000fca00078e027b */
        /* <DEDUP_REMOVED lines=8> */
[----:B------:R-:W0:Y:S02]  /*1ea0*/  SHFL.UP P0, R126, R127, 0x10, RZ ;  /* 0x060000007f7e7989 */ /* 0x000e2400000000ff */
[----:B0-----:R-:W-:Y:S01]  /*1eb0*/  @P0 IMAD.IADD R126, R127, 0x1, R126 ;  /* 0x000000017f7e0824 */ /* 0x001fe200078e027e */
[----:B------:R-:W-:-:S03]  /*1ec0*/  ISETP.NE.AND P0, PT, R124, 0x1, PT ;  /* 0x000000017c00780c */ /* 0x000fc60003f05270 */
[----:B------:R-:W-:Y:S01]  /*1ed0*/  IMAD.IADD R125, R126, 0x1, -R125 ;  /* 0x000000017e7d7824 */ /* 0x000fe200078e0a7d */
[----:B------:R-:W-:Y:S01]  /*1ee0*/  @!P1 STS [R50+0x8400], R126 ;  /* 0x0084007e32009388 */ /* 0x000fe20000000800 */
[----:B------:R-:W-:Y:S01]  /*1ef0*/  BAR.SYNC.DEFER_BLOCKING 0x0 ;  /* 0x0000000000007b1d */ /* 0x000fe20000010000 */
[----:B------:R-:W-:-:S05]  /*1f00*/  ISETP.NE.AND P1, PT, R124, 0x4, PT ;  /* 0x000000047c00780c */ /* 0x000fca0003f25270 */
[----:B------:R-:W0:Y:S04]  /*1f10*/  LDS.128 R4, [UR4+0x8400] ;  /* 0x00840004ff047984 */ /* 0x000e280008000c00 */
[----:B------:R-:W1:Y:S01]  /*1f20*/  LDS.128 R8, [UR4+0x8410] ;  /* 0x00841004ff087984 */ /* 0x000e620008000c00 */
[C---:B0-----:R-:W-:Y:S01]  /*1f30*/  SEL R55, R4.reuse, R55, !P0 ;  /* 0x0000003704377207 */ /* 0x041fe20004000000 */
[----:B------:R-:W-:Y:S01]  /*1f40*/  IMAD.IADD R5, R4, 0x1, R5 ;  /* 0x0000000104057824 */ /* 0x000fe200078e0205 */
[----:B------:R-:W-:-:S03]  /*1f50*/  ISETP.NE.AND P0, PT, R124, 0x2, PT ;  /* 0x000000027c00780c */ /* 0x000fc60003f05270 */
[----:B------:R-:W-:Y:S01]  /*1f60*/  IMAD.IADD R6, R6, 0x1, R5 ;  /* 0x0000000106067824 */ /* 0x000fe200078e0205 */
[----:B------:R-:W-:Y:S02]  /*1f70*/  SEL R55, R5, R55, !P0 ;  /* 0x0000003705377207 */ /* 0x000fe40004000000 */
[----:B------:R-:W-:Y:S01]  /*1f80*/  ISETP.NE.AND P0, PT, R124, 0x3, PT ;  /* 0x000000037c00780c */ /* 0x000fe20003f05270 */
[----:B------:R-:W-:-:S03]  /*1f90*/  IMAD.IADD R7, R7, 0x1, R6 ;  /* 0x0000000107077824 */ /* 0x000fc600078e0206 */
[----:B------:R-:W-:Y:S01]  /*1fa0*/  SEL R55, R6, R55, !P0 ;  /* 0x0000003706377207 */ /* 0x000fe20004000000 */
[C---:B-1----:R-:W-:Y:S01]  /*1fb0*/  IMAD.IADD R8, R7.reuse, 0x1, R8 ;  /* 0x0000000107087824 */ /* 0x042fe200078e0208 */
[----:B------:R-:W-:Y:S02]  /*1fc0*/  ISETP.NE.AND P0, PT, R124, 0x5, PT ;  /* 0x000000057c00780c */ /* 0x000fe40003f05270 */
[----:B------:R-:W-:Y:S01]  /*1fd0*/  SEL R55, R7, R55, !P1 ;  /* 0x0000003707377207 */ /* 0x000fe20004800000 */
[----:B------:R-:W-:Y:S01]  /*1fe0*/  IMAD.IADD R9, R9, 0x1, R8 ;  /* 0x0000000109097824 */ /* 0x000fe200078e0208 */
[----:B------:R-:W-:Y:S02]  /*1ff0*/  ISETP.NE.AND P1, PT, R42, RZ, PT ;  /* 0x000000ff2a00720c */ /* 0x000fe40003f25270 */
[----:B------:R-:W-:Y:S01]  /*2000*/  SEL R55, R8, R55, !P0 ;  /* 0x0000003708377207 */ /* 0x000fe20004000000 */
[----:B------:R-:W-:Y:S01]  /*2010*/  IMAD.IADD R10, R10, 0x1, R9 ;  /* 0x000000010a0a7824 */ /* 0x000fe200078e0209 */
[----:B------:R-:W-:-:S02]  /*2020*/  ISETP.GT.U32.AND P0, PT, R0, 0x1f, PT ;  /* 0x0000001f0000780c */ /* 0x000fc40003f04070 */
[----:B------:R-:W-:Y:S01]  /*2030*/  SEL R55, R9, R55, !P2 ;  /* 0x0000003709377207 */ /* 0x000fe20005000000 */
[----:B------:R-:W-:Y:S01]  /*2040*/  IMAD.IADD R11, R11, 0x1, R10 ;  /* 0x000000010b0b7824 */ /* 0x000fe200078e020a */
[----:B------:R-:W-:Y:S02]  /*2050*/  ISETP.GT.U32.OR P2, PT, R0, 0x1f, P1 ;  /* 0x0000001f0000780c */ /* 0x000fe40000f44470 */
[----:B------:R-:W-:Y:S02]  /*2060*/  SEL R4, R125, RZ, P1 ;  /* 0x000000ff7d047207 */ /* 0x000fe40000800000 */
[----:B------:R-:W-:-:S05]  /*2070*/  SEL R55, R10, R55, !P3 ;  /* 0x000000370a377207 */ /* 0x000fca0005800000 */
[----:B------:R-:W-:Y:S01]  /*2080*/  @P0 IMAD.IADD R125, R55, 0x1, R4 ;  /* 0x00000001377d0824 */ /* 0x000fe200078e0204 */
[----:B------:R-:W-:-:S03]  /*2090*/  ISETP.NE.AND P0, PT, R0, RZ, PT ;  /* 0x000000ff0000720c */ /* 0x000fc60003f05270 */
[----:B------:R-:W-:-:S05]  /*20a0*/  @!P2 IMAD.U32 R125, R11, 0x10000, RZ ;  /* 0x000100000b7da824 */ /* 0x000fca00078e00ff */
[----:B------:R-:W-:Y:S01]  /*20b0*/  @!P2 STS [UR4+0x8428], R125 ;  /* 0x0084287dff00a988 */ /* 0x000fe20008000804 */
[----:B------:R-:W-:Y:S06]  /*20c0*/  BAR.SYNC.DEFER_BLOCKING 0x0 ;  /* 0x0000000000007b1d */ /* 0x000fec0000010000 */
[----:B------:R-:W0:Y:S02]  /*20d0*/  LDS R4, [UR4+0x8428] ;  /* 0x00842804ff047984 */ /* 0x000e240008000800 */
[----:B0-----:R-:W-:-:S05]  /*20e0*/  SEL R4, R4, RZ, P0 ;  /* 0x000000ff04047207 */ /* 0x001fca0000000000 */
[----:B------:R-:W-:-:S04]  /*20f0*/  IMAD.IADD R4, R4, 0x1, R125 ;  /* 0x0000000104047824 */ /* 0x000fc800078e027d */
[--C-:B------:R-:W-:Y:S01]  /*2100*/  IMAD.IADD R92, R92, 0x1, R4.reuse ;  /* 0x000000015c5c7824 */ /* 0x100fe200078e0204 */
[----:B------:R-:W-:Y:S01]  /*2110*/  STS [R51], R4 ;  /* 0x0000000433007388 */ /* 0x000fe20000000800 */
[--C-:B------:R-:W-:Y:S02]  /*2120*/  IMAD.IADD R6, R93, 0x1, R4.reuse ;  /* 0x000000015d067824 */ /* 0x100fe400078e0204 */
[--C-:B------:R-:W-:Y:S01]  /*2130*/  IMAD.IADD R94, R94, 0x1, R4.reuse ;  /* 0x000000015e5e7824 */ /* 0x100fe200078e0204 */
[----:B------:R-:W-:Y:S01]  /*2140*/  STS [R51+0x4], R92 ;  /* 0x0000045c33007388 */ /* 0x000fe20000000800 */
[--C-:B------:R-:W-:Y:S02]  /*2150*/  IMAD.IADD R8, R95, 0x1, R4.reuse ;  /* 0x000000015f087824 */ /* 0x100fe400078e0204 */
[--C-:B------:R-:W-:Y:S01]  /*2160*/  IMAD.IADD R96, R96, 0x1, R4.reuse ;  /* 0x0000000160607824 */ /* 0x100fe200078e0204 */
[----:B------:R-:W-:Y:S01]  /*2170*/  STS [R51+0x8], R6 ;  /* 0x0000080633007388 */ /* 0x000fe20000000800 */
[----:B------:R-:W-:-:S02]  /*2180*/  IMAD.IADD R10, R97, 0x1, R4 ;  /* 0x00000001610a7824 */ /* 0x000fc400078e0204 */
[--C-:B------:R-:W-:Y:S01]  /*2190*/  IMAD.IADD R98, R98, 0x1, R4.reuse ;  /* 0x0000000162627824 */ /* 0x100fe200078e0204 */
[----:B------:R-:W-:Y:S01]  /*21a0*/  STS [R51+0xc], R94 ;  /* 0x00000c5e33007388 */ /* 0x000fe20000000800 */
        /* <DEDUP_REMOVED lines=36> */
[----:B------:R-:W-:-:S03]  /*23f0*/  IMAD.IADD R150, R123, 0x1, R4 ;  /* 0x000000017b967824 */ /* 0x000fc600078e0204 */
[----:B------:R-:W-:Y:S04]  /*2400*/  STS [R51+0x40], R134 ;  /* 0x0000408633007388 */ /* 0x000fe80000000800 */
        /* <DEDUP_REMOVED lines=15> */
[----:B------:R-:W-:Y:S01]  /*2500*/  STS [R51+0x80], R150 ;  /* 0x0000809633007388 */ /* 0x000fe20000000800 */
[----:B------:R-:W-:Y:S06]  /*2510*/  BAR.SYNC.DEFER_BLOCKING 0x0 ;  /* 0x0000000000007b1d */ /* 0x000fec0000010000 */
[----:B------:R-:W0:Y:S04]  /*2520*/  LDS.U16 R5, [R54] ;  /* 0x0000000036057984 */ /* 0x000e280000000400 */
[----:B------:R-:W1:Y:S04]  /*2530*/  LDS.U16 R56, [R56] ;  /* 0x0000000038387984 */ /* 0x000e680000000400 */
[----:B------:R-:W2:Y:S04]  /*2540*/  LDS.U16 R58, [R58] ;  /* 0x000000003a3a7984 */ /* 0x000ea80000000400 */
[----:B------:R-:W3:Y:S04]  /*2550*/  LDS.U16 R60, [R60] ;  /* 0x000000003c3c7984 */ /* 0x000ee80000000400 */
[----:B------:R-:W4:Y:S04]  /*2560*/  LDS.U16 R62, [R62] ;  /* 0x000000003e3e7984 */ /* 0x000f280000000400 */
[----:B------:R-:W4:Y:S04]  /*2570*/  LDS.U16 R64, [R64] ;  /* 0x0000000040407984 */ /* 0x000f280000000400 */
[----:B------:R-:W4:Y:S04]  /*2580*/  LDS.U16 R66, [R66] ;  /* 0x0000000042427984 */ /* 0x000f280000000400 */
[----:B------:R-:W4:Y:S04]  /*2590*/  LDS.U16 R68, [R68] ;  /* 0x0000000044447984 */ /* 0x000f280000000400 */
[----:B------:R-:W4:Y:S04]  /*25a0*/  LDS.U16 R70, [R70] ;  /* 0x0000000046467984 */ /* 0x000f280000000400 */
[----:B------:R-:W4:Y:S04]  /*25b0*/  LDS.U16 R72, [R72] ;  /* 0x0000000048487984 */ /* 0x000f280000000400 */
[----:B------:R-:W4:Y:S01]  /*25c0*/  LDS.U16 R74, [R74] ;  /* 0x000000004a4a7984 */ /* 0x000f220000000400 */
[----:B0-----:R-:W-:-:S03]  /*25d0*/  IMAD.IADD R5, R52, 0x1, R5 ;  /* 0x0000000134057824 */ /* 0x001fc600078e0205 */
[----:B------:R-:W0:Y:S01]  /*25e0*/  LDS.U16 R76, [R76] ;  /* 0x000000004c4c7984 */ /* 0x000e220000000400 */
[----:B-1----:R-:W-:-:S03]  /*25f0*/  IMAD.IADD R56, R57, 0x1, R56 ;  /* 0x0000000139387824 */ /* 0x002fc600078e0238 */
[----:B------:R-:W1:Y:S01]  /*2600*/  LDS.U16 R78, [R78] ;  /* 0x000000004e4e7984 */ /* 0x000e620000000400 */
[----:B--2---:R-:W-:-:S03]  /*2610*/  IMAD.IADD R58, R59, 0x1, R58 ;  /* 0x000000013b3a7824 */ /* 0x004fc600078e023a */
[----:B------:R-:W2:Y:S01]  /*2620*/  LDS.U16 R80, [R80] ;  /* 0x0000000050507984 */ /* 0x000ea20000000400 */
[----:B---3--:R-:W-:-:S03]  /*2630*/  IMAD.IADD R60, R61, 0x1, R60 ;  /* 0x000000013d3c7824 */ /* 0x008fc600078e023c */
[----:B------:R-:W3:Y:S01]  /*2640*/  LDS.U16 R82, [R82] ;  /* 0x0000000052527984 */ /* 0x000ee20000000400 */
[----:B----4-:R-:W-:-:S03]  /*2650*/  IMAD.IADD R62, R63, 0x1, R62 ;  /* 0x000000013f3e7824 */ /* 0x010fc600078e023e */
[----:B------:R-:W4:Y:S01]  /*2660*/  LDS.U16 R84, [R84] ;  /* 0x0000000054547984 */ /* 0x000f220000000400 */
[----:B------:R-:W-:-:S03]  /*2670*/  IMAD.IADD R64, R65, 0x1, R64 ;  /* 0x0000000141407824 */ /* 0x000fc600078e0240 */
[----:B------:R-:W4:Y:S01]  /*2680*/  LDS.U16 R86, [R86] ;  /* 0x0000000056567984 */ /* 0x000f220000000400 */
[----:B------:R-:W-:-:S03]  /*2690*/  IMAD.IADD R66, R67, 0x1, R66 ;  /* 0x0000000143427824 */ /* 0x000fc600078e0242 */
[----:B------:R-:W4:Y:S01]  /*26a0*/  LDS.U16 R88, [R88] ;  /* 0x0000000058587984 */ /* 0x000f220000000400 */
[----:B------:R-:W-:-:S03]  /*26b0*/  IMAD.IADD R68, R69, 0x1, R68 ;  /* 0x0000000145447824 */ /* 0x000fc600078e0244 */
[----:B------:R-:W4:Y:S01]  /*26c0*/  LDS.U16 R90, [R90] ;  /* 0x000000005a5a7984 */ /* 0x000f220000000400 */
[----:B------:R-:W-:Y:S02]  /*26d0*/  IMAD.IADD R70, R71, 0x1, R70 ;  /* 0x0000000147467824 */ /* 0x000fe400078e0246 */
[----:B------:R-:W-:Y:S02]  /*26e0*/  IMAD.IADD R72, R73, 0x1, R72 ;  /* 0x0000000149487824 */ /* 0x000fe400078e0248 */
[----:B------:R-:W-:Y:S02]  /*26f0*/  IMAD.IADD R74, R75, 0x1, R74 ;  /* 0x000000014b4a7824 */ /* 0x000fe400078e024a */
[----:B0-----:R-:W-:Y:S02]  /*2700*/  IMAD.IADD R76, R77, 0x1, R76 ;  /* 0x000000014d4c7824 */ /* 0x001fe400078e024c */
[----:B-1----:R-:W-:Y:S02]  /*2710*/  IMAD.IADD R78, R79, 0x1, R78 ;  /* 0x000000014f4e7824 */ /* 0x002fe400078e024e */
[----:B--2---:R-:W-:-:S02]  /*2720*/  IMAD.IADD R80, R81, 0x1, R80 ;  /* 0x0000000151507824 */ /* 0x004fc400078e0250 */
[----:B---3--:R-:W-:Y:S02]  /*2730*/  IMAD.IADD R82, R83, 0x1, R82 ;  /* 0x0000000153527824 */ /* 0x008fe400078e0252 */
[----:B----4-:R-:W-:Y:S02]  /*2740*/  IMAD.IADD R84, R85, 0x1, R84 ;  /* 0x0000000155547824 */ /* 0x010fe400078e0254 */
[----:B------:R-:W-:Y:S02]  /*2750*/  IMAD.IADD R86, R87, 0x1, R86 ;  /* 0x0000000157567824 */ /* 0x000fe400078e0256 */
[----:B------:R-:W-:Y:S02]  /*2760*/  IMAD.IADD R88, R89, 0x1, R88 ;  /* 0x0000000159587824 */ /* 0x000fe400078e0258 */
[----:B------:R-:W-:Y:S01]  /*2770*/  IMAD.IADD R90, R91, 0x1, R90 ;  /* 0x000000015b5a7824 */ /* 0x000fe200078e025a */
[----:B------:R-:W-:Y:S06]  /*2780*/  BAR.SYNC.DEFER_BLOCKING 0x0 ;  /* 0x0000000000007b1d */ /* 0x000fec0000010000 */
[----:B------:R-:W-:Y:S05]  /*2790*/  BRA.U UP0, `(.L_x_221) ;  /* 0x0000000500987547 */ /* 0x000fea000b800000 */
[----:B------:R-:W-:Y:S01]  /*27a0*/  LEA R4, R5, UR4, 0x2 ;  /* 0x0000000405047c11 */ /* 0x000fe2000f8e10ff */
[----:B------:R-:W-:Y:S01]  /*27b0*/  UIADD3 UR7, UPT, UPT, UR7, 0x6, URZ ;  /* 0x0000000607077890 */ /* 0x000fe2000fffe0ff */
[----:B------:R-:W-:Y:S01]  /*27c0*/  LEA R5, R56, UR4, 0x2 ;  /* 0x0000000438057c11 */ /* 0x000fe2000f8e10ff */
[----:B------:R-:W-:Y:S01]  /*27d0*/  UIADD3 UR5, UPT, UPT, UR5, -0x6, URZ ;  /* 0xfffffffa05057890 */ /* 0x000fe2000fffe0ff */
[----:B------:R-:W-:Y:S01]  /*27e0*/  LEA R6, R58, UR4, 0x2 ;  /* 0x000000043a067c11 */ /* 0x000fe2000f8e10ff */
[----:B------:R1:W-:Y:S01]  /*27f0*/  STS [R4], R29 ;  /* 0x0000001d04007388 */ /* 0x0003e20000000800 */
[----:B------:R-:W-:Y:S02]  /*2800*/  LEA R7, R60, UR4, 0x2 ;  /* 0x000000043c077c11 */ /* 0x000fe4000f8e10ff */
[----:B------:R-:W-:Y:S01]  /*2810*/  LEA R8, R62, UR4, 0x2 ;  /* 0x000000043e087c11 */ /* 0x000fe2000f8e10ff */
[----:B------:R1:W-:Y:S01]  /*2820*/  STS [R5], R30 ;  /* 0x0000001e05007388 */ /* 0x0003e20000000800 */
[----:B------:R-:W-:-:S02]  /*2830*/  LEA R9, R64, UR4, 0x2 ;  /* 0x0000000440097c11 */ /* 0x000fc4000f8e10ff */
[----:B------:R-:W-:Y:S01]  /*2840*/  LEA R10, R66, UR4, 0x2 ;  /* 0x00000004420a7c11 */ /* 0x000fe2000f8e10ff */
[----:B------:R1:W-:Y:S01]  /*2850*/  STS [R6], R31 ;  /* 0x0000001f06007388 */ /* 0x0003e20000000800 */
[----:B------:R-:W-:Y:S02]  /*2860*/  LEA R11, R68, UR4, 0x2 ;  /* 0x00000004440b7c11 */ /* 0x000fe4000f8e10ff */
        /* <DEDUP_REMOVED lines=16> */
[----:B------:R1:W-:Y:S04]  /*2970*/  STS [R52], R37 ;  /* 0x0000002534007388 */ /* 0x0003e80000000800 */
        /* <DEDUP_REMOVED lines=9> */
[----:B------:R1:W-:Y:S01]  /*2a10*/  STS [R64], R49 ;  /* 0x0000003140007388 */ /* 0x0003e20000000800 */
[----:B------:R-:W-:Y:S06]  /*2a20*/  BAR.SYNC.DEFER_BLOCKING 0x0 ;  /* 0x0000000000007b1d */ /* 0x000fec0000010000 */
[----:B------:R1:W2:Y:S04]  /*2a30*/  LDS R29, [R53] ;  /* 0x00000000351d7984 */ /* 0x0002a80000000800 */
[----:B------:R1:W3:Y:S04]  /*2a40*/  LDS R30, [R53+0x4] ;  /* 0x00000400351e7984 */ /* 0x0002e80000000800 */
[----:B------:R1:W4:Y:S04]  /*2a50*/  LDS R31, [R53+0x8] ;  /* 0x00000800351f7984 */ /* 0x0003280000000800 */
[----:B------:R1:W0:Y:S04]  /*2a60*/  LDS R32, [R53+0xc] ;  /* 0x00000c0035207984 */ /* 0x0002280000000800 */
        /* <DEDUP_REMOVED lines=14> */
[----:B------:R1:W0:Y:S01]  /*2b50*/  LDS R49, [R53+0x48] ;  /* 0x0000480035317984 */ /* 0x0002220000000800 */
[----:B------:R-:W-:Y:S06]  /*2b60*/  BAR.SYNC.DEFER_BLOCKING 0x0 ;  /* 0x0000000000007b1d */ /* 0x000fec0000010000 */
[----:B-----5:R1:W-:Y:S04]  /*2b70*/  STS [R4], R2 ;  /* 0x0000000204007388 */ /* 0x0203e80000000800 */
        /* <DEDUP_REMOVED lines=19> */
[----:B------:R1:W0:Y:S04]  /*2cb0*/  LDS R2, [R53] ;  /* 0x0000000035027984 */ /* 0x0002280000000800 */
        /* <DEDUP_REMOVED lines=19> */
[----:B--234-:R-:W-:Y:S05]  /*2df0*/  BRA `(.L_x_222) ;  /* 0xffffffdc00587947 */ /* 0x01cfea000383ffff */
.L_x_221:
[----:B------:R-:W-:Y:S01]  /*2e00*/  LEA R5, R5, UR4, 0x2 ;  /* 0x0000000405057c11 */ /* 0x000fe2000f8e10ff */
[----:B------:R-:W-:Y:S01]  /*2e10*/  IMAD R53, R0, -0x48, R53 ;  /* 0xffffffb800357824 */ /* 0x000fe200078e0235 */
[----:B------:R-:W-:Y:S01]  /*2e20*/  LEA R56, R56, UR4, 0x2 ;  /* 0x0000000438387c11 */ /* 0x000fe2000f8e10ff */
[----:B------:R-:W0:Y:S01]  /*2e30*/  LDCU.64 UR6, c[0x0][0x3a0] ;  /* 0x00007400ff0677ac */ /* 0x000e220008000a00 */
[----:B------:R-:W-:Y:S01]  /*2e40*/  LEA R58, R58, UR4, 0x2 ;  /* 0x000000043a3a7c11 */ /* 0x000fe2000f8e10ff */
[----:B------:R-:W-:Y:S01]  /*2e50*/  STS [R5], R29 ;  /* 0x0000001d05007388 */ /* 0x000fe20000000800 */
[----:B------:R-:W-:Y:S02]  /*2e60*/  LEA R60, R60, UR4, 0x2 ;  /* 0x000000043c3c7c11 */ /* 0x000fe4000f8e10ff */
[----:B------:R-:W-:Y:S01]  /*2e70*/  LEA R62, R62, UR4, 0x2 ;  /* 0x000000043e3e7c11 */ /* 0x000fe2000f8e10ff */
[----:B------:R-:W-:Y:S01]  /*2e80*/  STS [R56], R30 ;  /* 0x0000001e38007388 */ /* 0x000fe20000000800 */
[----:B------:R-:W-:-:S02]  /*2e90*/  LEA R64, R64, UR4, 0x2 ;  /* 0x0000000440407c11 */ /* 0x000fc4000f8e10ff */
[----:B------:R-:W-:Y:S01]  /*2ea0*/  LEA R66, R66, UR4, 0x2 ;  /* 0x0000000442427c11 */ /* 0x000fe2000f8e10ff */
[----:B------:R-:W-:Y:S01]  /*2eb0*/  STS [R58], R31 ;  /* 0x0000001f3a007388 */ /* 0x000fe20000000800 */
[----:B------:R-:W-:Y:S02]  /*2ec0*/  LEA R68, R68, UR4, 0x2 ;  /* 0x0000000444447c11 */ /* 0x000fe4000f8e10ff */
[----:B------:R-:W-:Y:S01]  /*2ed0*/  LEA R70, R70, UR4, 0x2 ;  /* 0x0000000446467c11 */ /* 0x000fe2000f8e10ff */
[----:B------:R-:W-:Y:S01]  /*2ee0*/  STS [R60], R32 ;  /* 0x000000203c007388 */ /* 0x000fe20000000800 */
[----:B------:R-:W-:Y:S02]  /*2ef0*/  LEA R72, R72, UR4, 0x2 ;  /* 0x0000000448487c11 */ /* 0x000fe4000f8e10ff */
[----:B------:R-:W-:Y:S01]  /*2f00*/  LEA R74, R74, UR4, 0x2 ;  /* 0x000000044a4a7c11 */ /* 0x000fe2000f8e10ff */
[----:B------:R-:W-:Y:S01]  /*2f10*/  STS [R62], R33 ;  /* 0x000000213e007388 */ /* 0x000fe20000000800 */
[----:B------:R-:W-:Y:S01]  /*2f20*/  LEA R76, R76, UR4, 0x2 ;  /* 0x000000044c4c7c11 */ /* 0x000fe2000f8e10ff */
[----:B0-----:R-:W-:Y:S01]  /*2f30*/  IMAD.U32 R4, RZ, RZ, UR7 ;  /* 0x00000007ff047e24 */ /* 0x001fe2000f8e00ff */
        /* <DEDUP_REMOVED lines=11> */
[----:B------:R-:W-:-:S03]  /*2ff0*/  ISETP.LT.U32.AND P2, PT, R0, UR6, PT ;  /* 0x0000000600007c0c */ /* 0x000fc6000bf41070 */
[----:B------:R-:W-:Y:S01]  /*3000*/  STS [R72], R38 ;  /* 0x0000002648007388 */ /* 0x000fe20000000800 */
[----:B------:R-:W-:-:S03]  /*3010*/  ISETP.GT.U32.AND.EX P2, PT, R4, RZ, PT, P2 ;  /* 0x000000ff0400720c */ /* 0x000fc60003f44120 */
[----:B------:R-:W-:Y:S04]  /*3020*/  STS [R74], R39 ;  /* 0x000000274a007388 */ /* 0x000fe80000000800 */
[----:B------:R-:W-:Y:S04]  /*3030*/  STS [R76], R40 ;  /* 0x000000284c007388 */ /* 0x000fe80000000800 */
[----:B------:R-:W-:Y:S04]  /*3040*/  STS [R78], R41 ;  /* 0x000000294e007388 */ /* 0x000fe80000000800 */
[----:B------:R-:W-:Y:S04]  /*3050*/  STS [R80], R43 ;  /* 0x0000002b50007388 */ /* 0x000fe80000000800 */
[----:B------:R-:W-:Y:S04]  /*3060*/  STS [R47], R44 ;  /* 0x0000002c2f007388 */ /* 0x000fe80000000800 */
[----:B------:R-:W-:Y:S04]  /*3070*/  STS [R84], R45 ;  /* 0x0000002d54007388 */ /* 0x000fe80000000800 */
[----:B------:R-:W-:Y:S04]  /*3080*/  STS [R51], R46 ;  /* 0x0000002e33007388 */ /* 0x000fe80000000800 */
[----:B------:R-:W-:Y:S04]  /*3090*/  STS [R88], R48 ;  /* 0x0000003058007388 */ /* 0x000fe80000000800 */
[----:B------:R-:W-:Y:S01]  /*30a0*/  STS [R90], R49 ;  /* 0x000000315a007388 */ /* 0x000fe20000000800 */
[----:B------:R-:W-:Y:S06]  /*30b0*/  BAR.SYNC.DEFER_BLOCKING 0x0 ;  /* 0x0000000000007b1d */ /* 0x000fec0000010000 */
[----:B------:R-:W0:Y:S04]  /*30c0*/  LDS R6, [R53] ;  /* 0x0000000035067984 */ /* 0x000e280000000800 */
[----:B------:R-:W1:Y:S04]  /*30d0*/  LDS R7, [R53+0x400] ;  /* 0x0004000035077984 */ /* 0x000e680000000800 */
[----:B------:R-:W2:Y:S04]  /*30e0*/  LDS R8, [R53+0x800] ;  /* 0x0008000035087984 */ /* 0x000ea80000000800 */
[----:B------:R-:W-:Y:S04]  /*30f0*/  LDS R9, [R53+0xc00] ;  /* 0x000c000035097984 */ /* 0x000fe80000000800 */
[----:B------:R-:W-:Y:S04]  /*3100*/  LDS R10, [R53+0x1000] ;  /* 0x00100000350a7984 */ /* 0x000fe80000000800 */
[----:B------:R-:W-:Y:S04]  /*3110*/  LDS R11, [R53+0x1400] ;  /* 0x00140000350b7984 */ /* 0x000fe80000000800 */
[----:B------:R-:W3:Y:S04]  /*3120*/  LDS R29, [R53+0x1800] ;  /* 0x00180000351d7984 */ /* 0x000ee80000000800 */
[----:B------:R-:W-:Y:S04]  /*3130*/  LDS R30, [R53+0x1c00] ;  /* 0x001c0000351e7984 */ /* 0x000fe80000000800 */
        /* <DEDUP_REMOVED lines=10> */
[----:B------:R-:W-:Y:S01]  /*31e0*/  LDS R41, [R53+0x4800] ;  /* 0x0048000035297984 */ /* 0x000fe20000000800 */
[----:B------:R-:W-:Y:S06]  /*31f0*/  BAR.SYNC.DEFER_BLOCKING 0x0 ;  /* 0x0000000000007b1d */ /* 0x000fec0000010000 */
[----:B-----5:R4:W-:Y:S04]  /*3200*/  STS [R5], R2 ;  /* 0x0000000205007388 */ /* 0x0209e80000000800 */
[----:B------:R0:W-:Y:S04]  /*3210*/  STS [R56], R3 ;  /* 0x0000000338007388 */ /* 0x0001e80000000800 */
[----:B------:R1:W-:Y:S01]  /*3220*/  STS [R58], R12 ;  /* 0x0000000c3a007388 */ /* 0x0003e20000000800 */
[----:B----4-:R-:W4:Y:S03]  /*3230*/  LDC.64 R4, c[0x0][0x398] ;  /* 0x0000e600ff047b82 */ /* 0x010f260000000a00 */
[----:B------:R-:W-:Y:S04]  /*3240*/  STS [R60], R13 ;  /* 0x0000000d3c007388 */ /* 0x000fe80000000800 */
[----:B------:R2:W-:Y:S01]  /*3250*/  STS [R62], R14 ;  /* 0x0000000e3e007388 */ /* 0x0005e20000000800 */
[----:B0-----:R-:W0:Y:S01]  /*3260*/  LDC.64 R2, c[0x0][0x388] ;  /* 0x0000e200ff027b82 */ /* 0x001e220000000a00 */
[----:B-1----:R-:W-:-:S02]  /*3270*/  VIADD R12, R0, 0x100 ;  /* 0x00000100000c7836 */ /* 0x002fc40000000000 */
[----:B------:R-:W-:Y:S04]  /*3280*/  STS [R64], R15 ;  /* 0x0000000f40007388 */ /* 0x000fe80000000800 */
[----:B------:R1:W-:Y:S01]  /*3290*/  STS [R66], R16 ;  /* 0x0000001042007388 */ /* 0x0003e20000000800 */
[----:B------:R-:W-:Y:S01]  /*32a0*/  ISETP.LT.U32.AND P4, PT, R12, UR6, PT ;  /* 0x000000060c007c0c */ /* 0x000fe2000bf81070 */
[C---:B--2---:R-:W-:Y:S01]  /*32b0*/  VIADD R14, R0.reuse, 0x200 ;  /* 0x00000200000e7836 */ /* 0x044fe20000000000 */
[----:B------:R-:W-:Y:S01]  /*32c0*/  LOP3.LUT R12, R0, 0x400, RZ, 0xfc, !PT ;  /* 0x00000400000c7812 */ /* 0x000fe200078efcff */
[----:B------:R-:W-:Y:S03]  /*32d0*/  STS [R68], R17 ;  /* 0x0000001144007388 */ /* 0x000fe60000000800 */
[----:B------:R-:W-:Y:S01]  /*32e0*/  ISETP.LT.U32.AND P3, PT, R14, UR6, PT ;  /* 0x000000060e007c0c */ /* 0x000fe2000bf61070 */
[----:B------:R-:W-:Y:S01]  /*32f0*/  STS [R70], R18 ;  /* 0x0000001246007388 */ /* 0x000fe20000000800 */
[----:B------:R-:W-:Y:S01]  /*3300*/  VIADD R14, R0, 0x500 ;  /* 0x00000500000e7836 */ /* 0x000fe20000000000 */
[----:B------:R-:W-:Y:S01]  /*3310*/  ISETP.LT.U32.AND P0, PT, R12, UR6, PT ;  /* 0x000000060c007c0c */ /* 0x000fe2000bf01070 */
[C---:B-1----:R-:W-:Y:S01]  /*3320*/  VIADD R16, R0.reuse, 0x300 ;  /* 0x0000030000107836 */ /* 0x042fe20000000000 */
[----:B------:R-:W-:Y:S01]  /*3330*/  STS [R72], R19 ;  /* 0x0000001348007388 */ /* 0x000fe20000000800 */
[----:B------:R-:W-:Y:S01]  /*3340*/  VIADD R12, R0, 0x600 ;  /* 0x00000600000c7836 */ /* 0x000fe20000000000 */
[----:B------:R-:W-:Y:S01]  /*3350*/  ISETP.LT.U32.AND P1, PT, R14, UR6, PT ;  /* 0x000000060e007c0c */ /* 0x000fe2000bf21070 */
[----:B------:R-:W-:Y:S01]  /*3360*/  IMAD.U32 R14, RZ, RZ, UR7 ;  /* 0x00000007ff0e7e24 */ /* 0x000fe2000f8e00ff */
[----:B------:R-:W-:Y:S01]  /*3370*/  STS [R74], R20 ;  /* 0x000000144a007388 */ /* 0x000fe20000000800 */
[----:B------:R-:W-:Y:S01]  /*3380*/  ISETP.LT.U32.AND P5, PT, R16, UR6, PT ;  /* 0x0000000610007c0c */ /* 0x000fe2000bfa1070 */
[----:B------:R-:W-:Y:S01]  /*3390*/  IMAD.U32 R16, RZ, RZ, UR7 ;  /* 0x00000007ff107e24 */ /* 0x000fe2000f8e00ff */
[----:B------:R-:W-:Y:S01]  /*33a0*/  ISETP.LT.U32.AND P6, PT, R12, UR6, PT ;  /* 0x000000060c007c0c */ /* 0x000fe2000bfc1070 */
[----:B------:R-:W-:Y:S01]  /*33b0*/  STS [R76], R21 ;  /* 0x000000154c007388 */ /* 0x000fe20000000800 */
[----:B0-----:R-:W-:Y:S01]  /*33c0*/  IMAD.WIDE.U32 R2, R0, 0x4, R2 ;  /* 0x0000000400027825 */ /* 0x001fe200078e0002 */
[----:B------:R-:W-:-:S02]  /*33d0*/  ISETP.GT.U32.AND.EX P3, PT, R14, RZ, PT, P3 ;  /* 0x000000ff0e00720c */ /* 0x000fc40003f64130 */
[----:B------:R-:W-:Y:S01]  /*33e0*/  STS [R78], R22 ;  /* 0x000000164e007388 */ /* 0x000fe20000000800 */
[----:B------:R-:W-:Y:S01]  /*33f0*/  ISETP.GT.U32.AND.EX P4, PT, R16, RZ, PT, P4 ;  /* 0x000000ff1000720c */ /* 0x000fe20003f84140 */
[----:B----4-:R-:W-:Y:S02]  /*3400*/  IMAD.WIDE.U32 R4, R0, 0x4, R4 ;  /* 0x0000000400047825 */ /* 0x010fe400078e0004 */
[----:B------:R0:W-:Y:S02]  /*3410*/  STS [R80], R23 ;  /* 0x0000001750007388 */ /* 0x0001e40000000800 */
[----:B------:R-:W-:Y:S02]  /*3420*/  IMAD.U32 R12, RZ, RZ, UR7 ;  /* 0x00000007ff0c7e24 */ /* 0x000fe4000f8e00ff */
[----:B------:R-:W-:Y:S03]  /*3430*/  STS [R47], R24 ;  /* 0x000000182f007388 */ /* 0x000fe60000000800 */
[----:B------:R-:W-:Y:S01]  /*3440*/  ISETP.GT.U32.AND.EX P5, PT, R12, RZ, PT, P5 ;  /* 0x000000ff0c00720c */ /* 0x000fe20003fa4150 */
[----:B------:R1:W-:Y:S01]  /*3450*/  STS [R84], R25 ;  /* 0x0000001954007388 */ /* 0x0003e20000000800 */
[----:B0-----:R-:W-:Y:S01]  /*3460*/  @P2 LOP3.LUT R23, R6, 0x80000000, RZ, 0x3c, !PT ;  /* 0x8000000006172812 */ /* 0x001fe200078e3cff */
[----:B------:R-:W-:-:S02]  /*3470*/  VIADD R6, R0, 0x700 ;  /* 0x0000070000067836 */ /* 0x000fc40000000000 */
[----:B------:R-:W-:Y:S04]  /*3480*/  STS [R51], R26 ;  /* 0x0000001a33007388 */ /* 0x000fe80000000800 */
[----:B------:R0:W-:Y:S01]  /*3490*/  STS [R88], R27 ;  /* 0x0000001b58007388 */ /* 0x0001e20000000800 */
[----:B-1----:R-:W-:-:S03]  /*34a0*/  @P4 LOP3.LUT R25, R7, 0x80000000, RZ, 0x3c, !PT ;  /* 0x8000000007194812 */ /* 0x002fc600078e3cff */
[----:B------:R-:W-:Y:S01]  /*34b0*/  STS [R90], R28 ;  /* 0x0000001c5a007388 */ /* 0x000fe20000000800 */
[----:B------:R-:W-:Y:S01]  /*34c0*/  BAR.SYNC.DEFER_BLOCKING 0x0 ;  /* 0x0000000000007b1d */ /* 0x000fe20000010000 */
[----:B0-----:R-:W-:Y:S01]  /*34d0*/  @P3 LOP3.LUT R27, R8, 0x80000000, RZ, 0x3c, !PT ;  /* 0x80000000081b3812 */ /* 0x001fe200078e3cff */
[----:B------:R-:W-:-:S05]  /*34e0*/  IMAD.U32 R8, RZ, RZ, UR7 ;  /* 0x00000007ff087e24 */ /* 0x000fca000f8e00ff */
[C---:B------:R-:W-:Y:S02]  /*34f0*/  ISETP.GT.U32.AND.EX P1, PT, R8.reuse, RZ, PT, P1 ;  /* 0x000000ff0800720c */ /* 0x040fe40003f24110 */
[----:B------:R-:W-:-:S13]  /*3500*/  ISETP.GT.U32.AND.EX P6, PT, R8, RZ, PT, P6 ;  /* 0x000000ff0800720c */ /* 0x000fda0003fc4160 */
[----:B---3--:R-:W-:Y:S01]  /*3510*/  @P6 LOP3.LUT R29, R29, 0x80000000, RZ, 0x3c, !PT ;  /* 0x800000001d1d6812 */ /* 0x008fe200078e3cff */
[----:B------:R-:W0:Y:S04]  /*3520*/  @P2 LDS R43, [R53] ;  /* 0x00000000352b2984 */ /* 0x000e280000000800 */
[----:B------:R-:W1:Y:S04]  /*3530*/  LDS R13, [R53+0x400] ;  /* 0x00040000350d7984 */ /* 0x000e680000000800 */
[----:B------:R-:W2:Y:S04]  /*3540*/  LDS R15, [R53+0x800] ;  /* 0x00080000350f7984 */ /* 0x000ea80000000800 */
[----:B------:R-:W3:Y:S04]  /*3550*/  LDS R17, [R53+0xc00] ;  /* 0x000c000035117984 */ /* 0x000ee80000000800 */
[----:B------:R-:W4:Y:S04]  /*3560*/  LDS R19, [R53+0x1000] ;  /* 0x0010000035137984 */ /* 0x000f280000000800 */
[----:B------:R-:W-:Y:S04]  /*3570*/  @P2 STG.E desc[UR8][R2.64], R23 ;  /* 0x0000001702002986 */ /* 0x000fe8000c101908 */
[----:B------:R-:W4:Y:S04]  /*3580*/  LDS R21, [R53+0x1400] ;  /* 0x0014000035157984 */ /* 0x000f280000000800 */
[----:B------:R-:W4:Y:S04]  /*3590*/  LDS R7, [R53+0x1800] ;  /* 0x0018000035077984 */ /* 0x000f280000000800 */
[----:B------:R-:W4:Y:S04]  /*35a0*/  LDS R23, [R53+0x1c00] ;  /* 0x001c000035177984 */ /* 0x000f280000000800 */
[----:B0-----:R0:W-:Y:S01]  /*35b0*/  @P2 STG.E desc[UR8][R4.64], R43 ;  /* 0x0000002b04002986 */ /* 0x0011e2000c101908 */
[----:B------:R-:W-:Y:S01]  /*35c0*/  ISETP.LT.U32.AND P2, PT, R6, UR6, PT ;  /* 0x0000000606007c0c */ /* 0x000fe2000bf41070 */
[----:B------:R-:W-:-:S02]  /*35d0*/  IMAD.U32 R6, RZ, RZ, UR7 ;  /* 0x00000007ff067e24 */ /* 0x000fc4000f8e00ff */
[----:B------:R2:W-:Y:S01]  /*35e0*/  @P4 STG.E desc[UR8][R2.64+0x400], R25 ;  /* 0x0004001902004986 */ /* 0x0005e2000c101908 */
[----:B------:R-:W-:Y:S02]  /*35f0*/  ISETP.GT.U32.AND.EX P2, PT, R8, RZ, PT, P2 ;  /* 0x000000ff0800720c */ /* 0x000fe40003f44120 */
[----:B------:R-:W-:Y:S01]  /*3600*/  ISETP.GT.U32.AND.EX P0, PT, R6, RZ, PT, P0 ;  /* 0x000000ff0600720c */ /* 0x000fe20003f04100 */
[----:B-1----:R-:W-:Y:S01]  /*3610*/  @P4 STG.E desc[UR8][R4.64+0x400], R13 ;  /* 0x0004000d04004986 */ /* 0x002fe2000c101908 */
[----:B------:R-:W-:Y:S02]  /*3620*/  LOP3.LUT R6, R0, 0x800, RZ, 0xfc, !PT ;  /* 0x0000080000067812 */ /* 0x000fe400078efcff */
[----:B0-----:R-:W-:Y:S01]  /*3630*/  @P5 LOP3.LUT R43, R9, 0x80000000, RZ, 0x3c, !PT ;  /* 0x80000000092b5812 */ /* 0x001fe200078e3cff */
[----:B------:R-:W-:Y:S01]  /*3640*/  @P3 STG.E desc[UR8][R2.64+0x800], R27 ;  /* 0x0008001b02003986 */ /* 0x000fe2000c101908 */
[----:B------:R-:W-:Y:S01]  /*3650*/  ISETP.LT.U32.AND P4, PT, R6, UR6, PT ;  /* 0x0000000606007c0c */ /* 0x000fe2000bf81070 */
[----:B------:R-:W-:-:S02]  /*3660*/  VIADD R6, R0, 0x900 ;  /* 0x0000090000067836 */ /* 0x000fc40000000000 */
[----:B------:R-:W0:Y:S04]  /*3670*/  LDS R9, [R53+0x2000] ;  /* 0x0020000035097984 */ /* 0x000e280000000800 */
[----:B--2---:R-:W-:Y:S01]  /*3680*/  @P0 LOP3.LUT R25, R10, 0x80000000, RZ, 0x3c, !PT ;  /* 0x800000000a190812 */ /* 0x004fe200078e3cff */
[----:B------:R-:W-:Y:S01]  /*3690*/  @P3 STG.E desc[UR8][R4.64+0x800], R15 ;  /* 0x0008000f04003986 */ /* 0x000fe2000c101908 */
[----:B------:R-:W-:Y:S01]  /*36a0*/  ISETP.LT.U32.AND P3, PT, R6, UR6, PT ;  /* 0x0000000606007c0c */ /* 0x000fe2000bf61070 */
[----:B------:R-:W-:Y:S02]  /*36b0*/  VIADD R6, R0, 0xa00 ;  /* 0x00000a0000067836 */ /* 0x000fe40000000000 */
[----:B------:R-:W-:Y:S01]  /*36c0*/  @P5 STG.E desc[UR8][R2.64+0xc00], R43 ;  /* 0x000c002b02005986 */ /* 0x000fe2000c101908 */
[----:B------:R-:W-:Y:S01]  /*36d0*/  ISETP.GT.U32.AND.EX P3, PT, R8, RZ, PT, P3 ;  /* 0x000000ff0800720c */ /* 0x000fe20003f64130 */
[----:B------:R-:W-:-:S02]  /*36e0*/  IMAD.U32 R10, RZ, RZ, UR7 ;  /* 0x00000007ff0a7e24 */ /* 0x000fc4000f8e00ff */
[----:B---3--:R1:W-:Y:S01]  /*36f0*/  @P5 STG.E desc[UR8][R4.64+0xc00], R17 ;  /* 0x000c001104005986 */ /* 0x0083e2000c101908 */
[----:B------:R-:W-:Y:S01]  /*3700*/  ISETP.LT.U32.AND P5, PT, R6, UR6, PT ;  /* 0x0000000606007c0c */ /* 0x000fe2000bfa1070 */
[----:B------:R-:W-:Y:S02]  /*3710*/  VIADD R6, R0, 0xb00 ;  /* 0x00000b0000067836 */ /* 0x000fe40000000000 */
[----:B------:R-:W2:Y:S01]  /*3720*/  LDS R13, [R53+0x2400] ;  /* 0x00240000350d7984 */ /* 0x000ea20000000800 */
[----:B------:R-:W-:-:S03]  /*3730*/  ISETP.GT.U32.AND.EX P5, PT, R8, RZ, PT, P5 ;  /* 0x000000ff0800720c */ /* 0x000fc60003fa4150 */
[----:B------:R-:W-:Y:S04]  /*3740*/  @P0 STG.E desc[UR8][R2.64+0x1000], R25 ;  /* 0x0010001902000986 */ /* 0x000fe8000c101908 */
[----:B----4-:R3:W-:Y:S01]  /*3750*/  @P0 STG.E desc[UR8][R4.64+0x1000], R19 ;  /* 0x0010001304000986 */ /* 0x0107e2000c101908 */
[----:B-1----:R-:W-:Y:S02]  /*3760*/  @P1 LOP3.LUT R17, R11, 0x80000000, RZ, 0x3c, !PT ;  /* 0x800000000b111812 */ /* 0x002fe400078e3cff */
[----:B------:R-:W-:Y:S01]  /*3770*/  ISETP.LT.U32.AND P0, PT, R6, UR6, PT ;  /* 0x0000000606007c0c */ /* 0x000fe2000bf01070 */
[----:B------:R-:W1:Y:S01]  /*3780*/  LDS R11, [R53+0x2800] ;  /* 0x00280000350b7984 */ /* 0x000e620000000800 */
[----:B------:R-:W-:Y:S01]  /*3790*/  IMAD.U32 R6, RZ, RZ, UR7 ;  /* 0x00000007ff067e24 */ /* 0x000fe2000f8e00ff */
[----:B------:R-:W-:-:S02]  /*37a0*/  @P5 LOP3.LUT R33, R33, 0x80000000, RZ, 0x3c, !PT ;  /* 0x8000000021215812 */ /* 0x000fc400078e3cff */
[----:B------:R-:W4:Y:S01]  /*37b0*/  LDS R15, [R53+0x2c00] ;  /* 0x002c0000350f7984 */ /* 0x000f220000000800 */
[----:B------:R-:W-:Y:S02]  /*37c0*/  ISETP.GT.U32.AND.EX P0, PT, R8, RZ, PT, P0 ;  /* 0x000000ff0800720c */ /* 0x000fe40003f04100 */
[----:B------:R-:W-:Y:S01]  /*37d0*/  ISETP.GT.U32.AND.EX P4, PT, R6, RZ, PT, P4 ;  /* 0x000000ff0600720c */ /* 0x000fe20003f84140 */
[----:B------:R-:W-:Y:S01]  /*37e0*/  @P1 STG.E desc[UR8][R2.64+0x1400], R17 ;  /* 0x0014001102001986 */ /* 0x000fe2000c101908 */
[----:B------:R-:W-:Y:S02]  /*37f0*/  LOP3.LUT R6, R0, 0xc00, RZ, 0xfc, !PT ;  /* 0x00000c0000067812 */ /* 0x000fe400078efcff */
[----:B---3--:R-:W-:Y:S01]  /*3800*/  @P2 LOP3.LUT R19, R30, 0x80000000, RZ, 0x3c, !PT ;  /* 0x800000001e132812 */ /* 0x008fe200078e3cff */
[----:B------:R-:W-:Y:S01]  /*3810*/  @P1 STG.E desc[UR8][R4.64+0x1400], R21 ;  /* 0x0014001504001986 */ /* 0x000fe2000c101908 */
[----:B------:R-:W-:Y:S01]  /*3820*/  ISETP.LT.U32.AND P1, PT, R6, UR6, PT ;  /* 0x0000000606007c0c */ /* 0x000fe2000bf21070 */
[----:B------:R-:W-:Y:S01]  /*3830*/  VIADD R6, R0, 0xd00 ;  /* 0x00000d0000067836 */ /* 0x000fe20000000000 */
[----:B------:R-:W-:Y:S01]  /*3840*/  @P3 LOP3.LUT R25, R32, 0x80000000, RZ, 0x3c, !PT ;  /* 0x8000000020193812 */ /* 0x000fe200078e3cff */
[----:B------:R-:W-:Y:S01]  /*3850*/  @P6 STG.E desc[UR8][R2.64+0x1800], R29 ;  /* 0x0018001d02006986 */ /* 0x000fe2000c101908 */
[----:B------:R-:W-:-:S03]  /*3860*/  ISETP.GT.U32.AND.EX P1, PT, R8, RZ, PT, P1 ;  /* 0x000000ff0800720c */ /* 0x000fc60003f24110 */
[----:B------:R-:W-:Y:S01]  /*3870*/  @P6 STG.E desc[UR8][R4.64+0x1800], R7 ;  /* 0x0018000704006986 */ /* 0x000fe2000c101908 */
[----:B------:R-:W-:Y:S01]  /*3880*/  ISETP.LT.U32.AND P6, PT, R6, UR6, PT ;  /* 0x0000000606007c0c */ /* 0x000fe2000bfc1070 */
[----:B------:R-:W-:Y:S01]  /*3890*/  VIADD R6, R0, 0xe00 ;  /* 0x00000e0000067836 */ /* 0x000fe20000000000 */
[----:B------:R-:W-:Y:S01]  /*38a0*/  @P4 LOP3.LUT R31, R31, 0x80000000, RZ, 0x3c, !PT ;  /* 0x800000001f1f4812 */ /* 0x000fe200078e3cff */
[----:B------:R-:W3:Y:S01]  /*38b0*/  LDS R7, [R53+0x3000] ;  /* 0x0030000035077984 */ /* 0x000ee20000000800 */
[----:B------:R-:W-:-:S03]  /*38c0*/  ISETP.GT.U32.AND.EX P6, PT, R10, RZ, PT, P6 ;  /* 0x000000ff0a00720c */ /* 0x000fc60003fc4160 */
[----:B------:R-:W-:Y:S02]  /*38d0*/  @P2 STG.E desc[UR8][R2.64+0x1c00], R19 ;  /* 0x001c001302002986 */ /* 0x000fe4000c101908 */
[----:B------:R-:W-:Y:S02]  /*38e0*/  @P1 LOP3.LUT R35, R35, 0x80000000, RZ, 0x3c, !PT ;  /* 0x8000000023231812 */ /* 0x000fe400078e3cff */
[----:B------:R-:W3:Y:S04]  /*38f0*/  LDS R17, [R53+0x3400] ;  /* 0x0034000035117984 */ /* 0x000ee80000000800 */
[----:B------:R-:W-:Y:S01]  /*3900*/  @P2 STG.E desc[UR8][R4.64+0x1c00], R23 ;  /* 0x001c001704002986 */ /* 0x000fe2000c101908 */
[----:B------:R-:W-:Y:S01]  /*3910*/  ISETP.LT.U32.AND P2, PT, R6, UR6, PT ;  /* 0x0000000606007c0c */ /* 0x000fe2000bf41070 */
[----:B------:R-:W-:-:S02]  /*3920*/  VIADD R6, R0, 0xf00 ;  /* 0x00000f0000067836 */ /* 0x000fc40000000000 */
[----:B------:R-:W-:Y:S01]  /*3930*/  @P4 STG.E desc[UR8][R2.64+0x2000], R31 ;  /* 0x0020001f02004986 */ /* 0x000fe2000c101908 */
[----:B------:R-:W-:-:S03]  /*3940*/  ISETP.GT.U32.AND.EX P2, PT, R12, RZ, PT, P2 ;  /* 0x000000ff0c00720c */ /* 0x000fc60003f44120 */
[----:B------:R-:W3:Y:S04]  /*3950*/  LDS R19, [R53+0x3800] ;  /* 0x0038000035137984 */ /* 0x000ee80000000800 */
[----:B0-----:R-:W-:Y:S01]  /*3960*/  @P4 STG.E desc[UR8][R4.64+0x2000], R9 ;  /* 0x0020000904004986 */ /* 0x001fe2000c101908 */
[----:B------:R-:W-:Y:S02]  /*3970*/  ISETP.LT.U32.AND P4, PT, R6, UR6, PT ;  /* 0x0000000606007c0c */ /* 0x000fe4000bf81070 */
[----:B------:R-:W-:Y:S01]  /*3980*/  LOP3.LUT R6, R0, 0x1000, RZ, 0xfc, !PT ;  /* 0x0000100000067812 */ /* 0x000fe200078efcff */
[----:B------:R-:W0:Y:S02]  /*3990*/  LDS R9, [R53+0x3c00] ;  /* 0x003c000035097984 */ /* 0x000e240000000800 */
[----:B------:R-:W-:-:S02]  /*39a0*/  @P2 LOP3.LUT R37, R37, 0x80000000, RZ, 0x3c, !PT ;  /* 0x8000000025252812 */ /* 0x000fc400078e3cff */
[----:B------:R-:W0:Y:S04]  /*39b0*/  LDS R21, [R53+0x4000] ;  /* 0x0040000035157984 */ /* 0x000e280000000800 */
[----:B------:R-:W0:Y:S04]  /*39c0*/  LDS R23, [R53+0x4400] ;  /* 0x0044000035177984 */ /* 0x000e280000000800 */
[----:B------:R-:W-:Y:S04]  /*39d0*/  @P3 STG.E desc[UR8][R2.64+0x2400], R25 ;  /* 0x0024001902003986 */ /* 0x000fe8000c101908 */
[----:B--2---:R2:W-:Y:S01]  /*39e0*/  @P3 STG.E desc[UR8][R4.64+0x2400], R13 ;  /* 0x0024000d04003986 */ /* 0x0045e2000c101908 */
[----:B------:R-:W-:Y:S01]  /*39f0*/  ISETP.LT.U32.AND P3, PT, R6, UR6, PT ;  /* 0x0000000606007c0c */ /* 0x000fe2000bf61070 */
[----:B------:R-:W-:-:S02]  /*3a00*/  VIADD R6, R0, 0x1100 ;  /* 0x0000110000067836 */ /* 0x000fc40000000000 */
[----:B------:R-:W-:Y:S01]  /*3a10*/  @P5 STG.E desc[UR8][R2.64+0x2800], R33 ;  /* 0x0028002102005986 */ /* 0x000fe2000c101908 */
[----:B------:R-:W-:Y:S01]  /*3a20*/  VIADD R0, R0, 0x1200 ;  /* 0x0000120000007836 */ /* 0x000fe20000000000 */
[----:B------:R-:W-:Y:S02]  /*3a30*/  ISETP.GT.U32.AND.EX P3, PT, R8, RZ, PT, P3 ;  /* 0x000000ff0800720c */ /* 0x000fe40003f64130 */
[----:B-1----:R1:W-:Y:S01]  /*3a40*/  @P5 STG.E desc[UR8][R4.64+0x2800], R11 ;  /* 0x0028000b04005986 */ /* 0x0023e2000c101908 */
[----:B------:R-:W-:Y:S01]  /*3a50*/  ISETP.LT.U32.AND P5, PT, R6, UR6, PT ;  /* 0x0000000606007c0c */ /* 0x000fe2000bfa1070 */
[----:B------:R-:W-:Y:S01]  /*3a60*/  IMAD.U32 R6, RZ, RZ, UR7 ;  /* 0x00000007ff067e24 */ /* 0x000fe2000f8e00ff */
[----:B--2---:R-:W-:-:S04]  /*3a70*/  @P0 LOP3.LUT R13, R34, 0x80000000, RZ, 0x3c, !PT ;  /* 0x80000000220d0812 */ /* 0x004fc800078e3cff */
[----:B------:R-:W-:Y:S01]  /*3a80*/  ISETP.GT.U32.AND.EX P4, PT, R6, RZ, PT, P4 ;  /* 0x000000ff0600720c */ /* 0x000fe20003f84140 */
[----:B------:R2:W-:Y:S03]  /*3a90*/  @P0 STG.E desc[UR8][R2.64+0x2c00], R13 ;  /* 0x002c000d02000986 */ /* 0x0005e6000c101908 */
[----:B------:R-:W-:Y:S01]  /*3aa0*/  @P3 LOP3.LUT R39, R39, 0x80000000, RZ, 0x3c, !PT ;  /* 0x8000000027273812 */ /* 0x000fe200078e3cff */
[----:B----4-:R4:W-:Y:S01]  /*3ab0*/  @P0 STG.E desc[UR8][R4.64+0x2c00], R15 ;  /* 0x002c000f04000986 */ /* 0x0109e2000c101908 */
[----:B------:R-:W-:Y:S01]  /*3ac0*/  ISETP.LT.U32.AND P0, PT, R0, UR6, PT ;  /* 0x0000000600007c0c */ /* 0x000fe2000bf01070 */
[----:B------:R-:W-:Y:S01]  /*3ad0*/  IMAD.U32 R0, RZ, RZ, UR7 ;  /* 0x00000007ff007e24 */ /* 0x000fe2000f8e00ff */
[----:B-1----:R-:W-:Y:S01]  /*3ae0*/  @P6 LOP3.LUT R11, R36, 0x80000000, RZ, 0x3c, !PT ;  /* 0x80000000240b6812 */ /* 0x002fe200078e3cff */
[----:B------:R1:W-:Y:S01]  /*3af0*/  @P1 STG.E desc[UR8][R2.64+0x3000], R35 ;  /* 0x0030002302001986 */ /* 0x0003e2000c101908 */
[----:B------:R-:W-:-:S02]  /*3b00*/  ISETP.GT.U32.AND.EX P0, PT, R6, RZ, PT, P0 ;  /* 0x000000ff0600720c */ /* 0x000fc40003f04100 */
[----:B------:R-:W-:Y:S01]  /*3b10*/  ISETP.GT.U32.AND.EX P5, PT, R0, RZ, PT, P5 ;  /* 0x000000ff0000720c */ /* 0x000fe20003fa4150 */
[----:B---3--:R1:W-:Y:S01]  /*3b20*/  @P1 STG.E desc[UR8][R4.64+0x3000], R7 ;  /* 0x0030000704001986 */ /* 0x0083e2000c101908 */
[----:B--2---:R-:W-:-:S03]  /*3b30*/  @P4 LOP3.LUT R13, R38, 0x80000000, RZ, 0x3c, !PT ;  /* 0x80000000260d4812 */ /* 0x004fc600078e3cff */
[----:B------:R1:W-:Y:S04]  /*3b40*/  @P6 STG.E desc[UR8][R2.64+0x3400], R11 ;  /* 0x0034000b02006986 */ /* 0x0003e8000c101908 */
[----:B------:R1:W-:Y:S04]  /*3b50*/  @P6 STG.E desc[UR8][R4.64+0x3400], R17 ;  /* 0x0034001104006986 */ /* 0x0003e8000c101908 */
[----:B------:R1:W-:Y:S01]  /*3b60*/  @P2 STG.E desc[UR8][R2.64+0x3800], R37 ;  /* 0x0038002502002986 */ /* 0x0003e2000c101908 */
[----:B----4-:R-:W-:-:S03]  /*3b70*/  @P5 LOP3.LUT R15, R40, 0x80000000, RZ, 0x3c, !PT ;  /* 0x80000000280f5812 */ /* 0x010fc600078e3cff */
[----:B------:R1:W-:Y:S04]  /*3b80*/  @P2 STG.E desc[UR8][R4.64+0x3800], R19 ;  /* 0x0038001304002986 */ /* 0x0003e8000c101908 */
[----:B------:R1:W-:Y:S04]  /*3b90*/  @P4 STG.E desc[UR8][R2.64+0x3c00], R13 ;  /* 0x003c000d02004986 */ /* 0x0003e8000c101908 */
[----:B0-----:R1:W-:Y:S04]  /*3ba0*/  @P4 STG.E desc[UR8][R4.64+0x3c00], R9 ;  /* 0x003c000904004986 */ /* 0x0013e8000c101908 */
[----:B------:R1:W-:Y:S04]  /*3bb0*/  @P3 STG.E desc[UR8][R2.64+0x4000], R39 ;  /* 0x0040002702003986 */ /* 0x0003e8000c101908 */
[----:B------:R1:W-:Y:S04]  /*3bc0*/  @P3 STG.E desc[UR8][R4.64+0x4000], R21 ;  /* 0x0040001504003986 */ /* 0x0003e8000c101908 */
[----:B------:R1:W-:Y:S04]  /*3bd0*/  @P5 STG.E desc[UR8][R2.64+0x4400], R15 ;  /* 0x0044000f02005986 */ /* 0x0003e8000c101908 */
[----:B------:R1:W-:Y:S01]  /*3be0*/  @P5 STG.E desc[UR8][R4.64+0x4400], R23 ;  /* 0x0044001704005986 */ /* 0x0003e2000c101908 */
[----:B------:R-:W-:Y:S05]  /*3bf0*/  @!P0 EXIT ;  /* 0x000000000000894d */ /* 0x000fea0003800000 */
[----:B------:R-:W0:Y:S01]  /*3c00*/  LDS R53, [R53+0x4800] ;  /* 0x0048000035357984 */ /* 0x000e220000000800 */
[----:B------:R-:W-:-:S05]  /*3c10*/  LOP3.LUT R41, R41, 0x80000000, RZ, 0x3c, !PT ;  /* 0x8000000029297812 */ /* 0x000fca00078e3cff */
[----:B------:R-:W-:Y:S04]  /*3c20*/  STG.E desc[UR8][R2.64+0x4800], R41 ;  /* 0x0048002902007986 */ /* 0x000fe8000c101908 */
[----:B0-----:R-:W-:Y:S01]  /*3c30*/  STG.E desc[UR8][R4.64+0x4800], R53 ;  /* 0x0048003504007986 */ /* 0x001fe2000c101908 */
[----:B------:R-:W-:Y:S05]  /*3c40*/  EXIT ;  /* 0x000000000000794d */ /* 0x000fea0003800000 */
.L_x_223:
        /* <DEDUP_REMOVED lines=11> */
.L_x_294:


//--------------------- .text._ZN3cub18CUB_300001_SM_10006detail11EmptyKernelIvEEvv --------------------------
	.section	.text._ZN3cub18CUB_300001_SM_10006detail11EmptyKernelIvEEvv,"ax",@progbits
	.align	128
        .global         _ZN3cub18CUB_300001_SM_10006detail11EmptyKernelIvEEvv
        .type           _ZN3cub18CUB_300001_SM_10006detail11EmptyKernelIvEEvv,@function
        .size           _ZN3cub18CUB_300001_SM_10006detail11EmptyKernelIvEEvv,(.L_x_295 - _ZN3cub18CUB_300001_SM_10006detail11EmptyKernelIvEEvv)
        .other          _ZN3cub18CUB_300001_SM_10006detail11EmptyKernelIvEEvv,@"STO_CUDA_ENTRY STV_DEFAULT"
_ZN3cub18CUB_300001_SM_10006detail11EmptyKernelIvEEvv:
.text._ZN3cub18CUB_300001_SM_10006detail11EmptyKernelIvEEvv:
[----:B------:R-:W-:Y:S01]  /*0000*/  LDC R1, c[0x0][0x37c] ;  /* 0x0000df00ff017b82 */ /* 0x000fe20000000800 */
[----:B------:R-:W-:Y:S05]  /*0010*/  EXIT ;  /* 0x000000000000794d */ /* 0x000fea0003800000 */
.L_x_224:
        /* <DEDUP_REMOVED lines=14> */
.L_x_295:


//--------------------- .text._Z11resetResultPti  --------------------------
	.section	.text._Z11resetResultPti,"ax",@progbits
	.align	128
        .global         _Z11resetResultPti
        .type           _Z11resetResultPti,@function
        .size           _Z11resetResultPti,(.L_x_296 - _Z11resetResultPti)
        .other          _Z11resetResultPti,@"STO_CUDA_ENTRY STV_DEFAULT"
_Z11resetResultPti:
.text._Z11resetResultPti:
[----:B------:R-:W-:Y:S01]  /*0000*/  LDC R1, c[0x0][0x37c] ;  /* 0x0000df00ff017b82 */ /* 0x000fe20000000800 */
[----:B------:R-:W0:Y:S07]  /*0010*/  S2R R0, SR_TID.X ;  /* 0x0000000000007919 */ /* 0x000e2e0000002100 */
[----:B------:R-:W0:Y:S01]  /*0020*/  S2UR UR4, SR_CTAID.X ;  /* 0x00000000000479c3 */ /* 0x000e220000002500 */
[----:B------:R-:W1:Y:S07]  /*0030*/  LDCU UR5, c[0x0][0x388] ;  /* 0x00007100ff0577ac */ /* 0x000e6e0008000800 */
[----:B------:R-:W0:Y:S02]  /*0040*/  LDC R5, c[0x0][0x360] ;  /* 0x0000d800ff057b82 */ /* 0x000e240000000800 */
[----:B0-----:R-:W-:-:S05]  /*0050*/  IMAD R5, R5, UR4, R0 ;  /* 0x0000000405057c24 */ /* 0x001fca000f8e0200 */
[----:B-1----:R-:W-:-:S13]  /*0060*/  ISETP.GE.AND P0, PT, R5, UR5, PT ;  /* 0x0000000505007c0c */ /* 0x002fda000bf06270 */
[----:B------:R-:W-:Y:S05]  /*0070*/  @P0 EXIT ;  /* 0x000000000000094d */ /* 0x000fea0003800000 */
[----:B------:R-:W0:Y:S01]  /*0080*/  LDC.64 R2, c[0x0][0x380] ;  /* 0x0000e000ff027b82 */ /* 0x000e220000000a00 */
[----:B------:R-:W1:Y:S01]  /*0090*/  LDCU.64 UR4, c[0x0][0x358] ;  /* 0x00006b00ff0477ac */ /* 0x000e620008000a00 */
[----:B0-----:R-:W-:-:S05]  /*00a0*/  IMAD.WIDE R2, R5, 0x2, R2 ;  /* 0x0000000205027825 */ /* 0x001fca00078e0202 */
[----:B-1----:R-:W-:Y:S01]  /*00b0*/  STG.E.U16 desc[UR4][R2.64], RZ ;  /* 0x000000ff02007986 */ /* 0x002fe2000c101504 */
[----:B------:R-:W-:Y:S05]  /*00c0*/  EXIT ;  /* 0x000000000000794d */ /* 0x000fea0003800000 */
.L_x_225:
        /* <DEDUP_REMOVED lines=11> */
.L_x_296:


//--------------------- .text._Z14insertToResultPtS_Pii --------------------------
	.section	.text._Z14insertToResultPtS_Pii,"ax",@progbits
	.align	128
        .global         _Z14insertToResultPtS_Pii
        .type           _Z14insertToResultPtS_Pii,@function
        .size           _Z14insertToResultPtS_Pii,(.L_x_297 - _Z14insertToResultPtS_Pii)
        .other          _Z14insertToResultPtS_Pii,@"STO_CUDA_ENTRY STV_DEFAULT"
_Z14insertToResultPtS_Pii:
.text._Z14insertToResultPtS_Pii:
[----:B------:R-:W-:Y:S01]  /*0000*/  LDC R1, c[0x0][0x37c] ;  /* 0x0000df00ff017b82 */ /* 0x000fe20000000800 */
[----:B------:R-:W0:Y:S01]  /*0010*/  S2R R0, SR_TID.X ;  /* 0x0000000000007919 */ /* 0x000e220000002100 */
[----:B------:R-:W1:Y:S01]  /*0020*/  LDCU.64 UR4, c[0x0][0x358] ;  /* 0x00006b00ff0477ac */ /* 0x000e620008000a00 */
[----:B0-----:R-:W-:-:S13]  /*0030*/  ISETP.NE.AND P0, PT, R0, 0x1, PT ;  /* 0x000000010000780c */ /* 0x001fda0003f05270 */
[----:B-1----:R-:W-:Y:S05]  /*0040*/  @!P0 BRA `(.L_x_226) ;  /* 0x0000000000508947 */ /* 0x002fea0003800000 */
[----:B------:R-:W-:-:S13]  /*0050*/  ISETP.NE.AND P0, PT, R0, RZ, PT ;  /* 0x000000ff0000720c */ /* 0x000fda0003f05270 */
[----:B------:R-:W-:Y:S05]  /*0060*/  @P0 EXIT ;  /* 0x000000000000094d */ /* 0x000fea0003800000 */
[----:B------:R-:W0:Y:S01]  /*0070*/  LDC.64 R2, c[0x0][0x390] ;  /* 0x0000e400ff027b82 */ /* 0x000e220000000a00 */
[----:B------:R-:W1:Y:S01]  /*0080*/  LDCU UR6, c[0x0][0x398] ;  /* 0x00007300ff0677ac */ /* 0x000e620008000800 */
[----:B------:R-:W2:Y:S01]  /*0090*/  LDCU.128 UR8, c[0x0][0x380] ;  /* 0x00007000ff0877ac */ /* 0x000ea20008000c00 */
[----:B0-----:R-:W1:Y:S04]  /*00a0*/  LDG.E R0, desc[UR4][R2.64] ;  /* 0x0000000402007981 */ /* 0x001e68000c1e1900 */
[----:B------:R-:W3:Y:S01]  /*00b0*/  LDG.E R5, desc[UR4][R2.64+0x4] ;  /* 0x0000040402057981 */ /* 0x000ee2000c1e1900 */
[----:B-1----:R-:W-:Y:S01]  /*00c0*/  IMAD R0, R0, UR6, RZ ;  /* 0x0000000600007c24 */ /* 0x002fe2000f8e02ff */
[----:B---3--:R-:W-:-:S04]  /*00d0*/  SHF.R.S32.HI R7, RZ, 0x1f, R5 ;  /* 0x0000001fff077819 */ /* 0x008fc80000011405 */
[----:B------:R-:W-:-:S04]  /*00e0*/  IADD3 R5, P0, PT, R0, R5, RZ ;  /* 0x0000000500057210 */ /* 0x000fc80007f1e0ff */
[----:B------:R-:W-:Y:S01]  /*00f0*/  LEA.HI.X.SX32 R6, R0, R7, 0x1, P0 ;  /* 0x0000000700067211 */ /* 0x000fe200000f0eff */
[----:B------:R-:W-:-:S03]  /*0100*/  IMAD.SHL.U32 R0, R5, 0x2, RZ ;  /* 0x0000000205007824 */ /* 0x000fc600078e00ff */
[----:B------:R-:W-:Y:S02]  /*0110*/  SHF.L.U64.HI R6, R5, 0x1, R6 ;  /* 0x0000000105067819 */ /* 0x000fe40000010206 */
[----:B--2---:R-:W-:-:S04]  /*0120*/  IADD3 R4, P0, PT, R0, UR8, RZ ;  /* 0x0000000800047c10 */ /* 0x004fc8000ff1e0ff */
[----:B------:R-:W-:-:S06]  /*0130*/  IADD3.X R5, PT, PT, R6, UR9, RZ, P0, !PT ;  /* 0x0000000906057c10 */ /* 0x000fcc00087fe4ff */
[----:B------:R-:W2:Y:S01]  /*0140*/  LDG.E.U16 R5, desc[UR4][R4.64] ;  /* 0x0000000404057981 */ /* 0x000ea2000c1e1500 */
[----:B------:R-:W-:-:S04]  /*0150*/  IADD3 R2, P0, PT, R0, UR10, RZ ;  /* 0x0000000a00027c10 */ /* 0x000fc8000ff1e0ff */
[----:B------:R-:W-:-:S05]  /*0160*/  IADD3.X R3, PT, PT, R6, UR11, RZ, P0, !PT ;  /* 0x0000000b06037c10 */ /* 0x000fca00087fe4ff */
[----:B--2---:R-:W-:Y:S01]  /*0170*/  STG.E.U16 desc[UR4][R2.64], R5 ;  /* 0x0000000502007986 */ /* 0x004fe2000c101504 */
[----:B------:R-:W-:Y:S05]  /*0180*/  EXIT ;  /* 0x000000000000794d */ /* 0x000fea0003800000 */
.L_x_226:
[----:B------:R-:W0:Y:S01]  /*0190*/  LDC.64 R4, c[0x0][0x390] ;  /* 0x0000e400ff047b82 */ /* 0x000e220000000a00 */
[----:B------:R-:W1:Y:S07]  /*01a0*/  LDCU UR6, c[0x0][0x398] ;  /* 0x00007300ff0677ac */ /* 0x000e6e0008000800 */
[----:B------:R-:W2:Y:S01]  /*01b0*/  LDC.64 R8, c[0x0][0x380] ;  /* 0x0000e000ff087b82 */ /* 0x000ea20000000a00 */
[----:B0-----:R-:W1:Y:S04]  /*01c0*/  LDG.E R0, desc[UR4][R4.64] ;  /* 0x0000000404007981 */ /* 0x001e68000c1e1900 */
[----:B------:R-:W3:Y:S01]  /*01d0*/  LDG.E R7, desc[UR4][R4.64+0x4] ;  /* 0x0000040404077981 */ /* 0x000ee2000c1e1900 */
[----:B-1----:R-:W-:Y:S01]  /*01e0*/  IMAD R2, R0, UR6, RZ ;  /* 0x0000000600027c24 */ /* 0x002fe2000f8e02ff */
[----:B---3--:R-:W-:-:S04]  /*01f0*/  SHF.R.S32.HI R3, RZ, 0x1f, R7 ;  /* 0x0000001fff037819 */ /* 0x008fc80000011407 */
[----:B------:R-:W-:-:S04]  /*0200*/  IADD3 R6, P0, PT, R2, R7, RZ ;  /* 0x0000000702067210 */ /* 0x000fc80007f1e0ff */
[----:B------:R-:W-:Y:S02]  /*0210*/  LEA.HI.X.SX32 R3, R2, R3, 0x1, P0 ;  /* 0x0000000302037211 */ /* 0x000fe400000f0eff */
[----:B--2---:R-:W-:-:S04]  /*0220*/  LEA R2, P0, R6, R8, 0x1 ;  /* 0x0000000806027211 */ /* 0x004fc800078008ff */
[----:B------:R-:W-:Y:S02]  /*0230*/  LEA.HI.X R3, R6, R9, R3, 0x1, P0 ;  /* 0x0000000906037211 */ /* 0x000fe400000f0c03 */
[----:B------:R-:W0:Y:S04]  /*0240*/  LDC.64 R8, c[0x0][0x388] ;  /* 0x0000e200ff087b82 */ /* 0x000e280000000a00 */
[----:B------:R-:W2:Y:S01]  /*0250*/  LDG.E.U16 R3, desc[UR4][R2.64] ;  /* 0x0000000402037981 */ /* 0x000ea2000c1e1500 */
[----:B------:R-:W-:Y:S01]  /*0260*/  IMAD R7, R7, UR6, RZ ;  /* 0x0000000607077c24 */ /* 0x000fe2000f8e02ff */
[----:B------:R-:W-:-:S04]  /*0270*/  SHF.R.S32.HI R4, RZ, 0x1f, R0 ;  /* 0x0000001fff047819 */ /* 0x000fc80000011400 */
[----:B------:R-:W-:-:S04]  /*0280*/  IADD3 R0, P0, PT, R0, R7, RZ ;  /* 0x0000000700007210 */ /* 0x000fc80007f1e0ff */
[----:B------:R-:W-:Y:S02]  /*0290*/  LEA.HI.X.SX32 R7, R7, R4, 0x1, P0 ;  /* 0x0000000407077211 */ /* 0x000fe400000f0eff */
[----:B0-----:R-:W-:-:S04]  /*02a0*/  LEA R4, P0, R0, R8, 0x1 ;  /* 0x0000000800047211 */ /* 0x001fc800078008ff */
[----:B------:R-:W-:-:S05]  /*02b0*/  LEA.HI.X R5, R0, R9, R7, 0x1, P0 ;  /* 0x0000000900057211 */ /* 0x000fca00000f0c07 */
[----:B--2---:R-:W-:Y:S01]  /*02c0*/  STG.E.U16 desc[UR4][R4.64], R3 ;  /* 0x0000000304007986 */ /* 0x004fe2000c101504 */
[----:B------:R-:W-:Y:S05]  /*02d0*/  EXIT ;  /* 0x000000000000794d */ /* 0x000fea0003800000 */
.L_x_227:
        /* <DEDUP_REMOVED lines=10> */
.L_x_297:


//--------------------- .text._Z6printAPii        --------------------------
	.section	.text._Z6printAPii,"ax",@progbits
	.align	128
        .global         _Z6printAPii
        .type           _Z6printAPii,@function
        .size           _Z6printAPii,(.L_x_298 - _Z6printAPii)
        .other          _Z6printAPii,@"STO_CUDA_ENTRY STV_DEFAULT"
_Z6printAPii:
.text._Z6printAPii:
[----:B------:R-:W0:Y:S01]  /*0000*/  LDC R1, c[0x0][0x37c] ;  /* 0x0000df00ff017b82 */ /* 0x000e220000000800 */
[----:B------:R-:W1:Y:S01]  /*0010*/  LDCU UR4, c[0x0][0x388] ;  /* 0x00007100ff0477ac */ /* 0x000e620008000800 */
[----:B0-----:R-:W-:Y:S01]  /*0020*/  VIADD R1, R1, 0xfffffff8 ;  /* 0xfffffff801017836 */ /* 0x001fe20000000000 */
[----:B------:R-:W0:Y:S01]  /*0030*/  LDCU UR5, c[0x0][0x2f8] ;  /* 0x00005f00ff0577ac */ /* 0x000e220008000800 */
[----:B------:R-:W2:Y:S01]  /*0040*/  LDCU UR6, c[0x0][0x2fc] ;  /* 0x00005f80ff0677ac */ /* 0x000ea20008000800 */
[----:B-1----:R-:W-:Y:S02]  /*0050*/  UISETP.GE.AND UP0, UPT, UR4, 0x1, UPT ;  /* 0x000000010400788c */ /* 0x002fe4000bf06270 */
[----:B0-----:R-:W-:-:S05]  /*0060*/  IADD3 R18, P0, PT, R1, UR5, RZ ;  /* 0x0000000501127c10 */ /* 0x001fca000ff1e0ff */
[----:B--2---:R-:W-:Y:S02]  /*0070*/  IMAD.X R2, RZ, RZ, UR6, P0 ;  /* 0x00000006ff027e24 */ /* 0x004fe400080e06ff */
[----:B------:R-:W-:Y:S06]  /*0080*/  BRA.U !UP0, `(.L_x_228) ;  /* 0x00000015087c7547 */ /* 0x000fec000b800000 */
[----:B------:R-:W-:Y:S01]  /*0090*/  UISETP.GE.U32.AND UP0, UPT, UR4, 0x10, UPT ;  /* 0x000000100400788c */ /* 0x000fe2000bf06070 */
[----:B------:R-:W-:Y:S01]  /*00a0*/  HFMA2 R19, -RZ, RZ, 0, 0 ;  /* 0x00000000ff137431 */ /* 0x000fe200000001ff */
[----:B------:R-:W0:Y:S01]  /*00b0*/  LDCU.64 UR36, c[0x0][0x358] ;  /* 0x00006b00ff2477ac */ /* 0x000e220008000a00 */
[----:B------:R-:W-:-:S06]  /*00c0*/  ULOP3.LUT UR38, UR4, 0xf, URZ, 0xc0, !UPT ;  /* 0x0000000f04267892 */ /* 0x000fcc000f8ec0ff */
[----:B------:R-:W-:Y:S06]  /*00d0*/  BRA.U !UP0, `(.L_x_229) ;  /* 0x0000000908cc7547 */ /* 0x000fec000b800000 */
[----:B------:R-:W1:Y:S01]  /*00e0*/  LDCU.64 UR6, c[0x0][0x380] ;  /* 0x00007000ff0677ac */ /* 0x000e620008000a00 */
[----:B------:R-:W-:Y:S01]  /*00f0*/  BSSY.RECONVERGENT B6, `(.L_x_229) ;  /* 0x00000b1000067945 */ /* 0x000fe20003800200 */
[----:B------:R-:W-:-:S04]  /*0100*/  ULOP3.LUT UR4, UR4, 0x7ffffff0, URZ, 0xc0, !UPT ;  /* 0x7ffffff004047892 */ /* 0x000fc8000f8ec0ff */
[----:B------:R-:W-:Y:S02]  /*0110*/  UIADD3 UR8, UPT, UPT, -UR4, URZ, URZ ;  /* 0x000000ff04087290 */ /* 0x000fe4000fffe1ff */
[----:B------:R-:W-:-:S04]  /*0120*/  IMAD.U32 R19, RZ, RZ, UR4 ;  /* 0x00000004ff137e24 */ /* 0x000fc8000f8e00ff */
[----:B------:R-:W-:Y:S01]  /*0130*/  IMAD.U32 R23, RZ, RZ, UR8 ;  /* 0x00000008ff177e24 */ /* 0x000fe2000f8e00ff */
[----:B-1----:R-:W-:-:S04]  /*0140*/  UIADD3 UR5, UP0, UPT, UR6, 0x20, URZ ;  /* 0x0000002006057890 */ /* 0x002fc8000ff1e0ff */
[----:B------:R-:W-:Y:S02]  /*0150*/  UIADD3.X UR6, UPT, UPT, URZ, UR7, URZ, UP0, !UPT ;  /* 0x00000007ff067290 */ /* 0x000fe400087fe4ff */
[----:B------:R-:W-:-:S04]  /*0160*/  MOV R16, UR5 ;  /* 0x0000000500107c02 */ /* 0x000fc80008000f00 */
[----:B------:R-:W-:-:S07]  /*0170*/  IMAD.U32 R17, RZ, RZ, UR6 ;  /* 0x00000006ff117e24 */ /* 0x000fce000f8e00ff */
.L_x_246:
[----:B0-----:R-:W2:Y:S01]  /*0180*/  LDG.E R0, desc[UR36][R16.64+-0x20] ;  /* 0xffffe02410007981 */ /* 0x001ea2000c1e1900 */
[----:B------:R-:W-:Y:S01]  /*0190*/  MOV R22, 0x188 ;  /* 0x0000018800167802 */ /* 0x000fe20000000f00 */
[----:B------:R-:W0:Y:S01]  /*01a0*/  LDCU.64 UR4, c[0x4][0x178] ;  /* 0x01002f00ff0477ac */ /* 0x000e220008000a00 */
[----:B------:R-:W-:Y:S01]  /*01b0*/  VIADD R23, R23, 0x10 ;  /* 0x0000001017177836 */ /* 0x000fe20000000000 */
[----:B------:R-:W-:Y:S01]  /*01c0*/  MOV R7, R2 ;  /* 0x0000000200077202 */ /* 0x000fe20000000f00 */
[----:B------:R1:W3:Y:S01]  /*01d0*/  LDC.64 R8, c[0x4][R22] ;  /* 0x0100000016087b82 */ /* 0x0002e20000000a00 */
[----:B------:R-:W-:Y:S02]  /*01e0*/  IMAD.MOV.U32 R6, RZ, RZ, R18 ;  /* 0x000000ffff067224 */ /* 0x000fe400078e0012 */
[----:B------:R-:W-:-:S04]  /*01f0*/  ISETP.NE.AND P0, PT, R23, RZ, PT ;  /* 0x000000ff1700720c */ /* 0x000fc80003f05270 */
[----:B------:R-:W-:Y:S02]  /*0200*/  P2R R24, PR, RZ, 0x1 ;  /* 0x00000001ff187803 */ /* 0x000fe40000000000 */
[----:B0-----:R-:W-:Y:S01]  /*0210*/  MOV R4, UR4 ;  /* 0x0000000400047c02 */ /* 0x001fe20008000f00 */
[----:B------:R-:W-:Y:S01]  /*0220*/  IMAD.U32 R5, RZ, RZ, UR5 ;  /* 0x00000005ff057e24 */ /* 0x000fe2000f8e00ff */
[----:B--23--:R1:W-:Y:S06]  /*0230*/  STL [R1], R0 ;  /* 0x0000000001007387 */ /* 0x00c3ec0000100800 */
[----:B------:R-:W-:-:S07]  /*0240*/  LEPC R20, `(.L_x_230) ;  /* 0x000000001014794e */ /* 0x000fce0000000000 */
[----:B-1----:R-:W-:Y:S05]  /*0250*/  CALL.ABS.NOINC R8 ;  /* 0x0000000008007343 */ /* 0x002fea0003c00000 */
.L_x_230:
[----:B------:R-:W2:Y:S01]  /*0260*/  LDG.E R0, desc[UR36][R16.64+-0x1c] ;  /* 0xffffe42410007981 */ /* 0x000ea2000c1e1900 */
[----:B------:R0:W1:Y:S01]  /*0270*/  LDC.64 R8, c[0x4][R22] ;  /* 0x0100000016087b82 */ /* 0x0000620000000a00 */
[----:B------:R-:W3:Y:S01]  /*0280*/  LDCU.64 UR4, c[0x4][0x178] ;  /* 0x01002f00ff0477ac */ /* 0x000ee20008000a00 */
[----:B------:R-:W-:Y:S01]  /*0290*/  MOV R6, R18 ;  /* 0x0000001200067202 */ /* 0x000fe20000000f00 */
[----:B------:R-:W-:Y:S02]  /*02a0*/  IMAD.MOV.U32 R7, RZ, RZ, R2 ;  /* 0x000000ffff077224 */ /* 0x000fe400078e0002 */
[----:B---3--:R-:W-:Y:S02]  /*02b0*/  IMAD.U32 R4, RZ, RZ, UR4 ;  /* 0x00000004ff047e24 */ /* 0x008fe4000f8e00ff */
[----:B------:R-:W-:Y:S01]  /*02c0*/  IMAD.U32 R5, RZ, RZ, UR5 ;  /* 0x00000005ff057e24 */ /* 0x000fe2000f8e00ff */
[----:B-12---:R0:W-:Y:S06]  /*02d0*/  STL [R1], R0 ;  /* 0x0000000001007387 */ /* 0x0061ec0000100800 */
[----:B------:R-:W-:-:S07]  /*02e0*/  LEPC R20, `(.L_x_231) ;  /* 0x000000001014794e */ /* 0x000fce0000000000 */
[----:B0-----:R-:W-:Y:S05]  /*02f0*/  CALL.ABS.NOINC R8 ;  /* 0x0000000008007343 */ /* 0x001fea0003c00000 */
.L_x_231:
[----:B------:R-:W2:Y:S01]  /*0300*/  LDG.E R0, desc[UR36][R16.64+-0x18] ;  /* 0xffffe82410007981 */ /* 0x000ea2000c1e1900 */
[----:B------:R0:W1:Y:S01]  /*0310*/  LDC.64 R8, c[0x4][R22] ;  /* 0x0100000016087b82 */ /* 0x0000620000000a00 */
[----:B------:R-:W3:Y:S01]  /*0320*/  LDCU.64 UR4, c[0x4][0x178] ;  /* 0x01002f00ff0477ac */ /* 0x000ee20008000a00 */
[----:B------:R-:W-:Y:S02]  /*0330*/  IMAD.MOV.U32 R6, RZ, RZ, R18 ;  /* 0x000000ffff067224 */ /* 0x000fe400078e0012 */
[----:B------:R-:W-:Y:S02]  /*0340*/  IMAD.MOV.U32 R7, RZ, RZ, R2 ;  /* 0x000000ffff077224 */ /* 0x000fe400078e0002 */
[----:B---3--:R-:W-:Y:S01]  /*0350*/  IMAD.U32 R4, RZ, RZ, UR4 ;  /* 0x00000004ff047e24 */ /* 0x008fe2000f8e00ff */
[----:B------:R-:W-:Y:S01]  /*0360*/  MOV R5, UR5 ;  /* 0x0000000500057c02 */ /* 0x000fe20008000f00 */
[----:B-12---:R0:W-:Y:S06]  /*0370*/  STL [R1], R0 ;  /* 0x0000000001007387 */ /* 0x0061ec0000100800 */
[----:B------:R-:W-:-:S07]  /*0380*/  LEPC R20, `(.L_x_232) ;  /* 0x000000001014794e */ /* 0x000fce0000000000 */
[----:B0-----:R-:W-:Y:S05]  /*0390*/  CALL.ABS.NOINC R8 ;  /* 0x0000000008007343 */ /* 0x001fea0003c00000 */
.L_x_232:
[----:B------:R-:W2:Y:S01]  /*03a0*/  LDG.E R0, desc[UR36][R16.64+-0x14] ;  /* 0xffffec2410007981 */ /* 0x000ea2000c1e1900 */
[----:B------:R0:W1:Y:S01]  /*03b0*/  LDC.64 R8, c[0x4][R22] ;  /* 0x0100000016087b82 */ /* 0x0000620000000a00 */
[----:B------:R-:W3:Y:S01]  /*03c0*/  LDCU.64 UR4, c[0x4][0x178] ;  /* 0x01002f00ff0477ac */ /* 0x000ee20008000a00 */
[----:B------:R-:W-:Y:S01]  /*03d0*/  IMAD.MOV.U32 R6, RZ, RZ, R18 ;  /* 0x000000ffff067224 */ /* 0x000fe200078e0012 */
[----:B------:R-:W-:Y:S02]  /*03e0*/  MOV R7, R2 ;  /* 0x0000000200077202 */ /* 0x000fe40000000f00 */
[----:B---3--:R-:W-:Y:S01]  /*03f0*/  MOV R4, UR4 ;  /* 0x0000000400047c02 */ /* 0x008fe20008000f00 */
[----:B------:R-:W-:Y:S01]  /*0400*/  IMAD.U32 R5, RZ, RZ, UR5 ;  /* 0x00000005ff057e24 */ /* 0x000fe2000f8e00ff */
[----:B-12---:R0:W-:Y:S06]  /*0410*/  STL [R1], R0 ;  /* 0x0000000001007387 */ /* 0x0061ec0000100800 */
[----:B------:R-:W-:-:S07]  /*0420*/  LEPC R20, `(.L_x_233) ;  /* 0x000000001014794e */ /* 0x000fce0000000000 */
[----:B0-----:R-:W-:Y:S05]  /*0430*/  CALL.ABS.NOINC R8 ;  /* 0x0000000008007343 */ /* 0x001fea0003c00000 */
.L_x_233:
        /* <DEDUP_REMOVED lines=10> */
.L_x_234:
        /* <DEDUP_REMOVED lines=10> */
.L_x_235:
        /* <DEDUP_REMOVED lines=10> */
.L_x_236:
        /* <DEDUP_REMOVED lines=10> */
.L_x_237:
        /* <DEDUP_REMOVED lines=10> */
.L_x_238:
        /* <DEDUP_REMOVED lines=10> */
.L_x_239:
        /* <DEDUP_REMOVED lines=10> */
.L_x_240:
        /* <DEDUP_REMOVED lines=10> */
.L_x_241:
        /* <DEDUP_REMOVED lines=10> */
.L_x_242:
        /* <DEDUP_REMOVED lines=10> */
.L_x_243:
        /* <DEDUP_REMOVED lines=10> */
.L_x_244:
        /* <DEDUP_REMOVED lines=10> */
.L_x_245:
[----:B------:R-:W-:Y:S02]  /*0bc0*/  ISETP.NE.AND P6, PT, R24, RZ, PT ;  /* 0x000000ff1800720c */ /* 0x000fe40003fc5270 */
[----:B------:R-:W-:-:S05]  /*0bd0*/  IADD3 R16, P0, PT, R16, 0x40, RZ ;  /* 0x0000004010107810 */ /* 0x000fca0007f1e0ff */
[----:B------:R-:W-:-:S06]  /*0be0*/  IMAD.X R17, RZ, RZ, R17, P0 ;  /* 0x000000ffff117224 */ /* 0x000fcc00000e0611 */
[----:B------:R-:W-:Y:S05]  /*0bf0*/  @P6 BRA `(.L_x_246) ;  /* 0xfffffff400606947 */ /* 0x000fea000383ffff */
[----:B------:R-:W-:Y:S05]  /*0c00*/  BSYNC.RECONVERGENT B6 ;  /* 0x0000000000067941 */ /* 0x000fea0003800200 */
.L_x_229:
[----:B------:R-:W-:Y:S01]  /*0c10*/  UISETP.NE.AND UP0, UPT, UR38, URZ, UPT ;  /* 0x000000ff2600728c */ /* 0x000fe2000bf05270 */
[----:B------:R-:W-:Y:S08]  /*0c20*/  BSSY.RECONVERGENT B6, `(.L_x_228) ;  /* 0x00000a5000067945 */ /* 0x000ff00003800200 */
[----:B------:R-:W-:Y:S05]  /*0c30*/  BRA.U !UP0, `(.L_x_247) ;  /* 0x00000009088c7547 */ /* 0x000fea000b800000 */
[----:B------:R-:W1:Y:S01]  /*0c40*/  LDC R23, c[0x0][0x388] ;  /* 0x0000e200ff177b82 */ /* 0x000e620000000800 */
[----:B------:R-:W-:Y:S01]  /*0c50*/  UISETP.GE.U32.AND UP0, UPT, UR38, 0x8, UPT ;  /* 0x000000082600788c */ /* 0x000fe2000bf06070 */
[----:B-1----:R-:W-:-:S08]  /*0c60*/  LOP3.LUT R23, R23, 0x7, RZ, 0xc0, !PT ;  /* 0x0000000717177812 */ /* 0x002fd000078ec0ff */
[----:B------:R-:W-:Y:S05]  /*0c70*/  BRA.U !UP0, `(.L_x_248) ;  /* 0x0000000508507547 */ /* 0x000fea000b800000 */
[----:B------:R-:W1:Y:S01]  /*0c80*/  LDC.64 R16, c[0x0][0x380] ;  /* 0x0000e000ff107b82 */ /* 0x000e620000000a00 */
[----:B------:R-:W-:Y:S01]  /*0c90*/  MOV R22, 0x188 ;  /* 0x0000018800167802 */ /* 0x000fe20000000f00 */
[----:B------:R-:W2:Y:S01]  /*0ca0*/  LDCU.64 UR4, c[0x4][0x178] ;  /* 0x01002f00ff0477ac */ /* 0x000ea20008000a00 */
[----:B-1----:R-:W-:-:S05]  /*0cb0*/  IMAD.WIDE.U32 R16, R19, 0x4, R16 ;  /* 0x0000000413107825 */ /* 0x002fca00078e0010 */
[----:B0-----:R-:W3:Y:S01]  /*0cc0*/  LDG.E R0, desc[UR36][R16.64] ;  /* 0x0000002410007981 */ /* 0x001ee2000c1e1900 */
[----:B------:R0:W1:Y:S01]  /*0cd0*/  LDC.64 R8, c[0x4][R22] ;  /* 0x0100000016087b82 */ /* 0x0000620000000a00 */
[----:B--2---:R-:W-:Y:S01]  /*0ce0*/  IMAD.U32 R4, RZ, RZ, UR4 ;  /* 0x00000004ff047e24 */ /* 0x004fe2000f8e00ff */
[----:B------:R-:W-:Y:S01]  /*0cf0*/  MOV R5, UR5 ;  /* 0x0000000500057c02 */ /* 0x000fe20008000f00 */
[----:B------:R-:W-:Y:S02]  /*0d00*/  IMAD.MOV.U32 R6, RZ, RZ, R18 ;  /* 0x000000ffff067224 */ /* 0x000fe400078e0012 */
[----:B------:R-:W-:Y:S01]  /*0d10*/  IMAD.MOV.U32 R7, RZ, RZ, R2 ;  /* 0x000000ffff077224 */ /* 0x000fe200078e0002 */
[----:B-1-3--:R0:W-:Y:S06]  /*0d20*/  STL [R1], R0 ;  /* 0x0000000001007387 */ /* 0x00a1ec0000100800 */
[----:B------:R-:W-:-:S07]  /*0d30*/  LEPC R20, `(.L_x_249) ;  /* 0x000000001014794e */ /* 0x000fce0000000000 */
[----:B0-----:R-:W-:Y:S05]  /*0d40*/  CALL.ABS.NOINC R8 ;  /* 0x0000000008007343 */ /* 0x001fea0003c00000 */
.L_x_249:
        /* <DEDUP_REMOVED lines=10> */
.L_x_250:
        /* <DEDUP_REMOVED lines=10> */
.L_x_251:
        /* <DEDUP_REMOVED lines=10> */
.L_x_252:
        /* <DEDUP_REMOVED lines=10> */
.L_x_253:
        /* <DEDUP_REMOVED lines=10> */
.L_x_254:
        /* <DEDUP_REMOVED lines=10> */
.L_x_255:
        /* <DEDUP_REMOVED lines=10> */
.L_x_256:
[----:B------:R-:W-:-:S07]  /*11b0*/  VIADD R19, R19, 0x8 ;  /* 0x0000000813137836 */ /* 0x000fce0000000000 */
.L_x_248:
[----:B------:R-:W-:-:S13]  /*11c0*/  ISETP.NE.AND P0, PT, R23, RZ, PT ;  /* 0x000000ff1700720c */ /* 0x000fda0003f05270 */
[----:B------:R-:W-:Y:S05]  /*11d0*/  @!P0 BRA `(.L_x_247) ;  /* 0x0000000400248947 */ /* 0x000fea0003800000 */
[----:B------:R-:W1:Y:S01]  /*11e0*/  LDC R0, c[0x0][0x388] ;  /* 0x0000e200ff007b82 */ /* 0x000e620000000800 */
[----:B------:R-:W-:Y:S02]  /*11f0*/  ISETP.GE.U32.AND P0, PT, R23, 0x4, PT ;  /* 0x000000041700780c */ /* 0x000fe40003f06070 */
[----:B-1----:R-:W-:-:S11]  /*1200*/  LOP3.LUT R23, R0, 0x3, RZ, 0xc0, !PT ;  /* 0x0000000300177812 */ /* 0x002fd600078ec0ff */
[----:B------:R-:W-:Y:S05]  /*1210*/  @!P0 BRA `(.L_x_257) ;  /* 0x0000000000b08947 */ /* 0x000fea0003800000 */
        /* <DEDUP_REMOVED lines=13> */
.L_x_258:
        /* <DEDUP_REMOVED lines=10> */
.L_x_259:
        /* <DEDUP_REMOVED lines=10> */
.L_x_260:
        /* <DEDUP_REMOVED lines=10> */
.L_x_261:
[----:B------:R-:W-:-:S07]  /*14d0*/  IADD3 R19, PT, PT, R19, 0x4, RZ ;  /* 0x0000000413137810 */ /* 0x000fce0007ffe0ff */
.L_x_257:
[----:B------:R-:W-:-:S13]  /*14e0*/  ISETP.NE.AND P0, PT, R23, RZ, PT ;  /* 0x000000ff1700720c */ /* 0x000fda0003f05270 */
[----:B------:R-:W-:Y:S05]  /*14f0*/  @!P0 BRA `(.L_x_247) ;  /* 0x00000000005c8947 */ /* 0x000fea0003800000 */
[----:B------:R-:W1:Y:S01]  /*1500*/  LDC.64 R16, c[0x0][0x380] ;  /* 0x0000e000ff107b82 */ /* 0x000e620000000a00 */
[----:B------:R-:W-:Y:S02]  /*1510*/  IMAD.MOV R23, RZ, RZ, -R23 ;  /* 0x000000ffff177224 */ /* 0x000fe400078e0a17 */
[----:B-1----:R-:W-:-:S07]  /*1520*/  IMAD.WIDE.U32 R16, R19, 0x4, R16 ;  /* 0x0000000413107825 */ /* 0x002fce00078e0010 */
.L_x_263:
[----:B------:R-:W-:Y:S01]  /*1530*/  IMAD.MOV.U32 R10, RZ, RZ, R16 ;  /* 0x000000ffff0a7224 */ /* 0x000fe200078e0010 */
[----:B------:R-:W-:Y:S01]  /*1540*/  MOV R11, R17 ;  /* 0x00000011000b7202 */ /* 0x000fe20000000f00 */
[----:B------:R-:W1:Y:S04]  /*1550*/  LDCU.64 UR4, c[0x4][0x178] ;  /* 0x01002f00ff0477ac */ /* 0x000e680008000a00 */
[----:B0-----:R-:W2:Y:S01]  /*1560*/  LDG.E R0, desc[UR36][R10.64] ;  /* 0x000000240a007981 */ /* 0x001ea2000c1e1900 */
[----:B------:R-:W-:Y:S01]  /*1570*/  MOV R8, 0x188 ;  /* 0x0000018800087802 */ /* 0x000fe20000000f00 */
[----:B------:R-:W-:Y:S02]  /*1580*/  VIADD R23, R23, 0x1 ;  /* 0x0000000117177836 */ /* 0x000fe40000000000 */
[----:B------:R-:W-:-:S02]  /*1590*/  IMAD.MOV.U32 R6, RZ, RZ, R18 ;  /* 0x000000ffff067224 */ /* 0x000fc400078e0012 */
[----:B------:R-:W-:Y:S01]  /*15a0*/  IMAD.MOV.U32 R7, RZ, RZ, R2 ;  /* 0x000000ffff077224 */ /* 0x000fe200078e0002 */
[----:B------:R-:W0:Y:S01]  /*15b0*/  LDC.64 R8, c[0x4][R8] ;  /* 0x0100000008087b82 */ /* 0x000e220000000a00 */
[----:B------:R-:W-:Y:S01]  /*15c0*/  ISETP.NE.AND P0, PT, R23, RZ, PT ;  /* 0x000000ff1700720c */ /* 0x000fe20003f05270 */
[----:B-1----:R-:W-:Y:S01]  /*15d0*/  IMAD.U32 R4, RZ, RZ, UR4 ;  /* 0x00000004ff047e24 */ /* 0x002fe2000f8e00ff */
[----:B------:R-:W-:Y:S01]  /*15e0*/  MOV R5, UR5 ;  /* 0x0000000500057c02 */ /* 0x000fe20008000f00 */
[----:B--2---:R1:W-:Y:S02]  /*15f0*/  STL [R1], R0 ;  /* 0x0000000001007387 */ /* 0x0043e40000100800 */
[----:B01----:R-:W-:-:S08]  /*1600*/  P2R R0, PR, RZ, 0x1 ;  /* 0x00000001ff007803 */ /* 0x003fd00000000000 */
[----:B------:R-:W-:-:S07]  /*1610*/  LEPC R20, `(.L_x_262) ;  /* 0x000000001014794e */ /* 0x000fce0000000000 */
[----:B------:R-:W-:Y:S05]  /*1620*/  CALL.ABS.NOINC R8 ;  /* 0x0000000008007343 */ /* 0x000fea0003c00000 */
.L_x_262:
[----:B------:R-:W-:Y:S02]  /*1630*/  ISETP.NE.AND P6, PT, R23, RZ, PT ;  /* 0x000000ff1700720c */ /* 0x000fe40003fc5270 */
[----:B------:R-:W-:-:S04]  /*1640*/  IADD3 R16, P0, PT, R16, 0x4, RZ ;  /* 0x0000000410107810 */ /* 0x000fc80007f1e0ff */
[----:B------:R-:W-:-:S07]  /*1650*/  IADD3.X R17, PT, PT, RZ, R17, RZ, P0, !PT ;  /* 0x00000011ff117210 */ /* 0x000fce00007fe4ff */
[----:B------:R-:W-:Y:S05]  /*1660*/  @P6 BRA `(.L_x_263) ;  /* 0xfffffffc00b06947 */ /* 0x000fea000383ffff */
.L_x_247:
[----:B0-----:R-:W-:Y:S05]  /*1670*/  BSYNC.RECONVERGENT B6 ;  /* 0x0000000000067941 */ /* 0x001fea0003800200 */
.L_x_228:
[----:B------:R-:W-:Y:S01]  /*1680*/  MOV R0, 0x188 ;  /* 0x0000018800007802 */ /* 0x000fe20000000f00 */
[----:B------:R-:W0:Y:S01]  /*1690*/  LDCU.64 UR4, c[0x4][0x180] ;  /* 0x01003000ff0477ac */ /* 0x000e220008000a00 */
[----:B------:R-:W-:Y:S02]  /*16a0*/  CS2R R6, SRZ ;  /* 0x0000000000067805 */ /* 0x000fe4000001ff00 */
[----:B------:R1:W2:Y:S01]  /*16b0*/  LDC.64 R2, c[0x4][R0] ;  /* 0x0100000000027b82 */ /* 0x0002a20000000a00 */
[----:B0-----:R-:W-:Y:S01]  /*16c0*/  IMAD.U32 R4, RZ, RZ, UR4 ;  /* 0x00000004ff047e24 */ /* 0x001fe2000f8e00ff */
[----:B-1----:R-:W-:-:S07]  /*16d0*/  MOV R5, UR5 ;  /* 0x0000000500057c02 */ /* 0x002fce0008000f00 */
[----:B------:R-:W-:-:S07]  /*16e0*/  LEPC R20, `(.L_x_264) ;  /* 0x000000001014794e */ /* 0x000fce0000000000 */
[----:B--2---:R-:W-:Y:S05]  /*16f0*/  CALL.ABS.NOINC R2 ;  /* 0x0000000002007343 */ /* 0x004fea0003c00000 */
.L_x_264:
[----:B------:R-:W-:Y:S05]  /*1700*/  EXIT ;  /* 0x000000000000794d */ /* 0x000fea0003800000 */
.L_x_265:
        /* <DEDUP_REMOVED lines=15> */
.L_x_298:


//--------------------- .text._Z8getValuePtPiS0_ii --------------------------
	.section	.text._Z8getValuePtPiS0_ii,"ax",@progbits
	.align	128
        .global         _Z8getValuePtPiS0_ii
        .type           _Z8getValuePtPiS0_ii,@function
        .size           _Z8getValuePtPiS0_ii,(.L_x_299 - _Z8getValuePtPiS0_ii)
        .other          _Z8getValuePtPiS0_ii,@"STO_CUDA_ENTRY STV_DEFAULT"
_Z8getValuePtPiS0_ii:
.text._Z8getValuePtPiS0_ii:
[----:B------:R-:W-:Y:S08]  /*0000*/  LDC R1, c[0x0][0x37c] ;  /* 0x0000df00ff017b82 */ /* 0x000ff00000000800 */
[----:B------:R-:W0:Y:S01]  /*0010*/  LDC.64 R4, c[0x0][0x388] ;  /* 0x0000e200ff047b82 */ /* 0x000e220000000a00 */
[----:B------:R-:W1:Y:S07]  /*0020*/  LDCU.64 UR4, c[0x0][0x358] ;  /* 0x00006b00ff0477ac */ /* 0x000e6e0008000a00 */
[----:B------:R-:W0:Y:S02]  /*0030*/  LDC.64 R2, c[0x0][0x398] ;  /* 0x0000e600ff027b82 */ /* 0x000e240000000a00 */
[----:B0-----:R-:W-:-:S05]  /*0040*/  IMAD.WIDE R4, R2, 0x4, R4 ;  /* 0x0000000402047825 */ /* 0x001fca00078e0204 */
[----:B-1----:R-:W2:Y:S01]  /*0050*/  LDG.E R0, desc[UR4][R4.64] ;  /* 0x0000000404007981 */ /* 0x002ea2000c1e1900 */
[----:B------:R-:W-:-:S04]  /*0060*/  IABS R9, R3 ;  /* 0x0000000300097213 */ /* 0x000fc80000000000 */
[----:B------:R-:W0:Y:S08]  /*0070*/  I2F.RP R2, R9 ;  /* 0x0000000900027306 */ /* 0x000e300000209400 */
[----:B0-----:R-:W0:Y:S02]  /*0080*/  MUFU.RCP R2, R2 ;  /* 0x0000000200027308 */ /* 0x001e240000001000 */
[----:B0-----:R-:W-:-:S06]  /*0090*/  VIADD R6, R2, 0xffffffe ;  /* 0x0ffffffe02067836 */ /* 0x001fcc0000000000 */
[----:B------:R0:W1:Y:S02]  /*00a0*/  F2I.FTZ.U32.TRUNC.NTZ R7, R6 ;  /* 0x0000000600077305 */ /* 0x000064000021f000 */
[----:B0-----:R-:W-:Y:S01]  /*00b0*/  IMAD.MOV.U32 R6, RZ, RZ, RZ ;  /* 0x000000ffff067224 */ /* 0x001fe200078e00ff */
[----:B-1----:R-:W-:-:S05]  /*00c0*/  IADD3 R8, PT, PT, RZ, -R7, RZ ;  /* 0x80000007ff087210 */ /* 0x002fca0007ffe0ff */
[----:B------:R-:W-:-:S04]  /*00d0*/  IMAD R11, R8, R9, RZ ;  /* 0x00000009080b7224 */ /* 0x000fc800078e02ff */
[----:B------:R-:W-:Y:S01]  /*00e0*/  IMAD.HI.U32 R7, R7, R11, R6 ;  /* 0x0000000b07077227 */ /* 0x000fe200078e0006 */
[----:B--2---:R-:W-:-:S05]  /*00f0*/  IABS R4, R0 ;  /* 0x0000000000047213 */ /* 0x004fca0000000000 */
[----:B------:R-:W-:-:S05]  /*0100*/  IMAD.HI.U32 R7, R7, R4, RZ ;  /* 0x0000000407077227 */ /* 0x000fca00078e00ff */
[----:B------:R-:W-:-:S05]  /*0110*/  IADD3 R2, PT, PT, -R7, RZ, RZ ;  /* 0x000000ff07027210 */ /* 0x000fca0007ffe1ff */
[C---:B------:R-:W-:Y:S02]  /*0120*/  IMAD R2, R9.reuse, R2, R4 ;  /* 0x0000000209027224 */ /* 0x040fe400078e0204 */
[----:B------:R-:W0:Y:S03]  /*0130*/  LDC.64 R4, c[0x0][0x390] ;  /* 0x0000e400ff047b82 */ /* 0x000e260000000a00 */
[----:B------:R-:W-:-:S13]  /*0140*/  ISETP.GT.U32.AND P2, PT, R9, R2, PT ;  /* 0x000000020900720c */ /* 0x000fda0003f44070 */
[----:B------:R-:W-:Y:S01]  /*0150*/  @!P2 IMAD.IADD R2, R2, 0x1, -R9 ;  /* 0x000000010202a824 */ /* 0x000fe200078e0a09 */
[----:B------:R-:W-:Y:S02]  /*0160*/  @!P2 IADD3 R7, PT, PT, R7, 0x1, RZ ;  /* 0x000000010707a810 */ /* 0x000fe40007ffe0ff */
[----:B------:R-:W-:Y:S02]  /*0170*/  ISETP.NE.AND P2, PT, R3, RZ, PT ;  /* 0x000000ff0300720c */ /* 0x000fe40003f45270 */
[----:B------:R-:W-:Y:S02]  /*0180*/  ISETP.GE.U32.AND P0, PT, R2, R9, PT ;  /* 0x000000090200720c */ /* 0x000fe40003f06070 */
[----:B------:R-:W-:-:S04]  /*0190*/  LOP3.LUT R2, R0, R3, RZ, 0x3c, !PT ;  /* 0x0000000300027212 */ /* 0x000fc800078e3cff */
[----:B------:R-:W-:-:S07]  /*01a0*/  ISETP.GE.AND P1, PT, R2, RZ, PT ;  /* 0x000000ff0200720c */ /* 0x000fce0003f26270 */
[----:B------:R-:W-:-:S06]  /*01b0*/  @P0 VIADD R7, R7, 0x1 ;  /* 0x0000000107070836 */ /* 0x000fcc0000000000 */
[----:B------:R-:W-:Y:S02]  /*01c0*/  @!P1 IADD3 R7, PT, PT, -R7, RZ, RZ ;  /* 0x000000ff07079210 */ /* 0x000fe40007ffe1ff */
[----:B------:R-:W-:-:S05]  /*01d0*/  @!P2 LOP3.LUT R7, RZ, R3, RZ, 0x33, !PT ;  /* 0x00000003ff07a212 */ /* 0x000fca00078e33ff */
[----:B------:R-:W-:Y:S01]  /*01e0*/  IMAD.MOV R2, RZ, RZ, -R7 ;  /* 0x000000ffff027224 */ /* 0x000fe200078e0a07 */
[----:B0-----:R-:W-:Y:S03]  /*01f0*/  STG.E desc[UR4][R4.64], R7 ;  /* 0x0000000704007986 */ /* 0x001fe6000c101904 */
[----:B------:R-:W-:-:S05]  /*0200*/  IMAD R3, R3, R2, R0 ;  /* 0x0000000203037224 */ /* 0x000fca00078e0200 */
[----:B------:R-:W-:Y:S01]  /*0210*/  STG.E desc[UR4][R4.64+0x4], R3 ;  /* 0x0000040304007986 */ /* 0x000fe2000c101904 */
[----:B------:R-:W-:Y:S05]  /*0220*/  EXIT ;  /* 0x000000000000794d */ /* 0x000fea0003800000 */
.L_x_266:
        /* <DEDUP_REMOVED lines=13> */
.L_x_299:


//--------------------- .text._Z14addToMinWeightPtPii --------------------------
	.section	.text._Z14addToMinWeightPtPii,"ax",@progbits
	.align	128
        .global         _Z14addToMinWeightPtPii
        .type           _Z14addToMinWeightPtPii,@function
        .size           _Z14addToMinWeightPtPii,(.L_x_300 - _Z14addToMinWeightPtPii)
        .other          _Z14addToMinWeightPtPii,@"STO_CUDA_ENTRY STV_DEFAULT"
_Z14addToMinWeightPtPii:
.text._Z14addToMinWeightPtPii:
[----:B------:R-:W-:Y:S08]  /*0000*/  LDC R1, c[0x0][0x37c] ;  /* 0x0000df00ff017b82 */ /* 0x000ff00000000800 */
[----:B------:R-:W0:Y:S01]  /*0010*/  LDC.64 R2, c[0x0][0x388] ;  /* 0x0000e200ff027b82 */ /* 0x000e220000000a00 */
[----:B------:R-:W0:Y:S07]  /*0020*/  LDCU.64 UR4, c[0x0][0x358] ;  /* 0x00006b00ff0477ac */ /* 0x000e2e0008000a00 */
[----:B------:R-:W1:Y:S08]  /*0030*/  LDC R7, c[0x0][0x390] ;  /* 0x0000e400ff077b82 */ /* 0x000e700000000800 */
[----:B------:R-:W2:Y:S01]  /*0040*/  LDC.64 R10, c[0x0][0x380] ;  /* 0x0000e000ff0a7b82 */ /* 0x000ea20000000a00 */
[----:B0-----:R-:W1:Y:S04]  /*0050*/  LDG.E R0, desc[UR4][R2.64] ;  /* 0x0000000402007981 */ /* 0x001e68000c1e1900 */
[----:B------:R-:W3:Y:S03]  /*0060*/  LDG.E R6, desc[UR4][R2.64+0x4] ;  /* 0x0000040402067981 */ /* 0x000ee6000c1e1900 */
[----:B------:R-:W0:Y:S01]  /*0070*/  LDC.64 R4, c[0x4][0x8] ;  /* 0x01000200ff047b82 */ /* 0x000e220000000a00 */
[----:B-1----:R-:W-:-:S05]  /*0080*/  IMAD R7, R0, R7, RZ ;  /* 0x0000000700077224 */ /* 0x002fca00078e02ff */
[----:B------:R-:W-:Y:S02]  /*0090*/  SHF.R.S32.HI R9, RZ, 0x1f, R7 ;  /* 0x0000001fff097819 */ /* 0x000fe40000011407 */
[----:B---3--:R-:W-:-:S04]  /*00a0*/  IADD3 R7, P0, PT, R6, R7, RZ ;  /* 0x0000000706077210 */ /* 0x008fc80007f1e0ff */
[----:B------:R-:W-:Y:S02]  /*00b0*/  LEA.HI.X.SX32 R0, R6, R9, 0x1, P0 ;  /* 0x0000000906007211 */ /* 0x000fe400000f0eff */
[C---:B--2---:R-:W-:Y:S01]  /*00c0*/  LEA R6, P0, R7.reuse, R10, 0x1 ;  /* 0x0000000a07067211 */ /* 0x044fe200078008ff */
[----:B0-----:R-:W2:Y:S03]  /*00d0*/  LDG.E R9, desc[UR4][R4.64] ;  /* 0x0000000404097981 */ /* 0x001ea6000c1e1900 */
[----:B------:R-:W-:-:S05]  /*00e0*/  LEA.HI.X R7, R7, R11, R0, 0x1, P0 ;  /* 0x0000000b07077211 */ /* 0x000fca00000f0c00 */
[----:B------:R-:W2:Y:S02]  /*00f0*/  LDG.E.U16 R6, desc[UR4][R6.64] ;  /* 0x0000000406067981 */ /* 0x000ea4000c1e1500 */
[----:B--2---:R-:W-:-:S05]  /*0100*/  IMAD.IADD R9, R6, 0x1, R9 ;  /* 0x0000000106097824 */ /* 0x004fca00078e0209 */
[----:B------:R-:W-:Y:S01]  /*0110*/  STG.E desc[UR4][R4.64], R9 ;  /* 0x0000000904007986 */ /* 0x000fe2000c101904 */
[----:B------:R-:W-:Y:S05]  /*0120*/  EXIT ;  /* 0x000000000000794d */ /* 0x000fea0003800000 */
.L_x_267:
        /* <DEDUP_REMOVED lines=13> */
.L_x_300:


//--------------------- .text._Z13copyingGraphsPtPii --------------------------
	.section	.text._Z13copyingGraphsPtPii,"ax",@progbits
	.align	128
        .global         _Z13copyingGraphsPtPii
        .type           _Z13copyingGraphsPtPii,@function
        .size           _Z13copyingGraphsPtPii,(.L_x_301 - _Z13copyingGraphsPtPii)
        .other          _Z13copyingGraphsPtPii,@"STO_CUDA_ENTRY STV_DEFAULT"
_Z13copyingGraphsPtPii:
.text._Z13copyingGraphsPtPii:
[----:B------:R-:W-:Y:S01]  /*0000*/  LDC R1, c[0x0][0x37c] ;  /* 0x0000df00ff017b82 */ /* 0x000fe20000000800 */
[----:B------:R-:W0:Y:S07]  /*0010*/  S2R R0, SR_TID.X ;  /* 0x0000000000007919 */ /* 0x000e2e0000002100 */
[----:B------:R-:W0:Y:S01]  /*0020*/  S2UR UR4, SR_CTAID.X ;  /* 0x00000000000479c3 */ /* 0x000e220000002500 */
[----:B------:R-:W1:Y:S01]  /*0030*/  LDCU UR5, c[0x0][0x390] ;  /* 0x00007200ff0577ac */ /* 0x000e620008000800 */
[----:B------:R-:W-:Y:S06]  /*0040*/  BSSY.RECONVERGENT B0, `(.L_x_268) ;  /* 0x000000c000007945 */ /* 0x000fec0003800200 */
[----:B------:R-:W0:Y:S02]  /*0050*/  LDC R7, c[0x0][0x360] ;  /* 0x0000d800ff077b82 */ /* 0x000e240000000800 */
[----:B0-----:R-:W-:-:S05]  /*0060*/  IMAD R7, R7, UR4, R0 ;  /* 0x0000000407077c24 */ /* 0x001fca000f8e0200 */
[----:B-1----:R-:W-:-:S13]  /*0070*/  ISETP.GE.AND P0, PT, R7, UR5, PT ;  /* 0x0000000507007c0c */ /* 0x002fda000bf06270 */
[----:B------:R-:W-:Y:S05]  /*0080*/  @P0 BRA `(.L_x_269) ;  /* 0x00000000001c0947 */ /* 0x000fea0003800000 */
[----:B------:R-:W0:Y:S01]  /*0090*/  LDC.64 R2, c[0x0][0x380] ;  /* 0x0000e000ff027b82 */ /* 0x000e220000000a00 */
[----:B------:R-:W1:Y:S07]  /*00a0*/  LDCU.64 UR4, c[0x0][0x358] ;  /* 0x00006b00ff0477ac */ /* 0x000e6e0008000a00 */
[----:B------:R-:W2:Y:S01]  /*00b0*/  LDC.64 R4, c[0x0][0x388] ;  /* 0x0000e200ff047b82 */ /* 0x000ea20000000a00 */
[----:B0-----:R-:W-:-:S06]  /*00c0*/  IMAD.WIDE R2, R7, 0x2, R2 ;  /* 0x0000000207027825 */ /* 0x001fcc00078e0202 */
[----:B-1----:R-:W3:Y:S01]  /*00d0*/  LDG.E.U16 R3, desc[UR4][R2.64] ;  /* 0x0000000402037981 */ /* 0x002ee2000c1e1500 */
[----:B--2---:R-:W-:-:S05]  /*00e0*/  IMAD.WIDE R4, R7, 0x4, R4 ;  /* 0x0000000407047825 */ /* 0x004fca00078e0204 */
[----:B---3--:R0:W-:Y:S02]  /*00f0*/  STG.E desc[UR4][R4.64], R3 ;  /* 0x0000000304007986 */ /* 0x0081e4000c101904 */
.L_x_269:
[----:B------:R-:W-:Y:S05]  /*0100*/  BSYNC.RECONVERGENT B0 ;  /* 0x0000000000007941 */ /* 0x000fea0003800200 */
.L_x_268:
[----:B------:R-:W-:Y:S06]  /*0110*/  BAR.SYNC.DEFER_BLOCKING 0x0 ;  /* 0x0000000000007b1d */ /* 0x000fec0000010000 */
[----:B------:R-:W-:Y:S05]  /*0120*/  EXIT ;  /* 0x000000000000794d */ /* 0x000fea0003800000 */
.L_x_270:
        /* <DEDUP_REMOVED lines=13> */
.L_x_301:


//--------------------- .text._Z9fillOrderPiii    --------------------------
	.section	.text._Z9fillOrderPiii,"ax",@progbits
	.align	128
        .global         _Z9fillOrderPiii
        .type           _Z9fillOrderPiii,@function
        .size           _Z9fillOrderPiii,(.L_x_302 - _Z9fillOrderPiii)
        .other          _Z9fillOrderPiii,@"STO_CUDA_ENTRY STV_DEFAULT"
_Z9fillOrderPiii:
.text._Z9fillOrderPiii:
[----:B------:R-:W-:Y:S01]  /*0000*/  LDC R1, c[0x0][0x37c] ;  /* 0x0000df00ff017b82 */ /* 0x000fe20000000800 */
[----:B------:R-:W0:Y:S07]  /*0010*/  S2R R0, SR_TID.X ;  /* 0x0000000000007919 */ /* 0x000e2e0000002100 */
[----:B------:R-:W0:Y:S01]  /*0020*/  S2UR UR4, SR_CTAID.X ;  /* 0x00000000000479c3 */ /* 0x000e220000002500 */
[----:B------:R-:W1:Y:S07]  /*0030*/  LDCU UR5, c[0x0][0x388] ;  /* 0x00007100ff0577ac */ /* 0x000e6e0008000800 */
[----:B------:R-:W0:Y:S02]  /*0040*/  LDC R5, c[0x0][0x360] ;  /* 0x0000d800ff057b82 */ /* 0x000e240000000800 */
[----:B0-----:R-:W-:-:S05]  /*0050*/  IMAD R5, R5, UR4, R0 ;  /* 0x0000000405057c24 */ /* 0x001fca000f8e0200 */
[----:B-1----:R-:W-:Y:S01]  /*0060*/  ISETP.GE.AND P0, PT, R5, UR5, PT ;  /* 0x0000000505007c0c */ /* 0x002fe2000bf06270 */
[----:B------:R-:W0:-:S12]  /*0070*/  LDCU.64 UR4, c[0x0][0x358] ;  /* 0x00006b00ff0477ac */ /* 0x000e180008000a00 */
[----:B------:R-:W1:Y:S02]  /*0080*/  @!P0 LDC.64 R2, c[0x0][0x380] ;  /* 0x0000e000ff028b82 */ /* 0x000e640000000a00 */
[----:B-1----:R-:W-:-:S05]  /*0090*/  @!P0 IMAD.WIDE R2, R5, 0x4, R2 ;  /* 0x0000000405028825 */ /* 0x002fca00078e0202 */
[----:B0-----:R-:W-:Y:S01]  /*00a0*/  @!P0 STG.E desc[UR4][R2.64], R5 ;  /* 0x0000000502008986 */ /* 0x001fe2000c101904 */
[----:B------:R-:W-:Y:S06]  /*00b0*/  BAR.SYNC.DEFER_BLOCKING 0x0 ;  /* 0x0000000000007b1d */ /* 0x000fec0000010000 */
[----:B------:R-:W-:Y:S05]  /*00c0*/  EXIT ;  /* 0x000000000000794d */ /* 0x000fea0003800000 */
.L_x_271:
        /* <DEDUP_REMOVED lines=11> */
.L_x_302:


//--------------------- .text._Z10resetArrayPii   --------------------------
	.section	.text._Z10resetArrayPii,"ax",@progbits
	.align	128
        .global         _Z10resetArrayPii
        .type           _Z10resetArrayPii,@function
        .size           _Z10resetArrayPii,(.L_x_303 - _Z10resetArrayPii)
        .other          _Z10resetArrayPii,@"STO_CUDA_ENTRY STV_DEFAULT"
_Z10resetArrayPii:
.text._Z10resetArrayPii:
        /* <DEDUP_REMOVED lines=11> */
[----:B-1----:R-:W-:Y:S01]  /*00b0*/  STG.E desc[UR4][R2.64], RZ ;  /* 0x000000ff02007986 */ /* 0x002fe2000c101904 */
[----:B------:R-:W-:Y:S05]  /*00c0*/  EXIT ;  /* 0x000000000000794d */ /* 0x000fea0003800000 */
.L_x_272:
        /* <DEDUP_REMOVED lines=11> */
.L_x_303:


//--------------------- .text._Z16resetGlobalFoundv --------------------------
	.section	.text._Z16resetGlobalFoundv,"ax",@progbits
	.align	128
        .global         _Z16resetGlobalFoundv
        .type           _Z16resetGlobalFoundv,@function
        .size           _Z16resetGlobalFoundv,(.L_x_304 - _Z16resetGlobalFoundv)
        .other          _Z16resetGlobalFoundv,@"STO_CUDA_ENTRY STV_DEFAULT"
_Z16resetGlobalFoundv:
.text._Z16resetGlobalFoundv:
[----:B------:R-:W-:Y:S08]  /*0000*/  LDC R1, c[0x0][0x37c] ;  /* 0x0000df00ff017b82 */ /* 0x000ff00000000800 */
[----:B------:R-:W0:Y:S01]  /*0010*/  LDC.64 R2, c[0x4][RZ] ;  /* 0x01000000ff027b82 */ /* 0x000e220000000a00 */
[----:B------:R-:W0:Y:S02]  /*0020*/  LDCU.64 UR4, c[0x0][0x358] ;  /* 0x00006b00ff0477ac */ /* 0x000e240008000a00 */
[----:B0-----:R-:W-:Y:S01]  /*0030*/  STG.E desc[UR4][R2.64], RZ ;  /* 0x000000ff02007986 */ /* 0x001fe2000c101904 */
[----:B------:R-:W-:Y:S05]  /*0040*/  EXIT ;  /* 0x000000000000794d */ /* 0x000fea0003800000 */
.L_x_273:
        /* <DEDUP_REMOVED lines=11> */
.L_x_304:


//--------------------- .text._Z10arrayCheckPii   --------------------------
	.section	.text._Z10arrayCheckPii,"ax",@progbits
	.align	128
        .global         _Z10arrayCheckPii
        .type           _Z10arrayCheckPii,@function
        .size           _Z10arrayCheckPii,(.L_x_305 - _Z10arrayCheckPii)
        .other          _Z10arrayCheckPii,@"STO_CUDA_ENTRY STV_DEFAULT"
_Z10arrayCheckPii:
.text._Z10arrayCheckPii:
        /* <DEDUP_REMOVED lines=10> */
[----:B------:R-:W1:Y:S01]  /*00a0*/  LDCU.64 UR4, c[0x0][0x358] ;  /* 0x00006b00ff0477ac */ /* 0x000e620008000a00 */
[----:B0-----:R-:W-:-:S06]  /*00b0*/  IMAD.WIDE R2, R5, 0x4, R2 ;  /* 0x0000000405027825 */ /* 0x001fcc00078e0202 */
[----:B-1----:R-:W2:Y:S02]  /*00c0*/  LDG.E R2, desc[UR4][R2.64] ;  /* 0x0000000402027981 */ /* 0x002ea4000c1e1900 */
[----:B--2---:R-:W-:-:S13]  /*00d0*/  ISETP.NE.AND P0, PT, R2, 0x1, PT ;  /* 0x000000010200780c */ /* 0x004fda0003f05270 */
[----:B------:R-:W0:Y:S01]  /*00e0*/  @!P0 LDC.64 R4, c[0x4][RZ] ;  /* 0x01000000ff048b82 */ /* 0x000e220000000a00 */
[----:B------:R-:W-:-:S05]  /*00f0*/  @!P0 MOV R7, 0x1 ;  /* 0x0000000100078802 */ /* 0x000fca0000000f00 */
[----:B0-----:R0:W-:Y:S02]  /*0100*/  @!P0 STG.E desc[UR4][R4.64], R7 ;  /* 0x0000000704008986 */ /* 0x0011e4000c101904 */
.L_x_275:
[----:B------:R-:W-:Y:S05]  /*0110*/  BSYNC.RECONVERGENT B0 ;  /* 0x0000000000007941 */ /* 0x000fea0003800200 */
.L_x_274:
[----:B------:R-:W-:Y:S06]  /*0120*/  BAR.SYNC.DEFER_BLOCKING 0x0 ;  /* 0x0000000000007b1d */ /* 0x000fec0000010000 */
[----:B------:R-:W-:Y:S05]  /*0130*/  EXIT ;  /* 0x000000000000794d */ /* 0x000fea0003800000 */
.L_x_276:
        /* <DEDUP_REMOVED lines=12> */
.L_x_305:


//--------------------- .text._Z8checkSetPiS_miS_ --------------------------
	.section	.text._Z8checkSetPiS_miS_,"ax",@progbits
	.align	128
        .global         _Z8checkSetPiS_miS_
        .type           _Z8checkSetPiS_miS_,@function
        .size           _Z8checkSetPiS_miS_,(.L_x_306 - _Z8checkSetPiS_miS_)
        .other          _Z8checkSetPiS_miS_,@"STO_CUDA_ENTRY STV_DEFAULT"
_Z8checkSetPiS_miS_:
.text._Z8checkSetPiS_miS_:
        /* <DEDUP_REMOVED lines=10> */
[----:B------:R-:W0:Y:S01]  /*00a0*/  LDCU.64 UR4, c[0x0][0x358] ;  /* 0x00006b00ff0477ac */ /* 0x000e220008000a00 */
[----:B------:R-:W1:Y:S06]  /*00b0*/  LDCU.64 UR6, c[0x0][0x390] ;  /* 0x00007200ff0677ac */ /* 0x000e6c0008000a00 */
[----:B------:R-:W2:Y:S01]  /*00c0*/  LDC.64 R6, c[0x0][0x380] ;  /* 0x0000e000ff067b82 */ /* 0x000ea20000000a00 */
[----:B0-----:R-:W3:Y:S04]  /*00d0*/  LDG.E R11, desc[UR4][R2.64+0x4] ;  /* 0x00000404020b7981 */ /* 0x001ee8000c1e1900 */
[----:B------:R-:W4:Y:S01]  /*00e0*/  LDG.E R9, desc[UR4][R2.64] ;  /* 0x0000000402097981 */ /* 0x000f22000c1e1900 */
[----:B---3--:R-:W-:-:S02]  /*00f0*/  SHF.R.S32.HI R4, RZ, 0x1f, R11 ;  /* 0x0000001fff047819 */ /* 0x008fc4000001140b */
[----:B----4-:R-:W-:-:S03]  /*0100*/  SHF.R.S32.HI R8, RZ, 0x1f, R9 ;  /* 0x0000001fff087819 */ /* 0x010fc60000011409 */
[----:B-1----:R-:W-:Y:S02]  /*0110*/  IMAD R10, R4, UR6, RZ ;  /* 0x00000006040a7c24 */ /* 0x002fe4000f8e02ff */
[----:B--2---:R-:W-:-:S04]  /*0120*/  IMAD.WIDE.U32 R4, R11, UR6, R6 ;  /* 0x000000060b047c25 */ /* 0x004fc8000f8e0006 */
[----:B------:R-:W-:Y:S02]  /*0130*/  IMAD R8, R8, UR6, RZ ;  /* 0x0000000608087c24 */ /* 0x000fe4000f8e02ff */
[----:B------:R-:W-:Y:S02]  /*0140*/  IMAD R13, R11, UR7, R10 ;  /* 0x000000070b0d7c24 */ /* 0x000fe4000f8e020a */
[C---:B------:R-:W-:Y:S02]  /*0150*/  IMAD R11, R9.reuse, UR7, R8 ;  /* 0x00000007090b7c24 */ /* 0x040fe4000f8e0208 */
[----:B------:R-:W-:Y:S01]  /*0160*/  IMAD.WIDE.U32 R6, R9, UR6, R6 ;  /* 0x0000000609067c25 */ /* 0x000fe2000f8e0006 */
[----:B------:R-:W-:-:S04]  /*0170*/  IADD3 R5, PT, PT, R5, R13, RZ ;  /* 0x0000000d05057210 */ /* 0x000fc80007ffe0ff */
[----:B------:R-:W-:Y:S01]  /*0180*/  IADD3 R7, PT, PT, R7, R11, RZ ;  /* 0x0000000b07077210 */ /* 0x000fe20007ffe0ff */
[----:B------:R-:W-:-:S04]  /*0190*/  IMAD.WIDE R4, R0, 0x4, R4 ;  /* 0x0000000400047825 */ /* 0x000fc800078e0204 */
[----:B------:R-:W-:Y:S02]  /*01a0*/  IMAD.WIDE R2, R0, 0x4, R6 ;  /* 0x0000000400027825 */ /* 0x000fe400078e0206 */
[----:B------:R-:W2:Y:S04]  /*01b0*/  LDG.E R4, desc[UR4][R4.64] ;  /* 0x0000000404047981 */ /* 0x000ea8000c1e1900 */
[----:B------:R-:W3:Y:S01]  /*01c0*/  LDG.E R2, desc[UR4][R2.64] ;  /* 0x0000000402027981 */ /* 0x000ee2000c1e1900 */
[----:B--2---:R-:W-:-:S04]  /*01d0*/  ISETP.NE.AND P0, PT, R4, 0x1, PT ;  /* 0x000000010400780c */ /* 0x004fc80003f05270 */
[----:B---3--:R-:W-:-:S13]  /*01e0*/  ISETP.NE.OR P0, PT, R2, 0x1, P0 ;  /* 0x000000010200780c */ /* 0x008fda0000705670 */
[----:B------:R-:W0:Y:S01]  /*01f0*/  @!P0 LDC.64 R6, c[0x0][0x388] ;  /* 0x0000e200ff068b82 */ /* 0x000e220000000a00 */
[----:B------:R-:W-:Y:S01]  /*0200*/  @!P0 MOV R9, 0x1 ;  /* 0x0000000100098802 */ /* 0x000fe20000000f00 */
[----:B0-----:R-:W-:-:S05]  /*0210*/  @!P0 IMAD.WIDE R6, R0, 0x4, R6 ;  /* 0x0000000400068825 */ /* 0x001fca00078e0206 */
[----:B------:R0:W-:Y:S02]  /*0220*/  @!P0 STG.E desc[UR4][R6.64], R9 ;  /* 0x0000000906008986 */ /* 0x0001e4000c101904 */
.L_x_278:
[----:B------:R-:W-:Y:S05]  /*0230*/  BSYNC.RECONVERGENT B0 ;  /* 0x0000000000007941 */ /* 0x000fea0003800200 */
.L_x_277:
[----:B------:R-:W-:Y:S06]  /*0240*/  BAR.SYNC.DEFER_BLOCKING 0x0 ;  /* 0x0000000000007b1d */ /* 0x000fec0000010000 */
[----:B------:R-:W-:Y:S05]  /*0250*/  EXIT ;  /* 0x000000000000794d */ /* 0x000fea0003800000 */
.L_x_279:
        /* <DEDUP_REMOVED lines=10> */
.L_x_306:


//--------------------- .text._Z6updatePimiS_     --------------------------
	.section	.text._Z6updatePimiS_,"ax",@progbits
	.align	128
        .global         _Z6updatePimiS_
        .type           _Z6updatePimiS_,@function
        .size           _Z6updatePimiS_,(.L_x_307 - _Z6updatePimiS_)
        .other          _Z6updatePimiS_,@"STO_CUDA_ENTRY STV_DEFAULT"
_Z6updatePimiS_:
.text._Z6updatePimiS_:
[----:B------:R-:W-:Y:S08]  /*0000*/  LDC R1, c[0x0][0x37c] ;  /* 0x0000df00ff017b82 */ /* 0x000ff00000000800 */
[----:B------:R-:W0:Y:S01]  /*0010*/  LDC.64 R2, c[0x0][0x398] ;  /* 0x0000e600ff027b82 */ /* 0x000e220000000a00 */
[----:B------:R-:W0:Y:S01]  /*0020*/  LDCU.64 UR4, c[0x0][0x358] ;  /* 0x00006b00ff0477ac */ /* 0x000e220008000a00 */
[----:B------:R-:W1:Y:S01]  /*0030*/  S2R R0, SR_TID.Y ;  /* 0x0000000000007919 */ /* 0x000e620000002200 */
[----:B------:R-:W2:Y:S01]  /*0040*/  LDCU UR8, c[0x0][0x390] ;  /* 0x00007200ff0877ac */ /* 0x000ea20008000800 */
[----:B0-----:R-:W3:Y:S04]  /*0050*/  LDG.E R11, desc[UR4][R2.64] ;  /* 0x00000004020b7981 */ /* 0x001ee8000c1e1900 */
[----:B------:R-:W1:Y:S01]  /*0060*/  LDC R5, c[0x0][0x364] ;  /* 0x0000d900ff057b82 */ /* 0x000e620000000800 */
[----:B------:R-:W-:Y:S01]  /*0070*/  BSSY.RECONVERGENT B0, `(.L_x_280) ;  /* 0x0000020000007945 */ /* 0x000fe20003800200 */
[----:B------:R-:W0:Y:S06]  /*0080*/  S2R R4, SR_TID.X ;  /* 0x0000000000047919 */ /* 0x000e2c0000002100 */
[----:B------:R-:W1:Y:S08]  /*0090*/  S2UR UR6, SR_CTAID.Y ;  /* 0x00000000000679c3 */ /* 0x000e700000002600 */
[----:B------:R-:W0:Y:S08]  /*00a0*/  S2UR UR7, SR_CTAID.X ;  /* 0x00000000000779c3 */ /* 0x000e300000002500 */
[----:B------:R-:W0:Y:S01]  /*00b0*/  LDC R13, c[0x0][0x360] ;  /* 0x0000d800ff0d7b82 */ /* 0x000e220000000800 */
[----:B-1----:R-:W-:-:S02]  /*00c0*/  IMAD R5, R5, UR6, R0 ;  /* 0x0000000605057c24 */ /* 0x002fc4000f8e0200 */
[----:B0-----:R-:W-:-:S05]  /*00d0*/  IMAD R13, R13, UR7, R4 ;  /* 0x000000070d0d7c24 */ /* 0x001fca000f8e0204 */
[----:B------:R-:W-:Y:S02]  /*00e0*/  VIMNMX R0, PT, PT, R5, R13, !PT ;  /* 0x0000000d05007248 */ /* 0x000fe40007fe0100 */
[----:B---3--:R-:W-:-:S04]  /*00f0*/  ISETP.NE.AND P0, PT, R13, R11, PT ;  /* 0x0000000b0d00720c */ /* 0x008fc80003f05270 */
[----:B--2---:R-:W-:-:S13]  /*0100*/  ISETP.GE.OR P0, PT, R0, UR8, !P0 ;  /* 0x0000000800007c0c */ /* 0x004fda000c706670 */
[----:B------:R-:W-:Y:S05]  /*0110*/  @P0 BRA `(.L_x_281) ;  /* 0x0000000000540947 */ /* 0x000fea0003800000 */
[----:B------:R-:W0:Y:S08]  /*0120*/  LDC.64 R8, c[0x0][0x380] ;  /* 0x0000e000ff087b82 */ /* 0x000e300000000a00 */
[----:B------:R-:W0:Y:S02]  /*0130*/  LDC.64 R14, c[0x0][0x388] ;  /* 0x0000e200ff0e7b82 */ /* 0x000e240000000a00 */
[----:B0-----:R-:W-:-:S04]  /*0140*/  IMAD.WIDE.U32 R2, R5, R14, R8 ;  /* 0x0000000e05027225 */ /* 0x001fc800078e0008 */
[----:B------:R-:W-:Y:S01]  /*0150*/  IMAD R5, R5, R15, R3 ;  /* 0x0000000f05057224 */ /* 0x000fe200078e0203 */
[----:B------:R-:W-:-:S05]  /*0160*/  MOV R4, R2 ;  /* 0x0000000200047202 */ /* 0x000fca0000000f00 */
[----:B------:R-:W-:-:S06]  /*0170*/  IMAD.WIDE R6, R11, 0x4, R4 ;  /* 0x000000040b067825 */ /* 0x000fcc00078e0204 */
[----:B------:R-:W2:Y:S02]  /*0180*/  LDG.E R6, desc[UR4][R6.64] ;  /* 0x0000000406067981 */ /* 0x000ea4000c1e1900 */
[----:B--2---:R-:W-:-:S13]  /*0190*/  ISETP.NE.AND P0, PT, R6, 0x1, PT ;  /* 0x000000010600780c */ /* 0x004fda0003f05270 */
[----:B------:R-:W-:Y:S05]  /*01a0*/  @P0 BRA `(.L_x_281) ;  /* 0x0000000000300947 */ /* 0x000fea0003800000 */
[----:B------:R-:W-:Y:S01]  /*01b0*/  SHF.R.S32.HI R3, RZ, 0x1f, R13 ;  /* 0x0000001fff037819 */ /* 0x000fe2000001140d */
[----:B------:R-:W-:-:S04]  /*01c0*/  IMAD.WIDE.U32 R6, R13, R14, R8 ;  /* 0x0000000e0d067225 */ /* 0x000fc800078e0008 */
[----:B------:R-:W-:-:S04]  /*01d0*/  IMAD R0, R3, R14, RZ ;  /* 0x0000000e03007224 */ /* 0x000fc800078e02ff */
[----:B------:R-:W-:-:S05]  /*01e0*/  IMAD R9, R13, R15, R0 ;  /* 0x0000000f0d097224 */ /* 0x000fca00078e0200 */
[----:B------:R-:W-:-:S03]  /*01f0*/  IADD3 R7, PT, PT, R7, R9, RZ ;  /* 0x0000000907077210 */ /* 0x000fc60007ffe0ff */
[----:B------:R-:W-:-:S06]  /*0200*/  IMAD.WIDE R6, R11, 0x4, R6 ;  /* 0x000000040b067825 */ /* 0x000fcc00078e0206 */
[----:B------:R-:W2:Y:S02]  /*0210*/  LDG.E R6, desc[UR4][R6.64] ;  /* 0x0000000406067981 */ /* 0x000ea4000c1e1900 */
[----:B--2---:R-:W-:-:S13]  /*0220*/  ISETP.NE.AND P0, PT, R6, 0x1, PT ;  /* 0x000000010600780c */ /* 0x004fda0003f05270 */
[----:B------:R-:W-:-:S04]  /*0230*/  @!P0 LEA R2, P1, R13, R2, 0x2 ;  /* 0x000000020d028211 */ /* 0x000fc800078210ff */
[----:B------:R-:W-:Y:S02]  /*0240*/  @!P0 LEA.HI.X R3, R13, R5, R3, 0x2, P1 ;  /* 0x000000050d038211 */ /* 0x000fe400008f1403 */
[----:B------:R-:W-:-:S05]  /*0250*/  @!P0 MOV R5, 0x1 ;  /* 0x0000000100058802 */ /* 0x000fca0000000f00 */
[----:B------:R0:W-:Y:S02]  /*0260*/  @!P0 STG.E desc[UR4][R2.64], R5 ;  /* 0x0000000502008986 */ /* 0x0001e4000c101904 */
.L_x_281:
[----:B------:R-:W-:Y:S05]  /*0270*/  BSYNC.RECONVERGENT B0 ;  /* 0x0000000000007941 */ /* 0x000fea0003800200 */
.L_x_280:
[----:B------:R-:W-:Y:S06]  /*0280*/  BAR.SYNC.DEFER_BLOCKING 0x0 ;  /* 0x0000000000007b1d */ /* 0x000fec0000010000 */
[----:B------:R-:W-:Y:S05]  /*0290*/  EXIT ;  /* 0x000000000000794d */ /* 0x000fea0003800000 */
.L_x_282:
        /* <DEDUP_REMOVED lines=14> */
.L_x_307:


//--------------------- .text._Z5orColPimiS_      --------------------------
	.section	.text._Z5orColPimiS_,"ax",@progbits
	.align	128
        .global         _Z5orColPimiS_
        .type           _Z5orColPimiS_,@function
        .size           _Z5orColPimiS_,(.L_x_308 - _Z5orColPimiS_)
        .other          _Z5orColPimiS_,@"STO_CUDA_ENTRY STV_DEFAULT"
_Z5orColPimiS_:
.text._Z5orColPimiS_:
        /* <DEDUP_REMOVED lines=12> */
[----:B------:R-:W1:Y:S01]  /*00c0*/  LDC.64 R2, c[0x0][0x380] ;  /* 0x0000e000ff027b82 */ /* 0x000e620000000a00 */
[----:B0-----:R-:W2:Y:S04]  /*00d0*/  LDG.E R11, desc[UR4][R6.64] ;  /* 0x00000004060b7981 */ /* 0x001ea8000c1e1900 */
[----:B------:R-:W3:Y:S01]  /*00e0*/  LDG.E R9, desc[UR4][R6.64+0x4] ;  /* 0x0000040406097981 */ /* 0x000ee2000c1e1900 */
[----:B------:R-:W-:Y:S01]  /*00f0*/  SHF.R.S32.HI R0, RZ, 0x1f, R5 ;  /* 0x0000001fff007819 */ /* 0x000fe20000011405 */
[----:B-1----:R-:W-:-:S04]  /*0100*/  IMAD.WIDE.U32 R2, R5, UR6, R2 ;  /* 0x0000000605027c25 */ /* 0x002fc8000f8e0002 */
[----:B------:R-:W-:-:S04]  /*0110*/  IMAD R0, R0, UR6, RZ ;  /* 0x0000000600007c24 */ /* 0x000fc8000f8e02ff */
[----:B------:R-:W-:-:S05]  /*0120*/  IMAD R13, R5, UR7, R0 ;  /* 0x00000007050d7c24 */ /* 0x000fca000f8e0200 */
[----:B------:R-:W-:-:S03]  /*0130*/  IADD3 R3, PT, PT, R3, R13, RZ ;  /* 0x0000000d03037210 */ /* 0x000fc60007ffe0ff */
[----:B--2---:R-:W-:-:S04]  /*0140*/  IMAD.WIDE R4, R11, 0x4, R2 ;  /* 0x000000040b047825 */ /* 0x004fc800078e0202 */
[----:B---3--:R-:W-:Y:S01]  /*0150*/  IMAD.WIDE R2, R9, 0x4, R2 ;  /* 0x0000000409027825 */ /* 0x008fe200078e0202 */
[----:B------:R-:W2:Y:S04]  /*0160*/  LDG.E R6, desc[UR4][R4.64] ;  /* 0x0000000404067981 */ /* 0x000ea8000c1e1900 */
[----:B------:R-:W3:Y:S01]  /*0170*/  LDG.E R0, desc[UR4][R2.64] ;  /* 0x0000000402007981 */ /* 0x000ee2000c1e1900 */
[----:B--2---:R-:W-:Y:S02]  /*0180*/  ISETP.NE.AND P0, PT, R6, 0x1, PT ;  /* 0x000000010600780c */ /* 0x004fe40003f05270 */
[----:B---3--:R-:W-:-:S11]  /*0190*/  ISETP.NE.AND P1, PT, R0, 0x1, PT ;  /* 0x000000010000780c */ /* 0x008fd60003f25270 */
[----:B------:R-:W-:Y:S02]  /*01a0*/  @!P0 MOV R7, 0x1 ;  /* 0x0000000100078802 */ /* 0x000fe40000000f00 */
[----:B------:R-:W-:-:S03]  /*01b0*/  @!P1 MOV R9, 0x1 ;  /* 0x0000000100099802 */ /* 0x000fc60000000f00 */
[----:B------:R0:W-:Y:S04]  /*01c0*/  @!P0 STG.E desc[UR4][R2.64], R7 ;  /* 0x0000000702008986 */ /* 0x0001e8000c101904 */
[----:B------:R0:W-:Y:S02]  /*01d0*/  @!P1 STG.E desc[UR4][R4.64], R9 ;  /* 0x0000000904009986 */ /* 0x0001e4000c101904 */
.L_x_284:
[----:B------:R-:W-:Y:S05]  /*01e0*/  BSYNC.RECONVERGENT B0 ;  /* 0x0000000000007941 */ /* 0x000fea0003800200 */
.L_x_283:
[----:B------:R-:W-:Y:S06]  /*01f0*/  BAR.SYNC.DEFER_BLOCKING 0x0 ;  /* 0x0000000000007b1d */ /* 0x000fec0000010000 */
[----:B------:R-:W-:Y:S05]  /*0200*/  EXIT ;  /* 0x000000000000794d */ /* 0x000fea0003800000 */
.L_x_285:
        /* <DEDUP_REMOVED lines=15> */
.L_x_308:


//--------------------- .text._Z8setValuePiS_m    --------------------------
	.section	.text._Z8setValuePiS_m,"ax",@progbits
	.align	128
        .global         _Z8setValuePiS_m
        .type           _Z8setValuePiS_m,@function
        .size           _Z8setValuePiS_m,(.L_x_309 - _Z8setValuePiS_m)
        .other          _Z8setValuePiS_m,@"STO_CUDA_ENTRY STV_DEFAULT"
_Z8setValuePiS_m:
.text._Z8setValuePiS_m:
[----:B------:R-:W-:Y:S08]  /*0000*/  LDC R1, c[0x0][0x37c] ;  /* 0x0000df00ff017b82 */ /* 0x000ff00000000800 */
[----:B------:R-:W0:Y:S01]  /*0010*/  LDC.64 R4, c[0x0][0x388] ;  /* 0x0000e200ff047b82 */ /* 0x000e220000000a00 */
[----:B------:R-:W0:Y:S01]  /*0020*/  LDCU.64 UR4, c[0x0][0x358] ;  /* 0x00006b00ff0477ac */ /* 0x000e220008000a00 */
[----:B------:R-:W1:Y:S06]  /*0030*/  LDCU.64 UR6, c[0x0][0x390] ;  /* 0x00007200ff0677ac */ /* 0x000e6c0008000a00 */
[----:B------:R-:W1:Y:S01]  /*0040*/  LDC.64 R2, c[0x0][0x380] ;  /* 0x0000e000ff027b82 */ /* 0x000e620000000a00 */
[----:B0-----:R-:W2:Y:S04]  /*0050*/  LDG.E R9, desc[UR4][R4.64] ;  /* 0x0000000404097981 */ /* 0x001ea8000c1e1900 */
[----:B------:R-:W3:Y:S01]  /*0060*/  LDG.E R11, desc[UR4][R4.64+0x4] ;  /* 0x00000404040b7981 */ /* 0x000ee2000c1e1900 */
[----:B------:R-:W-:Y:S01]  /*0070*/  HFMA2 R13, -RZ, RZ, 0, 5.9604644775390625e-08 ;  /* 0x00000001ff0d7431 */ /* 0x000fe200000001ff */
[----:B--2---:R-:W-:Y:S01]  /*0080*/  SHF.R.S32.HI R0, RZ, 0x1f, R9 ;  /* 0x0000001fff007819 */ /* 0x004fe20000011409 */
[----:B-1----:R-:W-:-:S04]  /*0090*/  IMAD.WIDE.U32 R6, R9, UR6, R2 ;  /* 0x0000000609067c25 */ /* 0x002fc8000f8e0002 */
[----:B------:R-:W-:-:S04]  /*00a0*/  IMAD R0, R0, UR6, RZ ;  /* 0x0000000600007c24 */ /* 0x000fc8000f8e02ff */
[----:B------:R-:W-:-:S05]  /*00b0*/  IMAD R9, R9, UR7, R0 ;  /* 0x0000000709097c24 */ /* 0x000fca000f8e0200 */
[----:B------:R-:W-:-:S03]  /*00c0*/  IADD3 R7, PT, PT, R7, R9, RZ ;  /* 0x0000000907077210 */ /* 0x000fc60007ffe0ff */
[----:B---3--:R-:W-:-:S05]  /*00d0*/  IMAD.WIDE R6, R11, 0x4, R6 ;  /* 0x000000040b067825 */ /* 0x008fca00078e0206 */
[----:B------:R-:W-:Y:S04]  /*00e0*/  STG.E desc[UR4][R6.64], R13 ;  /* 0x0000000d06007986 */ /* 0x000fe8000c101904 */
[----:B------:R-:W2:Y:S04]  /*00f0*/  LDG.E R9, desc[UR4][R4.64+0x4] ;  /* 0x0000040404097981 */ /* 0x000ea8000c1e1900 */
[----:B------:R-:W3:Y:S01]  /*0100*/  LDG.E R11, desc[UR4][R4.64] ;  /* 0x00000004040b7981 */ /* 0x000ee2000c1e1900 */
[----:B--2---:R-:W-:Y:S01]  /*0110*/  SHF.R.S32.HI R0, RZ, 0x1f, R9 ;  /* 0x0000001fff007819 */ /* 0x004fe20000011409 */
[----:B------:R-:W-:-:S04]  /*0120*/  IMAD.WIDE.U32 R2, R9, UR6, R2 ;  /* 0x0000000609027c25 */ /* 0x000fc8000f8e0002 */
[----:B------:R-:W-:-:S04]  /*0130*/  IMAD R0, R0, UR6, RZ ;  /* 0x0000000600007c24 */ /* 0x000fc8000f8e02ff */
[----:B------:R-:W-:-:S05]  /*0140*/  IMAD R9, R9, UR7, R0 ;  /* 0x0000000709097c24 */ /* 0x000fca000f8e0200 */
[----:B------:R-:W-:-:S03]  /*0150*/  IADD3 R3, PT, PT, R3, R9, RZ ;  /* 0x0000000903037210 */ /* 0x000fc60007ffe0ff */
[----:B---3--:R-:W-:-:S05]  /*0160*/  IMAD.WIDE R2, R11, 0x4, R2 ;  /* 0x000000040b027825 */ /* 0x008fca00078e0202 */
[----:B------:R-:W-:Y:S01]  /*0170*/  STG.E desc[UR4][R2.64], R13 ;  /* 0x0000000d02007986 */ /* 0x000fe2000c101904 */
[----:B------:R-:W-:Y:S05]  /*0180*/  EXIT ;  /* 0x000000000000794d */ /* 0x000fea0003800000 */
.L_x_286:
        /* <DEDUP_REMOVED lines=15> */
.L_x_309:


//--------------------- .text._Z21initializeUnionMatrixPimi --------------------------
	.section	.text._Z21initializeUnionMatrixPimi,"ax",@progbits
	.align	128
        .global         _Z21initializeUnionMatrixPimi
        .type           _Z21initializeUnionMatrixPimi,@function
        .size           _Z21initializeUnionMatrixPimi,(.L_x_310 - _Z21initializeUnionMatrixPimi)
        .other          _Z21initializeUnionMatrixPimi,@"STO_CUDA_ENTRY STV_DEFAULT"
_Z21initializeUnionMatrixPimi:
.text._Z21initializeUnionMatrixPimi:
[----:B------:R-:W-:Y:S01]  /*0000*/  LDC R1, c[0x0][0x37c] ;  /* 0x0000df00ff017b82 */ /* 0x000fe20000000800 */
[----:B------:R-:W0:Y:S07]  /*0010*/  S2R R0, SR_TID.Y ;  /* 0x0000000000007919 */ /* 0x000e2e0000002200 */
[----:B------:R-:W0:Y:S01]  /*0020*/  S2UR UR4, SR_CTAID.Y ;  /* 0x00000000000479c3 */ /* 0x000e220000002600 */
[----:B------:R-:W1:Y:S01]  /*0030*/  LDCU UR6, c[0x0][0x390] ;  /* 0x00007200ff0677ac */ /* 0x000e620008000800 */
[----:B------:R-:W-:Y:S01]  /*0040*/  BSSY.RECONVERGENT B0, `(.L_x_287) ;  /* 0x000001f000007945 */ /* 0x000fe20003800200 */
[----:B------:R-:W2:Y:S05]  /*0050*/  S2R R3, SR_TID.X ;  /* 0x0000000000037919 */ /* 0x000eaa0000002100 */
[----:B------:R-:W0:Y:S08]  /*0060*/  LDC R5, c[0x0][0x364] ;  /* 0x0000d900ff057b82 */ /* 0x000e300000000800 */
[----:B------:R-:W2:Y:S08]  /*0070*/  S2UR UR5, SR_CTAID.X ;  /* 0x00000000000579c3 */ /* 0x000eb00000002500 */
[----:B------:R-:W2:Y:S01]  /*0080*/  LDC R2, c[0x0][0x360] ;  /* 0x0000d800ff027b82 */ /* 0x000ea20000000800 */
[----:B0-----:R-:W-:-:S02]  /*0090*/  IMAD R5, R5, UR4, R0 ;  /* 0x0000000405057c24 */ /* 0x001fc4000f8e0200 */
[----:B--2---:R-:W-:-:S05]  /*00a0*/  IMAD R0, R2, UR5, R3 ;  /* 0x0000000502007c24 */ /* 0x004fca000f8e0203 */
[----:B------:R-:W-:-:S04]  /*00b0*/  VIMNMX R2, PT, PT, R5, R0, !PT ;  /* 0x0000000005027248 */ /* 0x000fc80007fe0100 */
[----:B-1----:R-:W-:-:S13]  /*00c0*/  ISETP.GE.AND P0, PT, R2, UR6, PT ;  /* 0x0000000602007c0c */ /* 0x002fda000bf06270 */
[----:B------:R-:W-:Y:S05]  /*00d0*/  @P0 BRA `(.L_x_288) ;  /* 0x0000000000540947 */ /* 0x000fea0003800000 */
[----:B------:R-:W0:Y:S01]  /*00e0*/  LDC.64 R6, c[0x0][0x358] ;  /* 0x0000d600ff067b82 */ /* 0x000e220000000a00 */
[----:B------:R-:W-:-:S13]  /*00f0*/  ISETP.NE.AND P0, PT, R5, R0, PT ;  /* 0x000000000500720c */ /* 0x000fda0003f05270 */
[----:B------:R-:W-:Y:S05]  /*0100*/  @P0 BRA `(.L_x_289) ;  /* 0x0000000000280947 */ /* 0x000fea0003800000 */
[----:B------:R-:W1:Y:S01]  /*0110*/  LDC.64 R2, c[0x0][0x380] ;  /* 0x0000e000ff027b82 */ /* 0x000e620000000a00 */
[----:B------:R-:W1:Y:S01]  /*0120*/  LDCU.64 UR4, c[0x0][0x388] ;  /* 0x00007100ff0477ac */ /* 0x000e620008000a00 */
[----:B0-----:R-:W-:Y:S02]  /*0130*/  R2UR UR6, R6 ;  /* 0x00000000060672ca */ /* 0x001fe400000e0000 */
[----:B------:R-:W-:Y:S01]  /*0140*/  R2UR UR7, R7 ;  /* 0x00000000070772ca */ /* 0x000fe200000e0000 */
[----:B------:R-:W-:Y:S02]  /*0150*/  HFMA2 R7, -RZ, RZ, 0, 5.9604644775390625e-08 ;  /* 0x00000001ff077431 */ /* 0x000fe400000001ff */
[----:B-1----:R-:W-:-:S04]  /*0160*/  IMAD.WIDE.U32 R2, R5, UR4, R2 ;  /* 0x0000000405027c25 */ /* 0x002fc8000f8e0002 */
[C---:B------:R-:W-:Y:S02]  /*0170*/  IMAD R3, R5.reuse, UR5, R3 ;  /* 0x0000000505037c24 */ /* 0x040fe4000f8e0203 */
[----:B------:R-:W-:-:S05]  /*0180*/  IMAD.WIDE.U32 R2, R5, 0x4, R2 ;  /* 0x0000000405027825 */ /* 0x000fca00078e0002 */
[----:B------:R0:W-:Y:S01]  /*0190*/  STG.E desc[UR6][R2.64], R7 ;  /* 0x0000000702007986 */ /* 0x0001e2000c101906 */
[----:B------:R-:W-:Y:S05]  /*01a0*/  BRA `(.L_x_288) ;  /* 0x0000000000207947 */ /* 0x000fea0003800000 */
.L_x_289:
[----:B------:R-:W1:Y:S01]  /*01b0*/  LDC.64 R2, c[0x0][0x380] ;  /* 0x0000e000ff027b82 */ /* 0x000e620000000a00 */
[----:B------:R-:W1:Y:S01]  /*01c0*/  LDCU.64 UR4, c[0x0][0x388] ;  /* 0x00007100ff0477ac */ /* 0x000e620008000a00 */
[----:B0-----:R-:W-:Y:S02]  /*01d0*/  R2UR UR6, R6 ;  /* 0x00000000060672ca */ /* 0x001fe400000e0000 */
[----:B------:R-:W-:Y:S01]  /*01e0*/  R2UR UR7, R7 ;  /* 0x00000000070772ca */ /* 0x000fe200000e0000 */
[----:B-1----:R-:W-:-:S04]  /*01f0*/  IMAD.WIDE.U32 R2, R5, UR4, R2 ;  /* 0x0000000405027c25 */ /* 0x002fc8000f8e0002 */
[----:B------:R-:W-:Y:S02]  /*0200*/  IMAD R3, R5, UR5, R3 ;  /* 0x0000000505037c24 */ /* 0x000fe4000f8e0203 */
[----:B------:R-:W-:-:S06]  /*0210*/  IMAD.WIDE R2, R0, 0x4, R2 ;  /* 0x0000000400027825 */ /* 0x000fcc00078e0202 */
[----:B------:R1:W-:Y:S02]  /*0220*/  STG.E desc[UR6][R2.64], RZ ;  /* 0x000000ff02007986 */ /* 0x0003e4000c101906 */
.L_x_288:
[----:B------:R-:W-:Y:S05]  /*0230*/  BSYNC.RECONVERGENT B0 ;  /* 0x0000000000007941 */ /* 0x000fea0003800200 */
.L_x_287:
[----:B------:R-:W-:Y:S06]  /*0240*/  BAR.SYNC.DEFER_BLOCKING 0x0 ;  /* 0x0000000000007b1d */ /* 0x000fec0000010000 */
[----:B------:R-:W-:Y:S05]  /*0250*/  EXIT ;  /* 0x000000000000794d */ /* 0x000fea0003800000 */
.L_x_290:
        /* <DEDUP_REMOVED lines=10> */
.L_x_310:


//--------------------- .nv.global.init           --------------------------
	.section	.nv.global.init,"aw",@progbits
.nv.global.init:
	.type		$str$1,@object
	.size		$str$1,($str - $str$1)
$str$1:
        /*0000*/ 	.byte	0x0a, 0x00
	.type		$str,@object
	.size		$str,(.L_47 - $str)
$str:
        /*0002*/ 	.byte	0x25, 0x64, 0x20, 0x00
.L_47:


//--------------------- .nv.shared._ZN3cub18CUB_300001_SM_10006detail10radix_sort29DeviceRadixSortOnesweepKernelINS1_5radix10policy_hubIiiyE10Policy1000ELNS0_9SortOrderE0EiiyiiNS1_21identity_decomposer_tEEEvPT5_SB_PT3_PKSC_PT1_PKSG_PT2_PKSK_T4_iiT6_ --------------------------
	.section	.nv.shared._ZN3cub18CUB_300001_SM_10006detail10radix_sort29DeviceRadixSortOnesweepKernelINS1_5radix10policy_hubIiiyE10Policy1000ELNS0_9SortOrderE0EiiyiiNS1_21identity_decomposer_tEEEvPT5_SB_PT3_PKSC_PT1_PKSG_PT2_PKSK_T4_iiT6_,"aw",@nobits
	.sectionflags	@""
	.align	16
.nv.shared._ZN3cub18CUB_300001_SM_10006detail10radix_sort29DeviceRadixSortOnesweepKernelINS1_5radix10policy_hubIiiyE10Policy1000ELNS0_9SortOrderE0EiiyiiNS1_21identity_decomposer_tEEEvPT5_SB_PT3_PKSC_PT1_PKSG_PT2_PKSK_T4_iiT6_:
	.zero		29184


//--------------------- .nv.shared.reserved.0     --------------------------
	.section	.nv.shared.reserved.0,"aw",@nobits
	.weak		__nv_reservedSMEM_offset_0_alias
	.size		__nv_reservedSMEM_offset_0_alias, 0, 64
	.other		__nv_reservedSMEM_offset_0_alias,@"STO_CUDA_RESERVED_SHARED STV_DEFAULT"
__nv_reservedSMEM_offset_0_alias:
	.zero		0
	.zero		64


//--------------------- .nv.global                --------------------------
	.section	.nv.global,"aw",@nobits
	.align	4
.nv.global:
	.type		devFound,@object
	.size		devFound,(dev_totalCost - devFound)
devFound:
	.zero		4
	.type		dev_totalCost,@object
	.size		dev_totalCost,(_ZN34_INTERNAL_5634ba66_4_k_cu_484e0c9e6thrust24THRUST_300001_SM_1000_NS12placeholders2_8E - dev_totalCost)
dev_totalCost:
	.zero		4
	.type		_ZN34_INTERNAL_5634ba66_4_k_cu_484e0c9e6thrust24THRUST_300001_SM_1000_NS12placeholders2_8E,@object
	.size		_ZN34_INTERNAL_5634ba66_4_k_cu_484e0c9e6thrust24THRUST_300001_SM_1000_NS12placeholders2_8E,(_ZN34_INTERNAL_5634ba66_4_k_cu_484e0c9e4cuda3std3__436_GLOBAL__N__5634ba66_4_k_cu_484e0c9e6ignoreE - _ZN34_INTERNAL_5634ba66_4_k_cu_484e0c9e6thrust24THRUST_300001_SM_1000_NS12placeholders2_8E)
_ZN34_INTERNAL_5634ba66_4_k_cu_484e0c9e6thrust24THRUST_300001_SM_1000_NS12placeholders2_8E:
	.zero		1
	.type		_ZN34_INTERNAL_5634ba66_4_k_cu_484e0c9e4cuda3std3__436_GLOBAL__N__5634ba66_4_k_cu_484e0c9e6ignoreE,@object
	.size		_ZN34_INTERNAL_5634ba66_4_k_cu_484e0c9e4cuda3std3__436_GLOBAL__N__5634ba66_4_k_cu_484e0c9e6ignoreE,(_ZN34_INTERNAL_5634ba66_4_k_cu_484e0c9e4cuda3std6ranges3__45__cpo4dataE - _ZN34_INTERNAL_5634ba66_4_k_cu_484e0c9e4cuda3std3__436_GLOBAL__N__5634ba66_4_k_cu_484e0c9e6ignoreE)
_ZN34_INTERNAL_5634ba66_4_k_cu_484e0c9e4cuda3std3__436_GLOBAL__N__5634ba66_4_k_cu_484e0c9e6ignoreE:
	.zero		1
	.type		_ZN34_INTERNAL_5634ba66_4_k_cu_484e0c9e4cuda3std6ranges3__45__cpo4dataE,@object
	.size		_ZN34_INTERNAL_5634ba66_4_k_cu_484e0c9e4cuda3std6ranges3__45__cpo4dataE,(_ZN34_INTERNAL_5634ba66_4_k_cu_484e0c9e6thrust24THRUST_300001_SM_1000_NS6system3cpp3parE - _ZN34_INTERNAL_5634ba66_4_k_cu_484e0c9e4cuda3std6ranges3__45__cpo4dataE)
_ZN34_INTERNAL_5634ba66_4_k_cu_484e0c9e4cuda3std6ranges3__45__cpo4dataE:
	.zero		1
	.type		_ZN34_INTERNAL_5634ba66_4_k_cu_484e0c9e6thrust24THRUST_300001_SM_1000_NS6system3cpp3parE,@object
	.size		_ZN34_INTERNAL_5634ba66_4_k_cu_484e0c9e6thrust24THRUST_300001_SM_1000_NS6system3cpp3parE,(_ZN34_INTERNAL_5634ba66_4_k_cu_484e0c9e4cuda3std3__45__cpo5beginE - _ZN34_INTERNAL_5634ba66_4_k_cu_484e0c9e6thrust24THRUST_300001_SM_1000_NS6system3cpp3parE)
_ZN34_INTERNAL_5634ba66_4_k_cu_484e0c9e6thrust24THRUST_300001_SM_1000_NS6system3cpp3parE:
	.zero		1
	.type		_ZN34_INTERNAL_5634ba66_4_k_cu_484e0c9e4cuda3std3__45__cpo5beginE,@object
	.size		_ZN34_INTERNAL_5634ba66_4_k_cu_484e0c9e4cuda3std3__45__cpo5beginE,(_ZN34_INTERNAL_5634ba66_4_k_cu_484e0c9e4cuda3std6ranges3__45__cpo5beginE - _ZN34_INTERNAL_5634ba66_4_k_cu_484e0c9e4cuda3std3__45__cpo5beginE)
_ZN34_INTERNAL_5634ba66_4_k_cu_484e0c9e4cuda3std3__45__cpo5beginE:
	.zero		1
	.type		_ZN34_INTERNAL_5634ba66_4_k_cu_484e0c9e4cuda3std6ranges3__45__cpo5beginE,@object
	.size		_ZN34_INTERNAL_5634ba66_4_k_cu_484e0c9e4cuda3std6ranges3__45__cpo5beginE,(_ZN34_INTERNAL_5634ba66_4_k_cu_484e0c9e6thrust24THRUST_300001_SM_1000_NS6deviceE - _ZN34_INTERNAL_5634ba66_4_k_cu_484e0c9e4cuda3std6ranges3__45__cpo5beginE)
_ZN34_INTERNAL_5634ba66_4_k_cu_484e0c9e4cuda3std6ranges3__45__cpo5beginE:
	.zero		1
	.type		_ZN34_INTERNAL_5634ba66_4_k_cu_484e0c9e6thrust24THRUST_300001_SM_1000_NS6deviceE,@object
	.size		_ZN34_INTERNAL_5634ba66_4_k_cu_484e0c9e6thrust24THRUST_300001_SM_1000_NS6deviceE,(_ZN34_INTERNAL_5634ba66_4_k_cu_484e0c9e4cuda3std3__47nulloptE - _ZN34_INTERNAL_5634ba66_4_k_cu_484e0c9e6thrust24THRUST_300001_SM_1000_NS6deviceE)
_ZN34_INTERNAL_5634ba66_4_k_cu_484e0c9e6thrust24THRUST_300001_SM_1000_NS6deviceE:
	.zero		1
	.type		_ZN34_INTERNAL_5634ba66_4_k_cu_484e0c9e4cuda3std3__47nulloptE,@object
	.size		_ZN34_INTERNAL_5634ba66_4_k_cu_484e0c9e4cuda3std3__47nulloptE,(_ZN34_INTERNAL_5634ba66_4_k_cu_484e0c9e4cuda3std6ranges3__45__cpo8distanceE - _ZN34_INTERNAL_5634ba66_4_k_cu_484e0c9e4cuda3std3__47nulloptE)
_ZN34_INTERNAL_5634ba66_4_k_cu_484e0c9e4cuda3std3__47nulloptE:
	.zero		1
	.type		_ZN34_INTERNAL_5634ba66_4_k_cu_484e0c9e4cuda3std6ranges3__45__cpo8distanceE,@object
	.size		_ZN34_INTERNAL_5634ba66_4_k_cu_484e0c9e4cuda3std6ranges3__45__cpo8distanceE,(_ZN34_INTERNAL_5634ba66_4_k_cu_484e0c9e6thrust24THRUST_300001_SM_1000_NS12placeholders2_4E - _ZN34_INTERNAL_5634ba66_4_k_cu_484e0c9e4cuda3std6ranges3__45__cpo8distanceE)
_ZN34_INTERNAL_5634ba66_4_k_cu_484e0c9e4cuda3std6ranges3__45__cpo8distanceE:
	.zero		1
	.type		_ZN34_INTERNAL_5634ba66_4_k_cu_484e0c9e6thrust24THRUST_300001_SM_1000_NS12placeholders2_4E,@object
	.size		_ZN34_INTERNAL_5634ba66_4_k_cu_484e0c9e6thrust24THRUST_300001_SM_1000_NS12placeholders2_4E,(_ZN34_INTERNAL_5634ba66_4_k_cu_484e0c9e4cuda3std3__45__cpo6rbeginE - _ZN34_INTERNAL_5634ba66_4_k_cu_484e0c9e6thrust24THRUST_300001_SM_1000_NS12placeholders2_4E)
_ZN34_INTERNAL_5634ba66_4_k_cu_484e0c9e6thrust24THRUST_300001_SM_1000_NS12placeholders2_4E:
	.zero		1
	.type		_ZN34_INTERNAL_5634ba66_4_k_cu_484e0c9e4cuda3std3__45__cpo6rbeginE,@object
	.size		_ZN34_INTERNAL_5634ba66_4_k_cu_484e0c9e4cuda3std3__45__cpo6rbeginE,(_ZN34_INTERNAL_5634ba66_4_k_cu_484e0c9e4cuda3std6ranges3__45__cpo7advanceE - _ZN34_INTERNAL_5634ba66_4_k_cu_484e0c9e4cuda3std3__45__cpo6rbeginE)
_ZN34_INTERNAL_5634ba66_4_k_cu_484e0c9e4cuda3std3__45__cpo6rbeginE:
	.zero		1
	.type		_ZN34_INTERNAL_5634ba66_4_k_cu_484e0c9e4cuda3std6ranges3__45__cpo7advanceE,@object
	.size		_ZN34_INTERNAL_5634ba66_4_k_cu_484e0c9e4cuda3std6ranges3__45__cpo7advanceE,(_ZN34_INTERNAL_5634ba66_4_k_cu_484e0c9e6thrust24THRUST_300001_SM_1000_NS12placeholders2_6E - _ZN34_INTERNAL_5634ba66_4_k_cu_484e0c9e4cuda3std6ranges3__45__cpo7advanceE)
_ZN34_INTERNAL_5634ba66_4_k_cu_484e0c9e4cuda3std6ranges3__45__cpo7advanceE:
	.zero		1
	.type		_ZN34_INTERNAL_5634ba66_4_k_cu_484e0c9e6thrust24THRUST_300001_SM_1000_NS12placeholders2_6E,@object
	.size		_ZN34_INTERNAL_5634ba66_4_k_cu_484e0c9e6thrust24THRUST_300001_SM_1000_NS12placeholders2_6E,(_ZN34_INTERNAL_5634ba66_4_k_cu_484e0c9e4cuda3std3__45__cpo7crbeginE - _ZN34_INTERNAL_5634ba66_4_k_cu_484e0c9e6thrust24THRUST_300001_SM_1000_NS12placeholders2_6E)
_ZN34_INTERNAL_5634ba66_4_k_cu_484e0c9e6thrust24THRUST_300001_SM_1000_NS12placeholders2_6E:
	.zero		1
	.type		_ZN34_INTERNAL_5634ba66_4_k_cu_484e0c9e4cuda3std3__45__cpo7crbeginE,@object
	.size		_ZN34_INTERNAL_5634ba66_4_k_cu_484e0c9e4cuda3std3__45__cpo7crbeginE,(_ZN34_INTERNAL_5634ba66_4_k_cu_484e0c9e4cuda3std6ranges3__45__cpo4nextE - _ZN34_INTERNAL_5634ba66_4_k_cu_484e0c9e4cuda3std3__45__cpo7crbeginE)
_ZN34_INTERNAL_5634ba66_4_k_cu_484e0c9e4cuda3std3__45__cpo7crbeginE:
	.zero		1
	.type		_ZN34_INTERNAL_5634ba66_4_k_cu_484e0c9e4cuda3std6ranges3__45__cpo4nextE,@object
	.size		_ZN34_INTERNAL_5634ba66_4_k_cu_484e0c9e4cuda3std6ranges3__45__cpo4nextE,(_ZN34_INTERNAL_5634ba66_4_k_cu_484e0c9e6thrust24THRUST_300001_SM_1000_NS8cuda_cub10par_nosyncE - _ZN34_INTERNAL_5634ba66_4_k_cu_484e0c9e4cuda3std6ranges3__45__cpo4nextE)
_ZN34_INTERNAL_5634ba66_4_k_cu_484e0c9e4cuda3std6ranges3__45__cpo4nextE:
	.zero		1
	.type		_ZN34_INTERNAL_5634ba66_4_k_cu_484e0c9e6thrust24THRUST_300001_SM_1000_NS8cuda_cub10par_nosyncE,@object
	.size		_ZN34_INTERNAL_5634ba66_4_k_cu_484e0c9e6thrust24THRUST_300001_SM_1000_NS8cuda_cub10par_nosyncE,(_ZN34_INTERNAL_5634ba66_4_k_cu_484e0c9e4cuda3std6ranges3__45__cpo4swapE - _ZN34_INTERNAL_5634ba66_4_k_cu_484e0c9e6thrust24THRUST_300001_SM_1000_NS8cuda_cub10par_nosyncE)
_ZN34_INTERNAL_5634ba66_4_k_cu_484e0c9e6thrust24THRUST_300001_SM_1000_NS8cuda_cub10par_nosyncE:
	.zero		1
	.type		_ZN34_INTERNAL_5634ba66_4_k_cu_484e0c9e4cuda3std6ranges3__45__cpo4swapE,@object
	.size		_ZN34_INTERNAL_5634ba66_4_k_cu_484e0c9e4cuda3std6ranges3__45__cpo4swapE,(_ZN34_INTERNAL_5634ba66_4_k_cu_484e0c9e6thrust24THRUST_300001_SM_1000_NS12placeholders3_10E - _ZN34_INTERNAL_5634ba66_4_k_cu_484e0c9e4cuda3std6ranges3__45__cpo4swapE)
_ZN34_INTERNAL_5634ba66_4_k_cu_484e0c9e4cuda3std6ranges3__45__cpo4swapE:
	.zero		1
	.type		_ZN34_INTERNAL_5634ba66_4_k_cu_484e0c9e6thrust24THRUST_300001_SM_1000_NS12placeholders3_10E,@object
	.size		_ZN34_INTERNAL_5634ba66_4_k_cu_484e0c9e6thrust24THRUST_300001_SM_1000_NS12placeholders3_10E,(_ZN34_INTERNAL_5634ba66_4_k_cu_484e0c9e4cuda3std3__48in_placeE - _ZN34_INTERNAL_5634ba66_4_k_cu_484e0c9e6thrust24THRUST_300001_SM_1000_NS12placeholders3_10E)
_ZN34_INTERNAL_5634ba66_4_k_cu_484e0c9e6thrust24THRUST_300001_SM_1000_NS12placeholders3_10E:
	.zero		1
	.type		_ZN34_INTERNAL_5634ba66_4_k_cu_484e0c9e4cuda3std3__48in_placeE,@object
	.size		_ZN34_INTERNAL_5634ba66_4_k_cu_484e0c9e4cuda3std3__48in_placeE,(_ZN34_INTERNAL_5634ba66_4_k_cu_484e0c9e4cuda3std6ranges3__45__cpo4sizeE - _ZN34_INTERNAL_5634ba66_4_k_cu_484e0c9e4cuda3std3__48in_placeE)
_ZN34_INTERNAL_5634ba66_4_k_cu_484e0c9e4cuda3std3__48in_placeE:
	.zero		1
	.type		_ZN34_INTERNAL_5634ba66_4_k_cu_484e0c9e4cuda3std6ranges3__45__cpo4sizeE,@object
	.size		_ZN34_INTERNAL_5634ba66_4_k_cu_484e0c9e4cuda3std6ranges3__45__cpo4sizeE,(_ZN34_INTERNAL_5634ba66_4_k_cu_484e0c9e6thrust24THRUST_300001_SM_1000_NS12placeholders2_2E - _ZN34_INTERNAL_5634ba66_4_k_cu_484e0c9e4cuda3std6ranges3__45__cpo4sizeE)
_ZN34_INTERNAL_5634ba66_4_k_cu_484e0c9e4cuda3std6ranges3__45__cpo4sizeE:
	.zero		1
	.type		_ZN34_INTERNAL_5634ba66_4_k_cu_484e0c9e6thrust24THRUST_300001_SM_1000_NS12placeholders2_2E,@object
	.size		_ZN34_INTERNAL_5634ba66_4_k_cu_484e0c9e6thrust24THRUST_300001_SM_1000_NS12placeholders2_2E,(_ZN34_INTERNAL_5634ba66_4_k_cu_484e0c9e4cuda3std3__45__cpo6cbeginE - _ZN34_INTERNAL_5634ba66_4_k_cu_484e0c9e6thrust24THRUST_300001_SM_1000_NS12placeholders2_2E)
_ZN34_INTERNAL_5634ba66_4_k_cu_484e0c9e6thrust24THRUST_300001_SM_1000_NS12placeholders2_2E:
	.zero		1
	.type		_ZN34_INTERNAL_5634ba66_4_k_cu_484e0c9e4cuda3std3__45__cpo6cbeginE,@object
	.size		_ZN34_INTERNAL_5634ba66_4_k_cu_484e0c9e4cuda3std3__45__cpo6cbeginE,(_ZN34_INTERNAL_5634ba66_4_k_cu_484e0c9e4cuda3std6ranges3__45__cpo6cbeginE - _ZN34_INTERNAL_5634ba66_4_k_cu_484e0c9e4cuda3std3__45__cpo6cbeginE)
_ZN34_INTERNAL_5634ba66_4_k_cu_484e0c9e4cuda3std3__45__cpo6cbeginE:
	.zero		1
	.type		_ZN34_INTERNAL_5634ba66_4_k_cu_484e0c9e4cuda3std6ranges3__45__cpo6cbeginE,@object
	.size		_ZN34_INTERNAL_5634ba66_4_k_cu_484e0c9e4cuda3std6ranges3__45__cpo6cbeginE,(_ZN34_INTERNAL_5634ba66_4_k_cu_484e0c9e6thrust24THRUST_300001_SM_1000_NS12placeholders2_7E - _ZN34_INTERNAL_5634ba66_4_k_cu_484e0c9e4cuda3std6ranges3__45__cpo6cbeginE)
_ZN34_INTERNAL_5634ba66_4_k_cu_484e0c9e4cuda3std6ranges3__45__cpo6cbeginE:
	.zero		1
	.type		_ZN34_INTERNAL_5634ba66_4_k_cu_484e0c9e6thrust24THRUST_300001_SM_1000_NS12placeholders2_7E,@object
	.size		_ZN34_INTERNAL_5634ba66_4_k_cu_484e0c9e6thrust24THRUST_300001_SM_1000_NS12placeholders2_7E,(_ZN34_INTERNAL_5634ba66_4_k_cu_484e0c9e4cuda3std3__45__cpo5crendE - _ZN34_INTERNAL_5634ba66_4_k_cu_484e0c9e6thrust24THRUST_300001_SM_1000_NS12placeholders2_7E)
_ZN34_INTERNAL_5634ba66_4_k_cu_484e0c9e6thrust24THRUST_300001_SM_1000_NS12placeholders2_7E:
	.zero		1
	.type		_ZN34_INTERNAL_5634ba66_4_k_cu_484e0c9e4cuda3std3__45__cpo5crendE,@object
	.size		_ZN34_INTERNAL_5634ba66_4_k_cu_484e0c9e4cuda3std3__45__cpo5crendE,(_ZN34_INTERNAL_5634ba66_4_k_cu_484e0c9e4cuda3std6ranges3__45__cpo4prevE - _ZN34_INTERNAL_5634ba66_4_k_cu_484e0c9e4cuda3std3__45__cpo5crendE)
_ZN34_INTERNAL_5634ba66_4_k_cu_484e0c9e4cuda3std3__45__cpo5crendE:
	.zero		1
	.type		_ZN34_INTERNAL_5634ba66_4_k_cu_484e0c9e4cuda3std6ranges3__45__cpo4prevE,@object
	.size		_ZN34_INTERNAL_5634ba66_4_k_cu_484e0c9e4cuda3std6ranges3__45__cpo4prevE,(_ZN34_INTERNAL_5634ba66_4_k_cu_484e0c9e6thrust24THRUST_300001_SM_1000_NS6system6detail10sequential3seqE - _ZN34_INTERNAL_5634ba66_4_k_cu_484e0c9e4cuda3std6ranges3__45__cpo4prevE)
_ZN34_INTERNAL_5634ba66_4_k_cu_484e0c9e4cuda3std6ranges3__45__cpo4prevE:
	.zero		1
	.type		_ZN34_INTERNAL_5634ba66_4_k_cu_484e0c9e6thrust24THRUST_300001_SM_1000_NS6system6detail10sequential3seqE,@object
	.size		_ZN34_INTERNAL_5634ba66_4_k_cu_484e0c9e6thrust24THRUST_300001_SM_1000_NS6system6detail10sequential3seqE,(_ZN34_INTERNAL_5634ba66_4_k_cu_484e0c9e4cuda3std6ranges3__45__cpo9iter_moveE - _ZN34_INTERNAL_5634ba66_4_k_cu_484e0c9e6thrust24THRUST_300001_SM_1000_NS6system6detail10sequential3seqE)
_ZN34_INTERNAL_5634ba66_4_k_cu_484e0c9e6thrust24THRUST_300001_SM_1000_NS6system6detail10sequential3seqE:
	.zero		1
	.type		_ZN34_INTERNAL_5634ba66_4_k_cu_484e0c9e4cuda3std6ranges3__45__cpo9iter_moveE,@object
	.size		_ZN34_INTERNAL_5634ba66_4_k_cu_484e0c9e4cuda3std6ranges3__45__cpo9iter_moveE,(_ZN34_INTERNAL_5634ba66_4_k_cu_484e0c9e6thrust24THRUST_300001_SM_1000_NS3seqE - _ZN34_INTERNAL_5634ba66_4_k_cu_484e0c9e4cuda3std6ranges3__45__cpo9iter_moveE)
_ZN34_INTERNAL_5634ba66_4_k_cu_484e0c9e4cuda3std6ranges3__45__cpo9iter_moveE:
	.zero		1
	.type		_ZN34_INTERNAL_5634ba66_4_k_cu_484e0c9e6thrust24THRUST_300001_SM_1000_NS3seqE,@object
	.size		_ZN34_INTERNAL_5634ba66_4_k_cu_484e0c9e6thrust24THRUST_300001_SM_1000_NS3seqE,(_ZN34_INTERNAL_5634ba66_4_k_cu_484e0c9e4cuda3std3__420unreachable_sentinelE - _ZN34_INTERNAL_5634ba66_4_k_cu_484e0c9e6thrust24THRUST_300001_SM_1000_NS3seqE)
_ZN34_INTERNAL_5634ba66_4_k_cu_484e0c9e6thrust24THRUST_300001_SM_1000_NS3seqE:
	.zero		1
	.type		_ZN34_INTERNAL_5634ba66_4_k_cu_484e0c9e4cuda3std3__420unreachable_sentinelE,@object
	.size		_ZN34_INTERNAL_5634ba66_4_k_cu_484e0c9e4cuda3std3__420unreachable_sentinelE,(_ZN34_INTERNAL_5634ba66_4_k_cu_484e0c9e4cuda3std6ranges3__45__cpo5ssizeE - _ZN34_INTERNAL_5634ba66_4_k_cu_484e0c9e4cuda3std3__420unreachable_sentinelE)
_ZN34_INTERNAL_5634ba66_4_k_cu_484e0c9e4cuda3std3__420unreachable_sentinelE:
	.zero		1
	.type		_ZN34_INTERNAL_5634ba66_4_k_cu_484e0c9e4cuda3std6ranges3__45__cpo5ssizeE,@object
	.size		_ZN34_INTERNAL_5634ba66_4_k_cu_484e0c9e4cuda3std6ranges3__45__cpo5ssizeE,(_ZN34_INTERNAL_5634ba66_4_k_cu_484e0c9e6thrust24THRUST_300001_SM_1000_NS12placeholders2_3E - _ZN34_INTERNAL_5634ba66_4_k_cu_484e0c9e4cuda3std6ranges3__45__cpo5ssizeE)
_ZN34_INTERNAL_5634ba66_4_k_cu_484e0c9e4cuda3std6ranges3__45__cpo5ssizeE:
	.zero		1
	.type		_ZN34_INTERNAL_5634ba66_4_k_cu_484e0c9e6thrust24THRUST_300001_SM_1000_NS12placeholders2_3E,@object
	.size		_ZN34_INTERNAL_5634ba66_4_k_cu_484e0c9e6thrust24THRUST_300001_SM_1000_NS12placeholders2_3E,(_ZN34_INTERNAL_5634ba66_4_k_cu_484e0c9e4cuda3std3__45__cpo4cendE - _ZN34_INTERNAL_5634ba66_4_k_cu_484e0c9e6thrust24THRUST_300001_SM_1000_NS12placeholders2_3E)
_ZN34_INTERNAL_5634ba66_4_k_cu_484e0c9e6thrust24THRUST_300001_SM_1000_NS12placeholders2_3E:
	.zero		1
	.type		_ZN34_INTERNAL_5634ba66_4_k_cu_484e0c9e4cuda3std3__45__cpo4cendE,@object
	.size		_ZN34_INTERNAL_5634ba66_4_k_cu_484e0c9e4cuda3std3__45__cpo4cendE,(_ZN34_INTERNAL_5634ba66_4_k_cu_484e0c9e4cuda3std6ranges3__45__cpo4cendE - _ZN34_INTERNAL_5634ba66_4_k_cu_484e0c9e4cuda3std3__45__cpo4cendE)
_ZN34_INTERNAL_5634ba66_4_k_cu_484e0c9e4cuda3std3__45__cpo4cendE:
	.zero		1
	.type		_ZN34_INTERNAL_5634ba66_4_k_cu_484e0c9e4cuda3std6ranges3__45__cpo4cendE,@object
	.size		_ZN34_INTERNAL_5634ba66_4_k_cu_484e0c9e4cuda3std6ranges3__45__cpo4cendE,(_ZN34_INTERNAL_5634ba66_4_k_cu_484e0c9e6thrust24THRUST_300001_SM_1000_NS12placeholders2_9E - _ZN34_INTERNAL_5634ba66_4_k_cu_484e0c9e4cuda3std6ranges3__45__cpo4cendE)
_ZN34_INTERNAL_5634ba66_4_k_cu_484e0c9e4cuda3std6ranges3__45__cpo4cendE:
	.zero		1
	.type		_ZN34_INTERNAL_5634ba66_4_k_cu_484e0c9e6thrust24THRUST_300001_SM_1000_NS12placeholders2_9E,@object
	.size		_ZN34_INTERNAL_5634ba66_4_k_cu_484e0c9e6thrust24THRUST_300001_SM_1000_NS12placeholders2_9E,(_ZN34_INTERNAL_5634ba66_4_k_cu_484e0c9e4cuda3std3__419piecewise_constructE - _ZN34_INTERNAL_5634ba66_4_k_cu_484e0c9e6thrust24THRUST_300001_SM_1000_NS12placeholders2_9E)
_ZN34_INTERNAL_5634ba66_4_k_cu_484e0c9e6thrust24THRUST_300001_SM_1000_NS12placeholders2_9E:
	.zero		1
	.type		_ZN34_INTERNAL_5634ba66_4_k_cu_484e0c9e4cuda3std3__419piecewise_constructE,@object
	.size		_ZN34_INTERNAL_5634ba66_4_k_cu_484e0c9e4cuda3std3__419piecewise_constructE,(_ZN34_INTERNAL_5634ba66_4_k_cu_484e0c9e4cuda3std6ranges3__45__cpo5cdataE - _ZN34_INTERNAL_5634ba66_4_k_cu_484e0c9e4cuda3std3__419piecewise_constructE)
_ZN34_INTERNAL_5634ba66_4_k_cu_484e0c9e4cuda3std3__419piecewise_constructE:
	.zero		1
	.type		_ZN34_INTERNAL_5634ba66_4_k_cu_484e0c9e4cuda3std6ranges3__45__cpo5cdataE,@object
	.size		_ZN34_INTERNAL_5634ba66_4_k_cu_484e0c9e4cuda3std6ranges3__45__cpo5cdataE,(_ZN34_INTERNAL_5634ba66_4_k_cu_484e0c9e6thrust24THRUST_300001_SM_1000_NS12placeholders2_1E - _ZN34_INTERNAL_5634ba66_4_k_cu_484e0c9e4cuda3std6ranges3__45__cpo5cdataE)
_ZN34_INTERNAL_5634ba66_4_k_cu_484e0c9e4cuda3std6ranges3__45__cpo5cdataE:
	.zero		1
	.type		_ZN34_INTERNAL_5634ba66_4_k_cu_484e0c9e6thrust24THRUST_300001_SM_1000_NS12placeholders2_1E,@object
	.size		_ZN34_INTERNAL_5634ba66_4_k_cu_484e0c9e6thrust24THRUST_300001_SM_1000_NS12placeholders2_1E,(_ZN34_INTERNAL_5634ba66_4_k_cu_484e0c9e4cuda3std3__45__cpo3endE - _ZN34_INTERNAL_5634ba66_4_k_cu_484e0c9e6thrust24THRUST_300001_SM_1000_NS12placeholders2_1E)
_ZN34_INTERNAL_5634ba66_4_k_cu_484e0c9e6thrust24THRUST_300001_SM_1000_NS12placeholders2_1E:
	.zero		1
	.type		_ZN34_INTERNAL_5634ba66_4_k_cu_484e0c9e4cuda3std3__45__cpo3endE,@object
	.size		_ZN34_INTERNAL_5634ba66_4_k_cu_484e0c9e4cuda3std3__45__cpo3endE,(_ZN34_INTERNAL_5634ba66_4_k_cu_484e0c9e4cuda3std6ranges3__45__cpo3endE - _ZN34_INTERNAL_5634ba66_4_k_cu_484e0c9e4cuda3std3__45__cpo3endE)
_ZN34_INTERNAL_5634ba66_4_k_cu_484e0c9e4cuda3std3__45__cpo3endE:
	.zero		1
	.type		_ZN34_INTERNAL_5634ba66_4_k_cu_484e0c9e4cuda3std6ranges3__45__cpo3endE,@object
	.size		_ZN34_INTERNAL_5634ba66_4_k_cu_484e0c9e4cuda3std6ranges3__45__cpo3endE,(_ZN34_INTERNAL_5634ba66_4_k_cu_484e0c9e6thrust24THRUST_300001_SM_1000_NS12placeholders2_5E - _ZN34_INTERNAL_5634ba66_4_k_cu_484e0c9e4cuda3std6ranges3__45__cpo3endE)
_ZN34_INTERNAL_5634ba66_4_k_cu_484e0c9e4cuda3std6ranges3__45__cpo3endE:
	.zero		1
	.type		_ZN34_INTERNAL_5634ba66_4_k_cu_484e0c9e6thrust24THRUST_300001_SM_1000_NS12placeholders2_5E,@object
	.size		_ZN34_INTERNAL_5634ba66_4_k_cu_484e0c9e6thrust24THRUST_300001_SM_1000_NS12placeholders2_5E,(_ZN34_INTERNAL_5634ba66_4_k_cu_484e0c9e4cuda3std3__45__cpo4rendE - _ZN34_INTERNAL_5634ba66_4_k_cu_484e0c9e6thrust24THRUST_300001_SM_1000_NS12placeholders2_5E)
_ZN34_INTERNAL_5634ba66_4_k_cu_484e0c9e6thrust24THRUST_300001_SM_1000_NS12placeholders2_5E:
	.zero		1
	.type		_ZN34_INTERNAL_5634ba66_4_k_cu_484e0c9e4cuda3std3__45__cpo4rendE,@object
	.size		_ZN34_INTERNAL_5634ba66_4_k_cu_484e0c9e4cuda3std3__45__cpo4rendE,(_ZN34_INTERNAL_5634ba66_4_k_cu_484e0c9e4cuda3std6ranges3__45__cpo9iter_swapE - _ZN34_INTERNAL_5634ba66_4_k_cu_484e0c9e4cuda3std3__45__cpo4rendE)
_ZN34_INTERNAL_5634ba66_4_k_cu_484e0c9e4cuda3std3__45__cpo4rendE:
	.zero		1
	.type		_ZN34_INTERNAL_5634ba66_4_k_cu_484e0c9e4cuda3std6ranges3__45__cpo9iter_swapE,@object
	.size		_ZN34_INTERNAL_5634ba66_4_k_cu_484e0c9e4cuda3std6ranges3__45__cpo9iter_swapE,(_ZN34_INTERNAL_5634ba66_4_k_cu_484e0c9e4cuda3std3__48unexpectE - _ZN34_INTERNAL_5634ba66_4_k_cu_484e0c9e4cuda3std6ranges3__45__cpo9iter_swapE)
_ZN34_INTERNAL_5634ba66_4_k_cu_484e0c9e4cuda3std6ranges3__45__cpo9iter_swapE:
	.zero		1
	.type		_ZN34_INTERNAL_5634ba66_4_k_cu_484e0c9e4cuda3std3__48unexpectE,@object
	.size		_ZN34_INTERNAL_5634ba66_4_k_cu_484e0c9e4cuda3std3__48unexpectE,(_ZN34_INTERNAL_5634ba66_4_k_cu_484e0c9e6thrust24THRUST_300001_SM_1000_NS8cuda_cub3parE - _ZN34_INTERNAL_5634ba66_4_k_cu_484e0c9e4cuda3std3__48unexpectE)
_ZN34_INTERNAL_5634ba66_4_k_cu_484e0c9e4cuda3std3__48unexpectE:
	.zero		1
	.type		_ZN34_INTERNAL_5634ba66_4_k_cu_484e0c9e6thrust24THRUST_300001_SM_1000_NS8cuda_cub3parE,@object
	.size		_ZN34_INTERNAL_5634ba66_4_k_cu_484e0c9e6thrust24THRUST_300001_SM_1000_NS8cuda_cub3parE,(.L_31 - _ZN34_INTERNAL_5634ba66_4_k_cu_484e0c9e6thrust24THRUST_300001_SM_1000_NS8cuda_cub3parE)
_ZN34_INTERNAL_5634ba66_4_k_cu_484e0c9e6thrust24THRUST_300001_SM_1000_NS8cuda_cub3parE:
	.zero		1
.L_31:


//--------------------- .nv.shared._ZN3cub18CUB_300001_SM_10006detail10radix_sort33DeviceRadixSortExclusiveSumKernelINS1_5radix10policy_hubIiiyE10Policy1000EyEEvPT0_ --------------------------
	.section	.nv.shared._ZN3cub18CUB_300001_SM_10006detail10radix_sort33DeviceRadixSortExclusiveSumKernelINS1_5radix10policy_hubIiiyE10Policy1000EyEEvPT0_,"aw",@nobits
	.sectionflags	@""
	.align	16
.nv.shared._ZN3cub18CUB_300001_SM_10006detail10radix_sort33DeviceRadixSortExclusiveSumKernelINS1_5radix10policy_hubIiiyE10Policy1000EyEEvPT0_:
	.zero		3360


//--------------------- .nv.shared._ZN3cub18CUB_300001_SM_10006detail10radix_sort30DeviceRadixSortHistogramKernelINS1_5radix10policy_hubIiiyE10Policy1000ELNS0_9SortOrderE0EiyNS1_21identity_decomposer_tEEEvPT2_PKT1_SA_iiT3_ --------------------------
	.section	.nv.shared._ZN3cub18CUB_300001_SM_10006detail10radix_sort30DeviceRadixSortHistogramKernelINS1_5radix10policy_hubIiiyE10Policy1000ELNS0_9SortOrderE0EiyNS1_21identity_decomposer_tEEEvPT2_PKT1_SA_iiT3_,"aw",@nobits
	.sectionflags	@""
	.align	4
.nv.shared._ZN3cub18CUB_300001_SM_10006detail10radix_sort30DeviceRadixSortHistogramKernelINS1_5radix10policy_hubIiiyE10Policy1000ELNS0_9SortOrderE0EiyNS1_21identity_decomposer_tEEEvPT2_PKT1_SA_iiT3_:
	.zero		5120


//--------------------- .nv.shared._ZN3cub18CUB_300001_SM_10006detail10radix_sort31DeviceRadixSortSingleTileKernelINS1_5radix10policy_hubIiiyE10Policy1000ELNS0_9SortOrderE0EiiyNS1_21identity_decomposer_tEEEvPKT1_PSA_PKT2_PSE_T3_iiT4_ --------------------------
	.section	.nv.shared._ZN3cub18CUB_300001_SM_10006detail10radix_sort31DeviceRadixSortSingleTileKernelINS1_5radix10policy_hubIiiyE10Policy1000ELNS0_9SortOrderE0EiiyNS1_21identity_decomposer_tEEEvPKT1_PSA_PKT2_PSE_T3_iiT4_,"aw",@nobits
	.sectionflags	@""
	.align	16
.nv.shared._ZN3cub18CUB_300001_SM_10006detail10radix_sort31DeviceRadixSortSingleTileKernelINS1_5radix10policy_hubIiiyE10Policy1000ELNS0_9SortOrderE0EiiyNS1_21identity_decomposer_tEEEvPKT1_PSA_PKT2_PSE_T3_iiT4_:
	.zero		34880


//--------------------- .nv.constant0._ZN3cub18CUB_300001_SM_10006detail10radix_sort29DeviceRadixSortOnesweepKernelINS1_5radix10policy_hubIiiyE10Policy1000ELNS0_9SortOrderE0EiiyiiNS1_21identity_decomposer_tEEEvPT5_SB_PT3_PKSC_PT1_PKSG_PT2_PKSK_T4_iiT6_ --------------------------
	.section	.nv.constant0._ZN3cub18CUB_300001_SM_10006detail10radix_sort29DeviceRadixSortOnesweepKernelINS1_5radix10policy_hubIiiyE10Policy1000ELNS0_9SortOrderE0EiiyiiNS1_21identity_decomposer_tEEEvPT5_SB_PT3_PKSC_PT1_PKSG_PT2_PKSK_T4_iiT6_,"a",@progbits
	.sectionflags	@""
	.align	4
.nv.constant0._ZN3cub18CUB_300001_SM_10006detail10radix_sort29DeviceRadixSortOnesweepKernelINS1_5radix10policy_hubIiiyE10Policy1000ELNS0_9SortOrderE0EiiyiiNS1_21identity_decomposer_tEEEvPT5_SB_PT3_PKSC_PT1_PKSG_PT2_PKSK_T4_iiT6_:
	.zero		973


//--------------------- .nv.constant0._ZN3cub18CUB_300001_SM_10006detail10radix_sort33DeviceRadixSortExclusiveSumKernelINS1_5radix10policy_hubIiiyE10Policy1000EyEEvPT0_ --------------------------
	.section	.nv.constant0._ZN3cub18CUB_300001_SM_10006detail10radix_sort33DeviceRadixSortExclusiveSumKernelINS1_5radix10policy_hubIiiyE10Policy1000EyEEvPT0_,"a",@progbits
	.sectionflags	@""
	.align	4
.nv.constant0._ZN3cub18CUB_300001_SM_10006detail10radix_sort33DeviceRadixSortExclusiveSumKernelINS1_5radix10policy_hubIiiyE10Policy1000EyEEvPT0_:
	.zero		904


//--------------------- .nv.constant0._ZN3cub18CUB_300001_SM_10006detail10radix_sort30DeviceRadixSortHistogramKernelINS1_5radix10policy_hubIiiyE10Policy1000ELNS0_9SortOrderE0EiyNS1_21identity_decomposer_tEEEvPT2_PKT1_SA_iiT3_ --------------------------
	.section	.nv.constant0._ZN3cub18CUB_300001_SM_10006detail10radix_sort30DeviceRadixSortHistogramKernelINS1_5radix10policy_hubIiiyE10Policy1000ELNS0_9SortOrderE0EiyNS1_21identity_decomposer_tEEEvPT2_PKT1_SA_iiT3_,"a",@progbits
	.sectionflags	@""
	.align	4
.nv.constant0._ZN3cub18CUB_300001_SM_10006detail10radix_sort30DeviceRadixSortHistogramKernelINS1_5radix10policy_hubIiiyE10Policy1000ELNS0_9SortOrderE0EiyNS1_21identity_decomposer_tEEEvPT2_PKT1_SA_iiT3_:
	.zero		929


//--------------------- .nv.constant0._ZN3cub18CUB_300001_SM_10006detail10radix_sort31DeviceRadixSortSingleTileKernelINS1_5radix10policy_hubIiiyE10Policy1000ELNS0_9SortOrderE0EiiyNS1_21identity_decomposer_tEEEvPKT1_PSA_PKT2_PSE_T3_iiT4_ --------------------------
	.section	.nv.constant0._ZN3cub18CUB_300001_SM_10006detail10radix_sort31DeviceRadixSortSingleTileKernelINS1_5radix10policy_hubIiiyE10Policy1000ELNS0_9SortOrderE0EiiyNS1_21identity_decomposer_tEEEvPKT1_PSA_PKT2_PSE_T3_iiT4_,"a",@progbits
	.sectionflags	@""
	.align	4
.nv.constant0._ZN3cub18CUB_300001_SM_10006detail10radix_sort31DeviceRadixSortSingleTileKernelINS1_5radix10policy_hubIiiyE10Policy1000ELNS0_9SortOrderE0EiiyNS1_21identity_decomposer_tEEEvPKT1_PSA_PKT2_PSE_T3_iiT4_:
	.zero		945


//--------------------- .nv.constant0._ZN3cub18CUB_300001_SM_10006detail11EmptyKernelIvEEvv --------------------------
	.section	.nv.constant0._ZN3cub18CUB_300001_SM_10006detail11EmptyKernelIvEEvv,"a",@progbits
	.sectionflags	@""
	.align	4
.nv.constant0._ZN3cub18CUB_300001_SM_10006detail11EmptyKernelIvEEvv:
	.zero		896


//--------------------- .nv.constant0._Z11resetResultPti --------------------------
	.section	.nv.constant0._Z11resetResultPti,"a",@progbits
	.sectionflags	@""
	.align	4
.nv.constant0._Z11resetResultPti:
	.zero		908


//--------------------- .nv.constant0._Z14insertToResultPtS_Pii --------------------------
	.section	.nv.constant0._Z14insertToResultPtS_Pii,"a",@progbits
	.sectionflags	@""
	.align	4
.nv.constant0._Z14insertToResultPtS_Pii:
	.zero		924


//--------------------- .nv.constant0._Z6printAPii --------------------------
	.section	.nv.constant0._Z6printAPii,"a",@progbits
	.sectionflags	@""
	.align	4
.nv.constant0._Z6printAPii:
	.zero		908


//--------------------- .nv.constant0._Z8getValuePtPiS0_ii --------------------------
	.section	.nv.constant0._Z8getValuePtPiS0_ii,"a",@progbits
	.sectionflags	@""
	.align	4
.nv.constant0._Z8getValuePtPiS0_ii:
	.zero		928


//--------------------- .nv.constant0._Z14addToMinWeightPtPii --------------------------
	.section	.nv.constant0._Z14addToMinWeightPtPii,"a",@progbits
	.sectionflags	@""
	.align	4
.nv.constant0._Z14addToMinWeightPtPii:
	.zero		916


//--------------------- .nv.constant0._Z13copyingGraphsPtPii --------------------------
	.section	.nv.constant0._Z13copyingGraphsPtPii,"a",@progbits
	.sectionflags	@""
	.align	4
.nv.constant0._Z13copyingGraphsPtPii:
	.zero		916


//--------------------- .nv.constant0._Z9fillOrderPiii --------------------------
	.section	.nv.constant0._Z9fillOrderPiii,"a",@progbits
	.sectionflags	@""
	.align	4
.nv.constant0._Z9fillOrderPiii:
	.zero		912


//--------------------- .nv.constant0._Z10resetArrayPii --------------------------
	.section	.nv.constant0._Z10resetArrayPii,"a",@progbits
	.sectionflags	@""
	.align	4
.nv.constant0._Z10resetArrayPii:
	.zero		908


//--------------------- .nv.constant0._Z16resetGlobalFoundv --------------------------
	.section	.nv.constant0._Z16resetGlobalFoundv,"a",@progbits
	.sectionflags	@""
	.align	4
.nv.constant0._Z16resetGlobalFoundv:
	.zero		896


//--------------------- .nv.constant0._Z10arrayCheckPii --------------------------
	.section	.nv.constant0._Z10arrayCheckPii,"a",@progbits
	.sectionflags	@""
	.align	4
.nv.constant0._Z10arrayCheckPii:
	.zero		908


//--------------------- .nv.constant0._Z8checkSetPiS_miS_ --------------------------
	.section	.nv.constant0._Z8checkSetPiS_miS_,"a",@progbits
	.sectionflags	@""
	.align	4
.nv.constant0._Z8checkSetPiS_miS_:
	.zero		936


//--------------------- .nv.constant0._Z6updatePimiS_ --------------------------
	.section	.nv.constant0._Z6updatePimiS_,"a",@progbits
	.sectionflags	@""
	.align	4
.nv.constant0._Z6updatePimiS_:
	.zero		928


//--------------------- .nv.constant0._Z5orColPimiS_ --------------------------
	.section	.nv.constant0._Z5orColPimiS_,"a",@progbits
	.sectionflags	@""
	.align	4
.nv.constant0._Z5orColPimiS_:
	.zero		928


//--------------------- .nv.constant0._Z8setValuePiS_m --------------------------
	.section	.nv.constant0._Z8setValuePiS_m,"a",@progbits
	.sectionflags	@""
	.align	4
.nv.constant0._Z8setValuePiS_m:
	.zero		920


//--------------------- .nv.constant0._Z21initializeUnionMatrixPimi --------------------------
	.section	.nv.constant0._Z21initializeUnionMatrixPimi,"a",@progbits
	.sectionflags	@""
	.align	4
.nv.constant0._Z21initializeUnionMatrixPimi:
	.zero		916


//--------------------- SYMBOLS --------------------------

	.type		.nv.reservedSmem.offset0,@object
	.size		.nv.reservedSmem.offset0,0x4
	.type		.nv.reservedSmem.cap,@object
	.size		.nv.reservedSmem.cap,0x4
	.type		vprintf,@function
